def matmul_kernel(
    a_ptr,
    b_ptr,
    c_ptr,
    M,
    N,
    K,
    stride_am,
    stride_ak,
    stride_bk,
    stride_bn,
    stride_cm,
    stride_cn,
    BLOCK_M: tl.constexpr,
    BLOCK_N: tl.constexpr,
    BLOCK_K: tl.constexpr,
    GROUP_M: tl.constexpr,
):
    pid = tl.program_id(axis=0)
    num_pid_m = tl.cdiv(M, BLOCK_M)
    num_pid_n = tl.cdiv(N, BLOCK_N)
    num_pid_in_group = GROUP_M * num_pid_n
    group_id = pid // num_pid_in_group
    first_pid_m = group_id * GROUP_M
    group_size_m = min(num_pid_m - first_pid_m, GROUP_M)
    pid_m = first_pid_m + ((pid % num_pid_in_group) % group_size_m)
    pid_n = (pid % num_pid_in_group) // group_size_m

    offs_am = (pid_m * BLOCK_M + tl.arange(0, BLOCK_M)) % M
    offs_bn = (pid_n * BLOCK_N + tl.arange(0, BLOCK_N)) % N
    offs_k = tl.arange(0, BLOCK_K)
    a_ptrs = a_ptr + offs_am[:, None] * stride_am + offs_k[None, :] * stride_ak
    b_ptrs = b_ptr + offs_k[:, None] * stride_bk + offs_bn[None, :] * stride_bn

    acc = tl.zeros((BLOCK_M, BLOCK_N), dtype=tl.float32)
    for kk in range(0, tl.cdiv(K, BLOCK_K)):
        a = tl.load(a_ptrs, mask=offs_k[None, :] < K - kk * BLOCK_K, other=0.0)
        b = tl.load(b_ptrs, mask=offs_k[:, None] < K - kk * BLOCK_K, other=0.0)
        acc = tl.dot(a, b, acc)
        a_ptrs += BLOCK_K * stride_ak
        b_ptrs += BLOCK_K * stride_bk

    c = acc.to(c_ptr.dtype.element_ty)
    offs_cm = pid_m * BLOCK_M + tl.arange(0, BLOCK_M)
    offs_cn = pid_n * BLOCK_N + tl.arange(0, BLOCK_N)
    c_ptrs = c_ptr + offs_cm[:, None] * stride_cm + offs_cn[None, :] * stride_cn
    mask = (offs_cm[:, None] < M) & (offs_cn[None, :] < N)
    tl.store(c_ptrs, c, mask=mask)

# config = {"BLOCK_K": 32, "BLOCK_M": 64, "BLOCK_N": 256, "GROUP_M": 8, "arch": "sm_100", "dtype": "fp16", "num_ctas": 1, "num_stages": 3, "num_warps": 2}
# arch = sm_100


// ===== COMPILED SASS (sm_100a) =====

	.target	sm_100a

	.elftype	@"ET_EXEC"


//--------------------- .note.nv.tkinfo           --------------------------
	.section	.note.nv.tkinfo,"",@"SHT_NOTE"
	.sectionflags	@"SHF_NOTE_NV_TKINFO"
	.tkinfo
        /*0018*/ 	.word	0x00000081
        /*0030*/ 	.string	""
        /*0030*/ 	.string	"ptxas-blackwell"
        /*0030*/ 	.string	"Cuda compilation tools, release 12.9, V12.9.86"
        /*0030*/ 	.string	"Build cuda_12.9.r12.9/compiler.36037853_0"
        /*0030*/ 	.string	"-v  -suppress-debug-info  -lineinfo  -arch sm_100a "



//--------------------- .note.nv.cuver            --------------------------
	.section	.note.nv.cuver,"",@"SHT_NOTE"
	.sectionflags	@"SHF_NOTE_NV_CUVER"
        /*0018*/ 	.short	0x0001
        /*001a*/ 	.short	0x0064
        /*001c*/ 	.short	0x0001
        /*001e*/ 	.short	0x0000
        /*0020*/ 	.short	0x0001
        /*0022*/ 	.short	0x0000


//--------------------- .nv.info                  --------------------------
	.section	.nv.info,"",@"SHT_CUDA_INFO"
	.align	4


	//----- nvinfo : EIATTR_REGCOUNT
	.align		4
        /*0000*/ 	.byte	0x04, 0x2f
        /*0002*/ 	.short	(.L_1 - .L_0)
	.align		4
.L_0:
        /*0004*/ 	.word	index@(matmul_kernel)
        /*0008*/ 	.word	0x00000020


	//----- nvinfo : EIATTR_FRAME_SIZE
	.align		4
.L_1:
        /*000c*/ 	.byte	0x04, 0x11
        /*000e*/ 	.short	(.L_3 - .L_2)
	.align		4
.L_2:
        /*0010*/ 	.word	index@(matmul_kernel)
        /*0014*/ 	.word	0x000013c0


	//----- nvinfo : EIATTR_MIN_STACK_SIZE
	.align		4
.L_3:
        /*0018*/ 	.byte	0x04, 0x12
        /*001a*/ 	.short	(.L_5 - .L_4)
	.align		4
.L_4:
        /*001c*/ 	.word	index@(matmul_kernel)
        /*0020*/ 	.word	0x000013c0
.L_5:


//--------------------- .nv.info.matmul_kernel    --------------------------
	.section	.nv.info.matmul_kernel,"",@"SHT_CUDA_INFO"
	.sectionflags	@""
	.align	4


	//----- nvinfo : EIATTR_CUDA_API_VERSION
	.align		4
        /*0000*/ 	.byte	0x04, 0x37
        /*0002*/ 	.short	(.L_7 - .L_6)
.L_6:
        /*0004*/ 	.word	0x00000081


	//----- nvinfo : EIATTR_KPARAM_INFO
	.align		4
.L_7:
        /*0008*/ 	.byte	0x04, 0x17
        /*000a*/ 	.short	(.L_9 - .L_8)
.L_8:
        /*000c*/ 	.word	0x00000000
        /*0010*/ 	.short	0x000d
        /*0012*/ 	.short	0x0048
        /*0014*/ 	.byte	0x00, 0xf4, 0x21, 0x00


	//----- nvinfo : EIATTR_KPARAM_INFO
	.align		4
.L_9:
        /*0018*/ 	.byte	0x04, 0x17
        /*001a*/ 	.short	(.L_11 - .L_10)
.L_10:
        /*001c*/ 	.word	0x00000000
        /*0020*/ 	.short	0x000c
        /*0022*/ 	.short	0x0040
        /*0024*/ 	.byte	0x00, 0xf4, 0x21, 0x00


	//----- nvinfo : EIATTR_KPARAM_INFO
	.align		4
.L_11:
        /*0028*/ 	.byte	0x04, 0x17
        /*002a*/ 	.short	(.L_13 - .L_12)
.L_12:
        /*002c*/ 	.word	0x00000000
        /*0030*/ 	.short	0x000b
        /*0032*/ 	.short	0x0038
        /*0034*/ 	.byte	0x00, 0xf0, 0x11, 0x00


	//----- nvinfo : EIATTR_KPARAM_INFO
	.align		4
.L_13:
        /*0038*/ 	.byte	0x04, 0x17
        /*003a*/ 	.short	(.L_15 - .L_14)
.L_14:
        /*003c*/ 	.word	0x00000000
        /*0040*/ 	.short	0x000a
        /*0042*/ 	.short	0x0034
        /*0044*/ 	.byte	0x00, 0xf0, 0x11, 0x00


	//----- nvinfo : EIATTR_KPARAM_INFO
	.align		4
.L_15:
        /*0048*/ 	.byte	0x04, 0x17
        /*004a*/ 	.short	(.L_17 - .L_16)
.L_16:
        /*004c*/ 	.word	0x00000000
        /*0050*/ 	.short	0x0009
        /*0052*/ 	.short	0x0030
        /*0054*/ 	.byte	0x00, 0xf0, 0x11, 0x00


	//----- nvinfo : EIATTR_KPARAM_INFO
	.align		4
.L_17:
        /*0058*/ 	.byte	0x04, 0x17
        /*005a*/ 	.short	(.L_19 - .L_18)
.L_18:
        /*005c*/ 	.word	0x00000000
        /*0060*/ 	.short	0x0008
        /*0062*/ 	.short	0x002c
        /*0064*/ 	.byte	0x00, 0xf0, 0x11, 0x00


	//----- nvinfo : EIATTR_KPARAM_INFO
	.align		4
.L_19:
        /*0068*/ 	.byte	0x04, 0x17
        /*006a*/ 	.short	(.L_21 - .L_20)
.L_20:
        /*006c*/ 	.word	0x00000000
        /*0070*/ 	.short	0x0007
        /*0072*/ 	.short	0x0028
        /*0074*/ 	.byte	0x00, 0xf0, 0x11, 0x00


	//----- nvinfo : EIATTR_KPARAM_INFO
	.align		4
.L_21:
        /*0078*/ 	.byte	0x04, 0x17
        /*007a*/ 	.short	(.L_23 - .L_22)
.L_22:
        /*007c*/ 	.word	0x00000000
        /*0080*/ 	.short	0x0006
        /*0082*/ 	.short	0x0024
        /*0084*/ 	.byte	0x00, 0xf0, 0x11, 0x00


	//----- nvinfo : EIATTR_KPARAM_INFO
	.align		4
.L_23:
        /*0088*/ 	.byte	0x04, 0x17
        /*008a*/ 	.short	(.L_25 - .L_24)
.L_24:
        /*008c*/ 	.word	0x00000000
        /*0090*/ 	.short	0x0005
        /*0092*/ 	.short	0x0020
        /*0094*/ 	.byte	0x00, 0xf0, 0x11, 0x00


	//----- nvinfo : EIATTR_KPARAM_INFO
	.align		4
.L_25:
        /*0098*/ 	.byte	0x04, 0x17
        /*009a*/ 	.short	(.L_27 - .L_26)
.L_26:
        /*009c*/ 	.word	0x00000000
        /*00a0*/ 	.short	0x0004
        /*00a2*/ 	.short	0x001c
        /*00a4*/ 	.byte	0x00, 0xf0, 0x11, 0x00


	//----- nvinfo : EIATTR_KPARAM_INFO
	.align		4
.L_27:
        /*00a8*/ 	.byte	0x04, 0x17
        /*00aa*/ 	.short	(.L_29 - .L_28)
.L_28:
        /*00ac*/ 	.word	0x00000000
        /*00b0*/ 	.short	0x0003
        /*00b2*/ 	.short	0x0018
        /*00b4*/ 	.byte	0x00, 0xf0, 0x11, 0x00


	//----- nvinfo : EIATTR_KPARAM_INFO
	.align		4
.L_29:
        /*00b8*/ 	.byte	0x04, 0x17
        /*00ba*/ 	.short	(.L_31 - .L_30)
.L_30:
        /*00bc*/ 	.word	0x00000000
        /*00c0*/ 	.short	0x0002
        /*00c2*/ 	.short	0x0010
        /*00c4*/ 	.byte	0x00, 0xf4, 0x21, 0x00


	//----- nvinfo : EIATTR_KPARAM_INFO
	.align		4
.L_31:
        /*00c8*/ 	.byte	0x04, 0x17
        /*00ca*/ 	.short	(.L_33 - .L_32)
.L_32:
        /*00cc*/ 	.word	0x00000000
        /*00d0*/ 	.short	0x0001
        /*00d2*/ 	.short	0x0008
        /*00d4*/ 	.byte	0x00, 0xf4, 0x21, 0x00


	//----- nvinfo : EIATTR_KPARAM_INFO
	.align		4
.L_33:
        /*00d8*/ 	.byte	0x04, 0x17
        /*00da*/ 	.short	(.L_35 - .L_34)
.L_34:
        /*00dc*/ 	.word	0x00000000
        /*00e0*/ 	.short	0x0000
        /*00e2*/ 	.short	0x0000
        /*00e4*/ 	.byte	0x00, 0xf4, 0x21, 0x00


	//----- nvinfo : EIATTR_SPARSE_MMA_MASK
	.align		4
.L_35:
        /*00e8*/ 	.byte	0x03, 0x50
        /*00ea*/ 	.short	0x0000


	//----- nvinfo : EIATTR_MAXREG_COUNT
	.align		4
        /*00ec*/ 	.byte	0x03, 0x1b
        /*00ee*/ 	.short	0x00ff


	//----- nvinfo : EIATTR_NUM_BARRIERS
	.align		4
        /*00f0*/ 	.byte	0x02, 0x4c
        /*00f2*/ 	.byte	0x01
	.zero		1


	//----- nvinfo : EIATTR_ANNOTATIONS
	.align		4
        /*00f4*/ 	.byte	0x04, 0x55
        /*00f6*/ 	.short	(.L_37 - .L_36)


	//   ....[0]....
.L_36:
        /*00f8*/ 	.word	0x00000001
        /*00fc*/ 	.byte	0x70, 0x00, 0x00, 0x00, 0x01, 0x00, 0x00, 0x00, 0xb0, 0x00, 0x00, 0x00, 0x01, 0x00, 0x00, 0x00
        /* <DEDUP_REMOVED lines=2370> */
        /*952c*/ 	.byte	0x60, 0xb2, 0x02, 0x00


	//----- nvinfo : EIATTR_VRC_CTA_INIT_COUNT
	.align		4
.L_37:
        /*9530*/ 	.byte	0x02, 0x4a
	.zero		1
	.zero		1


	//----- nvinfo : EIATTR_EXIT_INSTR_OFFSETS
	.align		4
        /*9534*/ 	.byte	0x04, 0x1c
        /*9536*/ 	.short	(.L_39 - .L_38)


	//   ....[0]....
.L_38:
        /*9538*/ 	.word	0x0002c8b0


	//   ....[1]....
        /*953c*/ 	.word	0x0002c8e0


	//----- nvinfo : EIATTR_REQNTID
	.align		4
.L_39:
        /*9540*/ 	.byte	0x04, 0x10
        /*9542*/ 	.short	(.L_41 - .L_40)
.L_40:
        /*9544*/ 	.word	0x00000040
        /*9548*/ 	.word	0x00000001
        /*954c*/ 	.word	0x00000001


	//----- nvinfo : EIATTR_CBANK_PARAM_SIZE
	.align		4
.L_41:
        /*9550*/ 	.byte	0x03, 0x19
        /*9552*/ 	.short	0x0050


	//----- nvinfo : EIATTR_PARAM_CBANK
	.align		4
        /*9554*/ 	.byte	0x04, 0x0a
        /*9556*/ 	.short	(.L_43 - .L_42)
	.align		4
.L_42:
        /*9558*/ 	.word	index@(.nv.constant0.matmul_kernel)
        /*955c*/ 	.short	0x0380
        /*955e*/ 	.short	0x0050


	//----- nvinfo : EIATTR_SW_WAR
	.align		4
.L_43:
        /*9560*/ 	.byte	0x04, 0x36
        /*9562*/ 	.short	(.L_45 - .L_44)
.L_44:
        /*9564*/ 	.word	0x00000008
.L_45:


//--------------------- .nv.compat                --------------------------
	.section	.nv.compat,"",@"SHT_CUDA_COMPAT_INFO"
	.align	4
        /*0000*/ 	.byte	0x02, 0x02, 0x01, 0x00, 0x02, 0x05, 0x05, 0x00, 0x02, 0x03, 0x00, 0x00, 0x02, 0x06, 0x01, 0x00


//--------------------- .nv.callgraph             --------------------------
	.section	.nv.callgraph,"",@"SHT_CUDA_CALLGRAPH"
	.align	4
	.sectionentsize	8
	.align		4
        /*0000*/ 	.word	0x00000000
	.align		4
        /*0004*/ 	.word	0xffffffff
	.align		4
        /*0008*/ 	.word	0x00000000
	.align		4
        /*000c*/ 	.word	0xfffffffe
	.align		4
        /*0010*/ 	.word	0x00000000
	.align		4
        /*0014*/ 	.word	0xfffffffd
	.align		4
        /*0018*/ 	.word	0x00000000
	.align		4
        /*001c*/ 	.word	0xfffffffc


//--------------------- .text.matmul_kernel       --------------------------
	.section	.text.matmul_kernel,"ax",@progbits
	.align	128
        .global         matmul_kernel
        .type           matmul_kernel,@function
        .size           matmul_kernel,(.L_x_3 - matmul_kernel)
        .other          matmul_kernel,@"STO_CUDA_ENTRY STV_DEFAULT"
matmul_kernel:
.text.matmul_kernel:
[----:B------:R-:W0:Y:S08]  /*0000*/  LDC R1, c[0x0][0x37c] ;  /* 0x0000df00ff017b82 */ /* 0x000e300000000800 */
[----:B------:R-:W1:Y:S01]  /*0010*/  LDC.64 R2, c[0x0][0x398] ;  /* 0x0000e600ff027b82 */ /* 0x000e620000000a00 */
[----:B0-----:R-:W-:Y:S01]  /*0020*/  VIADD R1, R1, 0xffffec40 ;  /* 0xffffec4001017836 */ /* 0x001fe20000000000 */
[----:B------:R-:W0:Y:S01]  /*0030*/  S2R R29, SR_TID.X ;  /* 0x00000000001d7919 */ /* 0x000e220000002100 */
[----:B------:R-:W2:Y:S01]  /*0040*/  LDCU UR5, c[0x0][0x3a0] ;  /* 0x00007400ff0577ac */ /* 0x000ea20008000800 */
[----:B------:R-:W-:-:S02]  /*0050*/  CS2R R14, SRZ ;  /* 0x00000000000e7805 */ /* 0x000fc4000001ff00 */
[----:B------:R-:W-:Y:S01]  /*0060*/  CS2R R16, SRZ ;  /* 0x0000000000107805 */ /* 0x000fe2000001ff00 */
[----:B------:R3:W-:Y:S01]  /*0070*/  STL [R1+0x160], RZ ;  /* 0x000160ff01007387 */ /* 0x0007e20000100800 */
[----:B------:R-:W-:Y:S01]  /*0080*/  CS2R R18, SRZ ;  /* 0x0000000000127805 */ /* 0x000fe2000001ff00 */
[----:B------:R-:W4:Y:S01]  /*0090*/  S2UR UR7, SR_CgaCtaId ;  /* 0x00000000000779c3 */ /* 0x000f220000008800 */
[----:B------:R-:W-:Y:S01]  /*00a0*/  CS2R R20, SRZ ;  /* 0x0000000000147805 */ /* 0x000fe2000001ff00 */
[----:B------:R3:W-:Y:S01]  /*00b0*/  STL [R1+0x164], RZ ;  /* 0x000164ff01007387 */ /* 0x0007e20000100800 */
[----:B------:R-:W-:Y:S02]  /*00c0*/  CS2R R22, SRZ ;  /* 0x0000000000167805 */ /* 0x000fe4000001ff00 */
[----:B------:R-:W-:Y:S02]  /*00d0*/  CS2R R24, SRZ ;  /* 0x0000000000187805 */ /* 0x000fe4000001ff00 */
[----:B------:R-:W-:Y:S01]  /*00e0*/  CS2R R26, SRZ ;  /* 0x00000000001a7805 */ /* 0x000fe2000001ff00 */
[----:B------:R3:W-:Y:S01]  /*00f0*/  STL [R1+0x168], RZ ;  /* 0x000168ff01007387 */ /* 0x0007e20000100800 */
[----:B------:R-:W-:Y:S01]  /*0100*/  UMOV UR6, 0x400 ;  /* 0x0000040000067882 */ /* 0x000fe20000000000 */
[----:B------:R-:W0:Y:S02]  /*0110*/  LDCU.64 UR10, c[0x0][0x358] ;  /* 0x00006b00ff0a77ac */ /* 0x000e240008000a00 */
[----:B------:R3:W-:Y:S01]  /*0120*/  STL [R1+0x16c], RZ ;  /* 0x00016cff01007387 */ /* 0x0007e20000100800 */
[----:B--2---:R-:W-:-:S03]  /*0130*/  UIADD3 UR5, UPT, UPT, UR5, 0x1f, URZ ;  /* 0x0000001f05057890 */ /* 0x004fc6000fffe0ff */
[----:B------:R3:W-:Y:S01]  /*0140*/  STL [R1+0x140], RZ ;  /* 0x000140ff01007387 */ /* 0x0007e20000100800 */
[----:B-1----:R-:W-:Y:S01]  /*0150*/  VIADD R0, R3, 0xff ;  /* 0x000000ff03007836 */ /* 0x002fe20000000000 */
[----:B------:R-:W-:Y:S02]  /*0160*/  UISETP.GE.AND UP0, UPT, UR5, 0x20, UPT ;  /* 0x000000200500788c */ /* 0x000fe4000bf06270 */
[----:B------:R3:W-:Y:S02]  /*0170*/  STL [R1+0x144], RZ ;  /* 0x000144ff01007387 */ /* 0x0007e40000100800 */
[----:B------:R-:W-:Y:S02]  /*0180*/  SHF.R.S32.HI R5, RZ, 0x1f, R0 ;  /* 0x0000001fff057819 */ /* 0x000fe40000011400 */
[----:B------:R3:W-:Y:S01]  /*0190*/  STL [R1+0x148], RZ ;  /* 0x000148ff01007387 */ /* 0x0007e20000100800 */
[----:B----4-:R-:W-:Y:S01]  /*01a0*/  ULEA UR6, UR7, UR6, 0x18 ;  /* 0x0000000607067291 */ /* 0x010fe2000f8ec0ff */
[----:B------:R-:W-:-:S02]  /*01b0*/  LEA.HI R5, R5, R0, RZ, 0x8 ;  /* 0x0000000005057211 */ /* 0x000fc400078f40ff */
[----:B------:R3:W-:Y:S02]  /*01c0*/  STL [R1+0x14c], RZ ;  /* 0x00014cff01007387 */ /* 0x0007e40000100800 */
[----:B------:R-:W-:Y:S02]  /*01d0*/  SHF.R.S32.HI R0, RZ, 0x8, R5 ;  /* 0x00000008ff007819 */ /* 0x000fe40000011405 */
[----:B------:R3:W-:Y:S03]  /*01e0*/  STL [R1+0x130], RZ ;  /* 0x000130ff01007387 */ /* 0x0007e60000100800 */
[----:B------:R-:W-:Y:S01]  /*01f0*/  IMAD.SHL.U32 R0, R0, 0x8, RZ ;  /* 0x0000000800007824 */ /* 0x000fe200078e00ff */
[----:B------:R-:W1:Y:S04]  /*0200*/  S2R R5, SR_CTAID.X ;  /* 0x0000000000057919 */ /* 0x000e680000002500 */
[-C--:B------:R-:W-:Y:S01]  /*0210*/  IABS R9, R0.reuse ;  /* 0x0000000000097213 */ /* 0x080fe20000000000 */
[----:B------:R3:W-:Y:S01]  /*0220*/  STL [R1+0x134], RZ ;  /* 0x000134ff01007387 */ /* 0x0007e20000100800 */
[----:B------:R-:W-:-:S02]  /*0230*/  IABS R12, R0 ;  /* 0x00000000000c7213 */ /* 0x000fc40000000000 */
[----:B------:R-:W2:Y:S01]  /*0240*/  I2F.RP R4, R9 ;  /* 0x0000000900047306 */ /* 0x000ea20000209400 */
[----:B------:R3:W-:Y:S04]  /*0250*/  STL [R1+0x138], RZ ;  /* 0x000138ff01007387 */ /* 0x0007e80000100800 */
[----:B------:R3:W-:Y:S04]  /*0260*/  STL [R1+0x13c], RZ ;  /* 0x00013cff01007387 */ /* 0x0007e80000100800 */
[----:B------:R3:W-:Y:S04]  /*0270*/  STL [R1+0x120], RZ ;  /* 0x000120ff01007387 */ /* 0x0007e80000100800 */
[----:B------:R3:W-:Y:S01]  /*0280*/  STL [R1+0x124], RZ ;  /* 0x000124ff01007387 */ /* 0x0007e20000100800 */
[----:B--2---:R-:W2:Y:S03]  /*0290*/  MUFU.RCP R4, R4 ;  /* 0x0000000400047308 */ /* 0x004ea60000001000 */
[----:B------:R3:W-:Y:S04]  /*02a0*/  STL [R1+0x128], RZ ;  /* 0x000128ff01007387 */ /* 0x0007e80000100800 */
[----:B------:R3:W-:Y:S01]  /*02b0*/  STL [R1+0x12c], RZ ;  /* 0x00012cff01007387 */ /* 0x0007e20000100800 */
[----:B-1----:R-:W-:-:S03]  /*02c0*/  IABS R10, R5 ;  /* 0x00000005000a7213 */ /* 0x002fc60000000000 */
[----:B------:R3:W-:Y:S04]  /*02d0*/  STL [R1+0x110], RZ ;  /* 0x000110ff01007387 */ /* 0x0007e80000100800 */
[----:B------:R3:W-:Y:S01]  /*02e0*/  STL [R1+0x114], RZ ;  /* 0x000114ff01007387 */ /* 0x0007e20000100800 */
[----:B--2---:R-:W-:-:S03]  /*02f0*/  VIADD R6, R4, 0xffffffe ;  /* 0x0ffffffe04067836 */ /* 0x004fc60000000000 */
[----:B------:R3:W-:Y:S01]  /*0300*/  STL [R1+0x118], RZ ;  /* 0x000118ff01007387 */ /* 0x0007e20000100800 */
[----:B------:R-:W-:Y:S01]  /*0310*/  IMAD.MOV R4, RZ, RZ, -R12 ;  /* 0x000000ffff047224 */ /* 0x000fe200078e0a0c */
[----:B------:R-:W-:Y:S01]  /*0320*/  CS2R R12, SRZ ;  /* 0x00000000000c7805 */ /* 0x000fe2000001ff00 */
[----:B------:R1:W2:Y:S01]  /*0330*/  F2I.FTZ.U32.TRUNC.NTZ R7, R6 ;  /* 0x0000000600077305 */ /* 0x0002a2000021f000 */
[----:B------:R3:W-:Y:S04]  /*0340*/  STL [R1+0x11c], RZ ;  /* 0x00011cff01007387 */ /* 0x0007e80000100800 */
[----:B------:R3:W-:Y:S01]  /*0350*/  STL [R1+0x100], RZ ;  /* 0x000100ff01007387 */ /* 0x0007e20000100800 */
[----:B-1----:R-:W-:-:S03]  /*0360*/  IMAD.MOV.U32 R6, RZ, RZ, RZ ;  /* 0x000000ffff067224 */ /* 0x002fc600078e00ff */
[----:B------:R3:W-:Y:S04]  /*0370*/  STL [R1+0x104], RZ ;  /* 0x000104ff01007387 */ /* 0x0007e80000100800 */
[----:B------:R3:W-:Y:S01]  /*0380*/  STL [R1+0x108], RZ ;  /* 0x000108ff01007387 */ /* 0x0007e20000100800 */
[----:B--2---:R-:W-:-:S03]  /*0390*/  IMAD.MOV R8, RZ, RZ, -R7 ;  /* 0x000000ffff087224 */ /* 0x004fc600078e0a07 */
[----:B------:R3:W-:Y:S01]  /*03a0*/  STL [R1+0x10c], RZ ;  /* 0x00010cff01007387 */ /* 0x0007e20000100800 */
[----:B------:R-:W-:Y:S02]  /*03b0*/  IMAD R11, R8, R9, RZ ;  /* 0x00000009080b7224 */ /* 0x000fe400078e02ff */
[----:B------:R-:W-:Y:S01]  /*03c0*/  IMAD.MOV.U32 R8, RZ, RZ, R10 ;  /* 0x000000ffff087224 */ /* 0x000fe200078e000a */
[----:B------:R3:W-:Y:S01]  /*03d0*/  STL [R1+0xf0], RZ ;  /* 0x0000f0ff01007387 */ /* 0x0007e20000100800 */
[----:B------:R-:W-:-:S03]  /*03e0*/  IMAD.HI.U32 R7, R7, R11, R6 ;  /* 0x0000000b07077227 */ /* 0x000fc600078e0006 */
[----:B------:R3:W-:Y:S03]  /*03f0*/  STL [R1+0xf4], RZ ;  /* 0x0000f4ff01007387 */ /* 0x0007e60000100800 */
[----:B------:R-:W-:Y:S01]  /*0400*/  IMAD.HI.U32 R7, R7, R8, RZ ;  /* 0x0000000807077227 */ /* 0x000fe200078e00ff */
[----:B------:R3:W-:Y:S03]  /*0410*/  STL [R1+0xf8], RZ ;  /* 0x0000f8ff01007387 */ /* 0x0007e60000100800 */
[----:B------:R-:W-:Y:S01]  /*0420*/  IMAD R4, R7, R4, R8 ;  /* 0x0000000407047224 */ /* 0x000fe200078e0208 */
[----:B------:R3:W-:Y:S04]  /*0430*/  STL [R1+0xfc], RZ ;  /* 0x0000fcff01007387 */ /* 0x0007e80000100800 */
[----:B------:R-:W-:Y:S01]  /*0440*/  ISETP.GT.U32.AND P1, PT, R9, R4, PT ;  /* 0x000000040900720c */ /* 0x000fe20003f24070 */
[----:B------:R3:W-:Y:S04]  /*0450*/  STL [R1+0xe0], RZ ;  /* 0x0000e0ff01007387 */ /* 0x0007e80000100800 */
[----:B------:R3:W-:Y:S04]  /*0460*/  STL [R1+0xe4], RZ ;  /* 0x0000e4ff01007387 */ /* 0x0007e80000100800 */
[----:B------:R3:W-:Y:S04]  /*0470*/  STL [R1+0xe8], RZ ;  /* 0x0000e8ff01007387 */ /* 0x0007e80000100800 */
[----:B------:R-:W-:Y:S01]  /*0480*/  @!P1 IMAD.IADD R4, R4, 0x1, -R9 ;  /* 0x0000000104049824 */ /* 0x000fe200078e0a09 */
[----:B------:R3:W-:Y:S01]  /*0490*/  STL [R1+0xec], RZ ;  /* 0x0000ecff01007387 */ /* 0x0007e20000100800 */
[----:B------:R-:W-:Y:S01]  /*04a0*/  @!P1 VIADD R7, R7, 0x1 ;  /* 0x0000000107079836 */ /* 0x000fe20000000000 */
[----:B------:R-:W-:-:S02]  /*04b0*/  ISETP.NE.AND P1, PT, R0, RZ, PT ;  /* 0x000000ff0000720c */ /* 0x000fc40003f25270 */
[----:B------:R-:W-:Y:S01]  /*04c0*/  ISETP.GE.U32.AND P0, PT, R4, R9, PT ;  /* 0x000000090400720c */ /* 0x000fe20003f06070 */
[----:B------:R3:W-:Y:S01]  /*04d0*/  STL [R1+0xd0], RZ ;  /* 0x0000d0ff01007387 */ /* 0x0007e20000100800 */
[----:B------:R-:W-:-:S03]  /*04e0*/  LOP3.LUT R4, R5, R0, RZ, 0x3c, !PT ;  /* 0x0000000005047212 */ /* 0x000fc600078e3cff */
[----:B------:R3:W-:Y:S01]  /*04f0*/  STL [R1+0xd4], RZ ;  /* 0x0000d4ff01007387 */ /* 0x0007e20000100800 */
[----:B------:R-:W-:Y:S01]  /*0500*/  ISETP.GE.AND P2, PT, R4, RZ, PT ;  /* 0x000000ff0400720c */ /* 0x000fe20003f46270 */
[----:B------:R-:W-:Y:S02]  /*0510*/  VIADD R4, R2, 0x3f ;  /* 0x0000003f02047836 */ /* 0x000fe40000000000 */
[----:B------:R3:W-:Y:S04]  /*0520*/  STL [R1+0xd8], RZ ;  /* 0x0000d8ff01007387 */ /* 0x0007e80000100800 */
[----:B------:R-:W-:Y:S01]  /*0530*/  @P0 VIADD R7, R7, 0x1 ;  /* 0x0000000107070836 */ /* 0x000fe20000000000 */
[----:B------:R3:W-:Y:S03]  /*0540*/  STL [R1+0xdc], RZ ;  /* 0x0000dcff01007387 */ /* 0x0007e60000100800 */
[----:B------:R-:W-:Y:S01]  /*0550*/  IMAD.MOV.U32 R6, RZ, RZ, R7 ;  /* 0x000000ffff067224 */ /* 0x000fe200078e0007 */
[----:B------:R-:W-:Y:S01]  /*0560*/  SHF.R.S32.HI R7, RZ, 0x1f, R4 ;  /* 0x0000001fff077819 */ /* 0x000fe20000011404 */
[----:B------:R3:W-:Y:S02]  /*0570*/  STL [R1+0xc0], RZ ;  /* 0x0000c0ff01007387 */ /* 0x0007e40000100800 */
[----:B------:R-:W-:Y:S01]  /*0580*/  @!P2 IMAD.MOV R6, RZ, RZ, -R6 ;  /* 0x000000ffff06a224 */ /* 0x000fe200078e0a06 */
[----:B------:R-:W-:Y:S01]  /*0590*/  @!P1 LOP3.LUT R6, RZ, R0, RZ, 0x33, !PT ;  /* 0x00000000ff069212 */ /* 0x000fe200078e33ff */
[----:B------:R3:W-:Y:S01]  /*05a0*/  STL [R1+0xc4], RZ ;  /* 0x0000c4ff01007387 */ /* 0x0007e20000100800 */
[----:B------:R-:W-:-:S03]  /*05b0*/  LEA.HI R7, R7, R4, RZ, 0x6 ;  /* 0x0000000407077211 */ /* 0x000fc600078f30ff */
[----:B------:R-:W-:Y:S01]  /*05c0*/  IMAD.SHL.U32 R28, R6, 0x8, RZ ;  /* 0x00000008061c7824 */ /* 0x000fe200078e00ff */
[----:B------:R3:W-:Y:S01]  /*05d0*/  STL [R1+0xc8], RZ ;  /* 0x0000c8ff01007387 */ /* 0x0007e20000100800 */
[----:B------:R-:W-:-:S03]  /*05e0*/  IMAD.MOV R6, RZ, RZ, -R6 ;  /* 0x000000ffff067224 */ /* 0x000fc600078e0a06 */
[----:B------:R-:W-:Y:S01]  /*05f0*/  LEA.HI.SX32 R4, R7, -R28, 0x1a ;  /* 0x8000001c07047211 */ /* 0x000fe200078fd2ff */
[----:B------:R-:W-:Y:S01]  /*0600*/  IMAD R11, R0, R6, R5 ;  /* 0x00000006000b7224 */ /* 0x000fe200078e0205 */
[----:B------:R3:W-:Y:S01]  /*0610*/  STL [R1+0xcc], RZ ;  /* 0x0000ccff01007387 */ /* 0x0007e20000100800 */
[----:B------:R-:W-:Y:S01]  /*0620*/  IMAD.MOV.U32 R6, RZ, RZ, RZ ;  /* 0x000000ffff067224 */ /* 0x000fe200078e00ff */
[----:B------:R-:W-:Y:S02]  /*0630*/  VIMNMX R4, PT, PT, R4, 0x8, PT ;  /* 0x0000000804047848 */ /* 0x000fe40003fe0100 */
[----:B------:R3:W-:Y:S02]  /*0640*/  STL [R1+0xb0], RZ ;  /* 0x0000b0ff01007387 */ /* 0x0007e40000100800 */
[-C--:B------:R-:W-:Y:S02]  /*0650*/  IABS R10, R4.reuse ;  /* 0x00000004000a7213 */ /* 0x080fe40000000000 */
[----:B------:R-:W-:Y:S01]  /*0660*/  IABS R0, R4 ;  /* 0x0000000400007213 */ /* 0x000fe20000000000 */
[----:B------:R3:W-:Y:S01]  /*0670*/  STL [R1+0xb4], RZ ;  /* 0x0000b4ff01007387 */ /* 0x0007e20000100800 */
[----:B------:R-:W1:Y:S03]  /*0680*/  I2F.RP R8, R10 ;  /* 0x0000000a00087306 */ /* 0x000e660000209400 */
[----:B------:R3:W-:Y:S04]  /*0690*/  STL [R1+0xb8], RZ ;  /* 0x0000b8ff01007387 */ /* 0x0007e80000100800 */
[----:B------:R3:W-:Y:S04]  /*06a0*/  STL [R1+0xbc], RZ ;  /* 0x0000bcff01007387 */ /* 0x0007e80000100800 */
[----:B------:R3:W-:Y:S01]  /*06b0*/  STL [R1+0xa0], RZ ;  /* 0x0000a0ff01007387 */ /* 0x0007e20000100800 */
[----:B-1----:R-:W1:Y:S03]  /*06c0*/  MUFU.RCP R8, R8 ;  /* 0x0000000800087308 */ /* 0x002e660000001000 */
[----:B------:R3:W-:Y:S04]  /*06d0*/  STL [R1+0xa4], RZ ;  /* 0x0000a4ff01007387 */ /* 0x0007e80000100800 */
[----:B------:R3:W-:Y:S04]  /*06e0*/  STL [R1+0xa8], RZ ;  /* 0x0000a8ff01007387 */ /* 0x0007e80000100800 */
[----:B------:R3:W-:Y:S04]  /*06f0*/  STL [R1+0xac], RZ ;  /* 0x0000acff01007387 */ /* 0x0007e80000100800 */
[----:B------:R3:W-:Y:S01]  /*0700*/  STL [R1+0x90], RZ ;  /* 0x000090ff01007387 */ /* 0x0007e20000100800 */
[----:B-1----:R-:W-:-:S03]  /*0710*/  VIADD R7, R8, 0xffffffe ;  /* 0x0ffffffe08077836 */ /* 0x002fc60000000000 */
[----:B------:R3:W-:Y:S04]  /*0720*/  STL [R1+0x94], RZ ;  /* 0x000094ff01007387 */ /* 0x0007e80000100800 */
[----:B------:R3:W-:Y:S01]  /*0730*/  STL [R1+0x98], RZ ;  /* 0x000098ff01007387 */ /* 0x0007e20000100800 */
[----:B------:R-:W1:Y:S03]  /*0740*/  F2I.FTZ.U32.TRUNC.NTZ R7, R7 ;  /* 0x0000000700077305 */ /* 0x000e66000021f000 */
[----:B------:R3:W-:Y:S04]  /*0750*/  STL [R1+0x9c], RZ ;  /* 0x00009cff01007387 */ /* 0x0007e80000100800 */
[----:B------:R3:W-:Y:S04]  /*0760*/  STL [R1+0x80], RZ ;  /* 0x000080ff01007387 */ /* 0x0007e80000100800 */
[----:B------:R3:W-:Y:S01]  /*0770*/  STL [R1+0x84], RZ ;  /* 0x000084ff01007387 */ /* 0x0007e20000100800 */
[----:B-1----:R-:W-:-:S03]  /*0780*/  IMAD.MOV R9, RZ, RZ, -R7 ;  /* 0x000000ffff097224 */ /* 0x002fc600078e0a07 */
[----:B------:R3:W-:Y:S01]  /*0790*/  STL [R1+0x88], RZ ;  /* 0x000088ff01007387 */ /* 0x0007e20000100800 */
[----:B------:R-:W-:Y:S01]  /*07a0*/  IMAD.MOV.U32 R5, RZ, RZ, R9 ;  /* 0x000000ffff057224 */ /* 0x000fe200078e0009 */
[----:B------:R-:W-:Y:S02]  /*07b0*/  IABS R9, R11 ;  /* 0x0000000b00097213 */ /* 0x000fe40000000000 */
[----:B------:R3:W-:Y:S01]  /*07c0*/  STL [R1+0x8c], RZ ;  /* 0x00008cff01007387 */ /* 0x0007e20000100800 */
[----:B------:R-:W-:-:S03]  /*07d0*/  IMAD R5, R5, R10, RZ ;  /* 0x0000000a05057224 */ /* 0x000fc600078e02ff */
[----:B------:R3:W-:Y:S01]  /*07e0*/  STL [R1+0x70], RZ ;  /* 0x000070ff01007387 */ /* 0x0007e20000100800 */
[----:B------:R-:W-:-:S03]  /*07f0*/  IMAD.HI.U32 R6, R7, R5, R6 ;  /* 0x0000000507067227 */ /* 0x000fc600078e0006 */
[----:B------:R3:W-:Y:S01]  /*0800*/  STL [R1+0x74], RZ ;  /* 0x000074ff01007387 */ /* 0x0007e20000100800 */
[----:B------:R-:W-:Y:S02]  /*0810*/  IMAD.MOV R5, RZ, RZ, -R0 ;  /* 0x000000ffff057224 */ /* 0x000fe400078e0a00 */
[----:B------:R-:W-:Y:S01]  /*0820*/  IMAD.HI.U32 R0, R6, R9, RZ ;  /* 0x0000000906007227 */ /* 0x000fe200078e00ff */
[----:B------:R3:W-:Y:S01]  /*0830*/  STL [R1+0x78], RZ ;  /* 0x000078ff01007387 */ /* 0x0007e20000100800 */
[C---:B0-----:R-:W-:Y:S02]  /*0840*/  LOP3.LUT R6, R29.reuse, 0x20, RZ, 0xc0, !PT ;  /* 0x000000201d067812 */ /* 0x041fe400078ec0ff */
[----:B------:R-:W-:Y:S01]  /*0850*/  IMAD R5, R0, R5, R9 ;  /* 0x0000000500057224 */ /* 0x000fe200078e0209 */
[----:B------:R3:W-:Y:S01]  /*0860*/  STL [R1+0x7c], RZ ;  /* 0x00007cff01007387 */ /* 0x0007e20000100800 */
[----:B------:R-:W-:Y:S02]  /*0870*/  LOP3.LUT R29, R29, 0x3f, RZ, 0xc0, !PT ;  /* 0x0000003f1d1d7812 */ /* 0x000fe400078ec0ff */
[----:B------:R-:W-:-:S02]  /*0880*/  CS2R R8, SRZ ;  /* 0x0000000000087805 */ /* 0x000fc4000001ff00 */
[----:B------:R-:W-:Y:S01]  /*0890*/  R2UR UR4, R6 ;  /* 0x00000000060472ca */ /* 0x000fe200000e0000 */
[----:B------:R3:W-:Y:S01]  /*08a0*/  STL [R1+0x60], RZ ;  /* 0x000060ff01007387 */ /* 0x0007e20000100800 */
[----:B------:R-:W-:Y:S02]  /*08b0*/  ISETP.GT.U32.AND P1, PT, R10, R5, PT ;  /* 0x000000050a00720c */ /* 0x000fe40003f24070 */
[----:B------:R-:W-:Y:S01]  /*08c0*/  CS2R R6, SRZ ;  /* 0x0000000000067805 */ /* 0x000fe2000001ff00 */
[----:B------:R3:W-:Y:S04]  /*08d0*/  STL [R1+0x64], RZ ;  /* 0x000064ff01007387 */ /* 0x0007e80000100800 */
[----:B------:R3:W-:Y:S04]  /*08e0*/  STL [R1+0x68], RZ ;  /* 0x000068ff01007387 */ /* 0x0007e80000100800 */
[----:B------:R3:W-:Y:S02]  /*08f0*/  STL [R1+0x6c], RZ ;  /* 0x00006cff01007387 */ /* 0x0007e40000100800 */
[----:B------:R-:W-:-:S02]  /*0900*/  @!P1 IMAD.IADD R5, R5, 0x1, -R10 ;  /* 0x0000000105059824 */ /* 0x000fc400078e0a0a */
[----:B------:R3:W-:Y:S01]  /*0910*/  STL [R1+0x50], RZ ;  /* 0x000050ff01007387 */ /* 0x0007e20000100800 */
[----:B------:R-:W-:Y:S01]  /*0920*/  @!P1 VIADD R0, R0, 0x1 ;  /* 0x0000000100009836 */ /* 0x000fe20000000000 */
[----:B------:R-:W-:Y:S02]  /*0930*/  ISETP.NE.AND P1, PT, R4, RZ, PT ;  /* 0x000000ff0400720c */ /* 0x000fe40003f25270 */
[----:B------:R-:W-:Y:S01]  /*0940*/  ISETP.GE.U32.AND P0, PT, R5, R10, PT ;  /* 0x0000000a0500720c */ /* 0x000fe20003f06070 */
[----:B------:R3:W-:Y:S01]  /*0950*/  STL [R1+0x54], RZ ;  /* 0x000054ff01007387 */ /* 0x0007e20000100800 */
[----:B------:R-:W-:-:S03]  /*0960*/  LOP3.LUT R5, R11, R4, RZ, 0x3c, !PT ;  /* 0x000000040b057212 */ /* 0x000fc600078e3cff */
[----:B------:R3:W-:Y:S01]  /*0970*/  STL [R1+0x58], RZ ;  /* 0x000058ff01007387 */ /* 0x0007e20000100800 */
[----:B------:R-:W-:-:S03]  /*0980*/  ISETP.GE.AND P2, PT, R5, RZ, PT ;  /* 0x000000ff0500720c */ /* 0x000fc60003f46270 */
[----:B------:R3:W-:Y:S04]  /*0990*/  STL [R1+0x5c], RZ ;  /* 0x00005cff01007387 */ /* 0x0007e80000100800 */
[----:B------:R3:W-:Y:S01]  /*09a0*/  STL [R1+0x40], RZ ;  /* 0x000040ff01007387 */ /* 0x0007e20000100800 */
[----:B------:R-:W-:-:S03]  /*09b0*/  @P0 VIADD R0, R0, 0x1 ;  /* 0x0000000100000836 */ /* 0x000fc60000000000 */
[----:B------:R3:W-:Y:S02]  /*09c0*/  STL [R1+0x44], RZ ;  /* 0x000044ff01007387 */ /* 0x0007e40000100800 */
[----:B------:R-:W-:Y:S01]  /*09d0*/  @!P2 IMAD.MOV R0, RZ, RZ, -R0 ;  /* 0x000000ffff00a224 */ /* 0x000fe200078e0a00 */
[----:B------:R-:W-:Y:S01]  /*09e0*/  @!P1 LOP3.LUT R0, RZ, R4, RZ, 0x33, !PT ;  /* 0x00000004ff009212 */ /* 0x000fe200078e33ff */
[----:B------:R3:W-:Y:S04]  /*09f0*/  STL [R1+0x48], RZ ;  /* 0x000048ff01007387 */ /* 0x0007e80000100800 */
[----:B------:R3:W-:Y:S01]  /*0a00*/  STL [R1+0x4c], RZ ;  /* 0x00004cff01007387 */ /* 0x0007e20000100800 */
[----:B------:R-:W-:Y:S02]  /*0a10*/  IMAD.MOV R5, RZ, RZ, -R0 ;  /* 0x000000ffff057224 */ /* 0x000fe400078e0a00 */
[----:B------:R-:W-:Y:S01]  /*0a20*/  IMAD.SHL.U32 R0, R0, 0x100, RZ ;  /* 0x0000010000007824 */ /* 0x000fe200078e00ff */
[----:B------:R3:W-:Y:S01]  /*0a30*/  STL [R1+0x30], RZ ;  /* 0x000030ff01007387 */ /* 0x0007e20000100800 */
[----:B------:R-:W-:Y:S01]  /*0a40*/  IMAD R5, R4, R5, R11 ;  /* 0x0000000504057224 */ /* 0x000fe200078e020b */
[----:B------:R-:W-:-:S02]  /*0a50*/  CS2R R10, SRZ ;  /* 0x00000000000a7805 */ /* 0x000fc4000001ff00 */
[----:B------:R3:W-:Y:S01]  /*0a60*/  STL [R1+0x34], RZ ;  /* 0x000034ff01007387 */ /* 0x0007e20000100800 */
[----:B------:R-:W-:Y:S01]  /*0a70*/  IMAD.IADD R28, R28, 0x1, R5 ;  /* 0x000000011c1c7824 */ /* 0x000fe200078e0205 */
[----:B------:R-:W-:Y:S02]  /*0a80*/  CS2R R4, SRZ ;  /* 0x0000000000047805 */ /* 0x000fe4000001ff00 */
[----:B------:R3:W-:Y:S01]  /*0a90*/  STL [R1+0x38], RZ ;  /* 0x000038ff01007387 */ /* 0x0007e20000100800 */
[----:B------:R-:W-:-:S03]  /*0aa0*/  IMAD R28, R28, 0x40, R29 ;  /* 0x000000401c1c7824 */ /* 0x000fc600078e021d */
[----:B------:R3:W-:Y:S04]  /*0ab0*/  STL [R1+0x3c], RZ ;  /* 0x00003cff01007387 */ /* 0x0007e80000100800 */
        /* <DEDUP_REMOVED lines=8> */
[----:B------:R3:W-:Y:S04]  /*0b40*/  STL [R1], RZ ;  /* 0x000000ff01007387 */ /* 0x0007e80000100800 */
        /* <DEDUP_REMOVED lines=19> */
[----:B------:R3:W-:Y:S01]  /*0c80*/  STL [R1+0x984], R28 ;  /* 0x0009841c01007387 */ /* 0x0007e20000100800 */
[----:B------:R-:W0:Y:S03]  /*0c90*/  S2R R29, SR_TID.X ;  /* 0x00000000001d7919 */ /* 0x000e260000002100 */
[----:B------:R3:W-:Y:S01]  /*0ca0*/  STL [R1+0x15c], R0 ;  /* 0x00015c0001007387 */ /* 0x0007e20000100800 */
[----:B------:R-:W-:Y:S05]  /*0cb0*/  BRA.U !UP0, `(.L_x_0) ;  /* 0x00000219081c7547 */ /* 0x000fea000b800000 */
[----:B------:R-:W-:Y:S01]  /*0cc0*/  IABS R4, R2 ;  /* 0x0000000200047213 */ /* 0x000fe20000000000 */
[----:B------:R-:W-:Y:S01]  /*0cd0*/  IMAD.MOV.U32 R27, RZ, RZ, R0 ;  /* 0x000000ffff1b7224 */ /* 0x000fe200078e0000 */
[----:B---3--:R-:W-:Y:S01]  /*0ce0*/  IABS R0, R3 ;  /* 0x0000000300007213 */ /* 0x008fe20000000000 */
[C---:B0-----:R-:W-:Y:S01]  /*0cf0*/  IMAD.SHL.U32 R10, R29.reuse, 0x8, RZ ;  /* 0x000000081d0a7824 */ /* 0x041fe200078e00ff */
[----:B------:R-:W0:Y:S01]  /*0d00*/  I2F.RP R8, R4 ;  /* 0x0000000400087306 */ /* 0x000e220000209400 */
[----:B------:R1:W-:Y:S01]  /*0d10*/  STL [R1+0xa84], R3 ;  /* 0x000a840301007387 */ /* 0x0003e20000100800 */
[----:B------:R-:W-:Y:S01]  /*0d20*/  ISETP.GE.AND P3, PT, R28, RZ, PT ;  /* 0x000000ff1c00720c */ /* 0x000fe20003f66270 */
[----:B------:R-:W2:Y:S01]  /*0d30*/  LDCU UR7, c[0x0][0x3a4] ;  /* 0x00007480ff0777ac */ /* 0x000ea20008000800 */
[----:B------:R-:W-:Y:S02]  /*0d40*/  LOP3.LUT R11, R10, 0x30, RZ, 0xc0, !PT ;  /* 0x000000300a0b7812 */ /* 0x000fe400078ec0ff */
[----:B------:R-:W-:Y:S01]  /*0d50*/  ISETP.NE.AND P2, PT, R2, RZ, PT ;  /* 0x000000ff0200720c */ /* 0x000fe20003f45270 */
[----:B------:R-:W3:Y:S01]  /*0d60*/  LDCU UR41, c[0x0][0x3a0] ;  /* 0x00007400ff2977ac */ /* 0x000ee20008000800 */
[----:B------:R-:W4:Y:S01]  /*0d70*/  I2F.RP R5, R0 ;  /* 0x0000000000057306 */ /* 0x000f220000209400 */
[----:B-1----:R-:W-:Y:S01]  /*0d80*/  IMAD.SHL.U32 R3, R29, 0x2, RZ ;  /* 0x000000021d037824 */ /* 0x002fe200078e00ff */
[----:B------:R-:W1:Y:S06]  /*0d90*/  LDCU UR9, c[0x0][0x3a8] ;  /* 0x00007500ff0977ac */ /* 0x000e6c0008000800 */
[----:B0-----:R-:W0:Y:S08]  /*0da0*/  MUFU.RCP R8, R8 ;  /* 0x0000000800087308 */ /* 0x001e300000001000 */
[----:B----4-:R-:W4:Y:S01]  /*0db0*/  MUFU.RCP R5, R5 ;  /* 0x0000000500057308 */ /* 0x010f220000001000 */
[----:B0-----:R-:W-:Y:S01]  /*0dc0*/  VIADD R6, R8, 0xffffffe ;  /* 0x0ffffffe08067836 */ /* 0x001fe20000000000 */
[----:B------:R-:W-:-:S06]  /*0dd0*/  IABS R8, R28 ;  /* 0x0000001c00087213 */ /* 0x000fcc0000000000 */
[----:B------:R0:W1:Y:S01]  /*0de0*/  F2I.FTZ.U32.TRUNC.NTZ R7, R6 ;  /* 0x0000000600077305 */ /* 0x000062000021f000 */
[----:B----4-:R-:W-:Y:S02]  /*0df0*/  VIADD R14, R5, 0xffffffe ;  /* 0x0ffffffe050e7836 */ /* 0x010fe40000000000 */
[----:B------:R-:W-:-:S05]  /*0e00*/  IMAD.U32 R5, RZ, RZ, UR4 ;  /* 0x00000004ff057e24 */ /* 0x000fca000f8e00ff */
[----:B------:R4:W2:Y:S01]  /*0e10*/  F2I.FTZ.U32.TRUNC.NTZ R15, R14 ;  /* 0x0000000e000f7305 */ /* 0x0008a2000021f000 */
[----:B0-----:R-:W-:Y:S01]  /*0e20*/  IMAD.MOV.U32 R6, RZ, RZ, RZ ;  /* 0x000000ffff067224 */ /* 0x001fe200078e00ff */
[----:B------:R-:W-:Y:S01]  /*0e30*/  LEA.HI R5, R5, R27, RZ, 0x1b ;  /* 0x0000001b05057211 */ /* 0x000fe200078fd8ff */
[--C-:B-1----:R-:W-:Y:S02]  /*0e40*/  IMAD.MOV R9, RZ, RZ, -R7.reuse ;  /* 0x000000ffff097224 */ /* 0x102fe400078e0a07 */
[----:B----4-:R-:W-:Y:S02]  /*0e50*/  IMAD.MOV.U32 R14, RZ, RZ, RZ ;  /* 0x000000ffff0e7224 */ /* 0x010fe400078e00ff */
[----:B------:R-:W-:Y:S02]  /*0e60*/  IMAD R9, R9, R4, RZ ;  /* 0x0000000409097224 */ /* 0x000fe400078e02ff */
[----:B------:R-:W-:Y:S02]  /*0e70*/  VIADD R12, R5, 0xfe ;  /* 0x000000fe050c7836 */ /* 0x000fe40000000000 */
[----:B------:R-:W-:Y:S01]  /*0e80*/  IMAD.HI.U32 R7, R7, R9, R6 ;  /* 0x0000000907077227 */ /* 0x000fe200078e0006 */
[----:B------:R-:W-:-:S02]  /*0e90*/  IABS R6, R5 ;  /* 0x0000000500067213 */ /* 0x000fc40000000000 */
[----:B------:R-:W-:Y:S01]  /*0ea0*/  IABS R13, R12 ;  /* 0x0000000c000d7213 */ /* 0x000fe20000000000 */
[----:B--2---:R-:W-:Y:S01]  /*0eb0*/  IMAD.MOV R9, RZ, RZ, -R15 ;  /* 0x000000ffff097224 */ /* 0x004fe200078e0a0f */
[----:B------:R-:W-:Y:S01]  /*0ec0*/  ISETP.GE.AND P5, PT, R12, RZ, PT ;  /* 0x000000ff0c00720c */ /* 0x000fe20003fa6270 */
[----:B------:R-:W-:-:S04]  /*0ed0*/  IMAD.HI.U32 R7, R7, R8, RZ ;  /* 0x0000000807077227 */ /* 0x000fc800078e00ff */
[----:B------:R-:W-:Y:S02]  /*0ee0*/  IMAD.MOV R7, RZ, RZ, -R7 ;  /* 0x000000ffff077224 */ /* 0x000fe400078e0a07 */
[----:B------:R-:W-:Y:S02]  /*0ef0*/  IMAD R9, R9, R0, RZ ;  /* 0x0000000009097224 */ /* 0x000fe400078e02ff */
[----:B------:R-:W-:Y:S01]  /*0f00*/  IMAD R7, R4, R7, R8 ;  /* 0x0000000704077224 */ /* 0x000fe200078e0208 */
[----:B------:R-:W-:Y:S01]  /*0f10*/  LOP3.LUT R8, R29, 0x7, RZ, 0xc0, !PT ;  /* 0x000000071d087812 */ /* 0x000fe200078ec0ff */
[----:B------:R-:W-:-:S03]  /*0f20*/  IMAD.HI.U32 R14, R15, R9, R14 ;  /* 0x000000090f0e7227 */ /* 0x000fc600078e000e */
[----:B------:R-:W-:Y:S01]  /*0f30*/  ISETP.GT.U32.AND P0, PT, R4, R7, PT ;  /* 0x000000070400720c */ /* 0x000fe20003f04070 */
[----:B------:R-:W-:Y:S02]  /*0f40*/  IMAD.MOV.U32 R15, RZ, RZ, R6 ;  /* 0x000000ffff0f7224 */ /* 0x000fe400078e0006 */
[----:B------:R-:W-:Y:S02]  /*0f50*/  IMAD R9, R8, 0x90, RZ ;  /* 0x0000009008097824 */ /* 0x000fe400078e02ff */
[----:B------:R-:W-:-:S03]  /*0f60*/  IMAD.HI.U32 R6, R14, R15, RZ ;  /* 0x0000000f0e067227 */ /* 0x000fc600078e00ff */
[----:B------:R-:W-:Y:S01]  /*0f70*/  LOP3.LUT R10, R9, 0x10, R3, 0x78, !PT ;  /* 0x00000010090a7812 */ /* 0x000fe200078e7803 */
[----:B------:R-:W-:Y:S02]  /*0f80*/  IMAD.MOV R6, RZ, RZ, -R6 ;  /* 0x000000ffff067224 */ /* 0x000fe400078e0a06 */
[----:B------:R-:W-:Y:S02]  /*0f90*/  IMAD.SHL.U32 R29, R29, 0x40, RZ ;  /* 0x000000401d1d7824 */ /* 0x000fe400078e00ff */
[----:B------:R-:W-:Y:S02]  /*0fa0*/  @!P0 IMAD.IADD R7, R7, 0x1, -R4 ;  /* 0x0000000107078824 */ /* 0x000fe400078e0a04 */
[----:B------:R-:W-:Y:S01]  /*0fb0*/  IMAD R8, R8, 0x40, R11 ;  /* 0x0000004008087824 */ /* 0x000fe200078e020b */
[----:B------:R-:W-:Y:S01]  /*0fc0*/  LOP3.LUT R3, R10, 0x400, R29, 0xf8, !PT ;  /* 0x000004000a037812 */ /* 0x000fe200078ef81d */
[----:B------:R-:W-:Y:S01]  /*0fd0*/  IMAD R11, R0, R6, R15 ;  /* 0x00000006000b7224 */ /* 0x000fe200078e020f */
[----:B------:R-:W-:Y:S01]  /*0fe0*/  ISETP.GT.U32.AND P1, PT, R4, R7, PT ;  /* 0x000000070400720c */ /* 0x000fe20003f24070 */
[----:B------:R-:W-:Y:S01]  /*0ff0*/  VIADD R10, R5, 0xfa ;  /* 0x000000fa050a7836 */ /* 0x000fe20000000000 */
[----:B------:R0:W-:Y:S01]  /*1000*/  STL [R1+0x158], R8 ;  /* 0x0001580801007387 */ /* 0x0001e20000100800 */
[----:B------:R-:W-:Y:S01]  /*1010*/  IMAD.HI.U32 R6, R14, R13, RZ ;  /* 0x0000000d0e067227 */ /* 0x000fe200078e00ff */
[----:B------:R-:W-:-:S02]  /*1020*/  ISETP.GT.U32.AND P0, PT, R0, R11, PT ;  /* 0x0000000b0000720c */ /* 0x000fc40003f04070 */
[----:B------:R-:W-:Y:S01]  /*1030*/  IABS R9, R10 ;  /* 0x0000000a00097213 */ /* 0x000fe20000000000 */
[----:B------:R-:W-:Y:S01]  /*1040*/  IMAD.MOV R6, RZ, RZ, -R6 ;  /* 0x000000ffff067224 */ /* 0x000fe200078e0a06 */
[----:B------:R1:W-:Y:S01]  /*1050*/  STL [R1+0x564], R3 ;  /* 0x0005640301007387 */ /* 0x0003e20000100800 */
[----:B------:R-:W-:Y:S02]  /*1060*/  VIADD R16, R5, 0xf6 ;  /* 0x000000f605107836 */ /* 0x000fe40000000000 */
[----:B------:R-:W-:Y:S02]  /*1070*/  IMAD R13, R0, R6, R13 ;  /* 0x00000006000d7224 */ /* 0x000fe400078e020d */
[----:B------:R-:W-:Y:S01]  /*1080*/  @!P1 IMAD.IADD R7, R7, 0x1, -R4 ;  /* 0x0000000107079824 */ /* 0x000fe200078e0a04 */
[----:B------:R-:W-:Y:S01]  /*1090*/  IABS R17, R16 ;  /* 0x0000001000117213 */ /* 0x000fe20000000000 */
[----:B------:R-:W-:Y:S01]  /*10a0*/  IMAD.HI.U32 R4, R14, R9, RZ ;  /* 0x000000090e047227 */ /* 0x000fe200078e00ff */
[----:B------:R-:W-:-:S03]  /*10b0*/  ISETP.GT.U32.AND P1, PT, R0, R13, PT ;  /* 0x0000000d0000720c */ /* 0x000fc60003f24070 */
[----:B------:R-:W-:Y:S02]  /*10c0*/  @!P0 IMAD.IADD R11, R11, 0x1, -R0 ;  /* 0x000000010b0b8824 */ /* 0x000fe400078e0a00 */
[----:B------:R-:W-:Y:S02]  /*10d0*/  IMAD.MOV R4, RZ, RZ, -R4 ;  /* 0x000000ffff047224 */ /* 0x000fe400078e0a04 */
[----:B0-----:R-:W-:Y:S01]  /*10e0*/  VIADD R8, R5, 0xfc ;  /* 0x000000fc05087836 */ /* 0x001fe20000000000 */
[C---:B------:R-:W-:Y:S01]  /*10f0*/  ISETP.GT.U32.AND P0, PT, R0.reuse, R11, PT ;  /* 0x0000000b0000720c */ /* 0x040fe20003f04070 */
[----:B------:R-:W-:Y:S02]  /*1100*/  IMAD R9, R0, R4, R9 ;  /* 0x0000000400097224 */ /* 0x000fe400078e0209 */
[----:B-1----:R-:W-:Y:S01]  /*1110*/  IMAD.MOV.U32 R3, RZ, RZ, R7 ;  /* 0x000000ffff037224 */ /* 0x002fe200078e0007 */
[----:B------:R-:W-:Y:S01]  /*1120*/  IABS R15, R8 ;  /* 0x00000008000f7213 */ /* 0x000fe20000000000 */
[----:B------:R-:W-:Y:S01]  /*1130*/  @!P1 IMAD.IADD R13, R13, 0x1, -R0 ;  /* 0x000000010d0d9824 */ /* 0x000fe200078e0a00 */
[----:B------:R-:W-:Y:S01]  /*1140*/  ISETP.GE.AND P4, PT, R8, RZ, PT ;  /* 0x000000ff0800720c */ /* 0x000fe20003f86270 */
[C---:B------:R-:W-:Y:S01]  /*1150*/  VIADD R8, R5.reuse, 0xf8 ;  /* 0x000000f805087836 */ /* 0x040fe20000000000 */
[----:B------:R-:W-:Y:S01]  /*1160*/  ISETP.GT.U32.AND P6, PT, R0, R9, PT ;  /* 0x000000090000720c */ /* 0x000fe20003fc4070 */
[----:B------:R-:W-:Y:S01]  /*1170*/  @!P3 IMAD.MOV R3, RZ, RZ, -R3 ;  /* 0x000000ffff03b224 */ /* 0x000fe200078e0a03 */
[----:B------:R-:W-:Y:S01]  /*1180*/  ISETP.GE.AND P3, PT, R5, RZ, PT ;  /* 0x000000ff0500720c */ /* 0x000fe20003f66270 */
[----:B------:R-:W-:Y:S01]  /*1190*/  IMAD.HI.U32 R6, R14, R15, RZ ;  /* 0x0000000f0e067227 */ /* 0x000fe200078e00ff */
[----:B------:R-:W-:-:S02]  /*11a0*/  IABS R7, R8 ;  /* 0x0000000800077213 */ /* 0x000fc40000000000 */
[----:B------:R-:W-:Y:S01]  /*11b0*/  @!P2 LOP3.LUT R3, RZ, R2, RZ, 0x33, !PT ;  /* 0x00000002ff03a212 */ /* 0x000fe200078e33ff */
[--C-:B------:R-:W-:Y:S01]  /*11c0*/  @!P0 IMAD.IADD R11, R11, 0x1, -R0.reuse ;  /* 0x000000010b0b8824 */ /* 0x100fe200078e0a00 */
[----:B------:R-:W-:Y:S01]  /*11d0*/  ISETP.GT.U32.AND P1, PT, R0, R13, PT ;  /* 0x0000000d0000720c */ /* 0x000fe20003f24070 */
[----:B------:R-:W-:Y:S01]  /*11e0*/  IMAD.HI.U32 R2, R14, R7, RZ ;  /* 0x000000070e027227 */ /* 0x000fe200078e00ff */
[----:B------:R-:W-:Y:S01]  /*11f0*/  ISETP.GE.AND P0, PT, R10, RZ, PT ;  /* 0x000000ff0a00720c */ /* 0x000fe20003f06270 */
[----:B------:R0:W-:Y:S02]  /*1200*/  STL [R1+0x1c0], R3 ;  /* 0x0001c00301007387 */ /* 0x0001e40000100800 */
[----:B------:R-:W-:Y:S02]  /*1210*/  IMAD.MOV.U32 R4, RZ, RZ, R11 ;  /* 0x000000ffff047224 */ /* 0x000fe400078e000b */
[----:B------:R-:W-:Y:S01]  /*1220*/  @!P6 IMAD.IADD R9, R9, 0x1, -R0 ;  /* 0x000000010909e824 */ /* 0x000fe200078e0a00 */
[----:B------:R-:W-:Y:S01]  /*1230*/  ISETP.GE.AND P6, PT, R8, RZ, PT ;  /* 0x000000ff0800720c */ /* 0x000fe20003fc6270 */
[----:B------:R-:W-:-:S02]  /*1240*/  IMAD.MOV R2, RZ, RZ, -R2 ;  /* 0x000000ffff027224 */ /* 0x000fc400078e0a02 */
[----:B------:R-:W-:Y:S02]  /*1250*/  IMAD.MOV R6, RZ, RZ, -R6 ;  /* 0x000000ffff067224 */ /* 0x000fe400078e0a06 */
[----:B------:R-:W-:Y:S01]  /*1260*/  @!P3 IMAD.MOV R4, RZ, RZ, -R4 ;  /* 0x000000ffff04b224 */ /* 0x000fe200078e0a04 */
[C---:B------:R-:W-:Y:S01]  /*1270*/  ISETP.GT.U32.AND P3, PT, R0.reuse, R9, PT ;  /* 0x000000090000720c */ /* 0x040fe20003f64070 */
[C---:B------:R-:W-:Y:S02]  /*1280*/  IMAD R7, R0.reuse, R2, R7 ;  /* 0x0000000200077224 */ /* 0x040fe400078e0207 */
[----:B------:R-:W-:Y:S01]  /*1290*/  IMAD R15, R0, R6, R15 ;  /* 0x00000006000f7224 */ /* 0x000fe200078e020f */
[----:B------:R-:W-:Y:S01]  /*12a0*/  STL [R1+0xa88], R4 ;  /* 0x000a880401007387 */ /* 0x000fe20000100800 */
[----:B------:R-:W-:-:S03]  /*12b0*/  IMAD.HI.U32 R2, R14, R17, RZ ;  /* 0x000000110e027227 */ /* 0x000fc600078e00ff */
[C---:B------:R-:W-:Y:S01]  /*12c0*/  ISETP.GT.U32.AND P2, PT, R0.reuse, R15, PT ;  /* 0x0000000f0000720c */ /* 0x040fe20003f44070 */
[----:B------:R-:W-:Y:S01]  /*12d0*/  @!P1 IMAD.IADD R13, R13, 0x1, -R0 ;  /* 0x000000010d0d9824 */ /* 0x000fe200078e0a00 */
[C---:B------:R-:W-:Y:S01]  /*12e0*/  ISETP.GT.U32.AND P1, PT, R0.reuse, R7, PT ;  /* 0x000000070000720c */ /* 0x040fe20003f24070 */
[----:B------:R-:W-:Y:S02]  /*12f0*/  IMAD.MOV R2, RZ, RZ, -R2 ;  /* 0x000000ffff027224 */ /* 0x000fe400078e0a02 */
[----:B0-----:R-:W-:Y:S02]  /*1300*/  IMAD.MOV.U32 R3, RZ, RZ, R13 ;  /* 0x000000ffff037224 */ /* 0x001fe400078e000d */
[C---:B------:R-:W-:Y:S02]  /*1310*/  IMAD R13, R0.reuse, R2, R17 ;  /* 0x00000002000d7224 */ /* 0x040fe400078e0211 */
[--C-:B------:R-:W-:Y:S02]  /*1320*/  @!P3 IMAD.IADD R9, R9, 0x1, -R0.reuse ;  /* 0x000000010909b824 */ /* 0x100fe400078e0a00 */
[----:B------:R-:W-:Y:S01]  /*1330*/  VIADD R12, R5, 0xf4 ;  /* 0x000000f4050c7836 */ /* 0x000fe20000000000 */
[----:B------:R-:W-:Y:S01]  /*1340*/  ISETP.GT.U32.AND P3, PT, R0, R13, PT ;  /* 0x0000000d0000720c */ /* 0x000fe20003f64070 */
[----:B------:R-:W-:-:S02]  /*1350*/  @!P2 IMAD.IADD R15, R15, 0x1, -R0 ;  /* 0x000000010f0fa824 */ /* 0x000fc400078e0a00 */
[----:B------:R-:W-:Y:S01]  /*1360*/  @!P5 IMAD.MOV R3, RZ, RZ, -R3 ;  /* 0x000000ffff03d224 */ /* 0x000fe200078e0a03 */
[----:B------:R-:W-:Y:S01]  /*1370*/  IABS R19, R12 ;  /* 0x0000000c00137213 */ /* 0x000fe20000000000 */
[----:B------:R-:W-:Y:S01]  /*1380*/  VIADD R2, R5, 0xf2 ;  /* 0x000000f205027836 */ /* 0x000fe20000000000 */
[----:B------:R-:W-:Y:S01]  /*1390*/  ISETP.GT.U32.AND P2, PT, R0, R15, PT ;  /* 0x0000000f0000720c */ /* 0x000fe20003f44070 */
[--C-:B------:R-:W-:Y:S01]  /*13a0*/  @!P1 IMAD.IADD R7, R7, 0x1, -R0.reuse ;  /* 0x0000000107079824 */ /* 0x100fe200078e0a00 */
[----:B------:R0:W-:Y:S01]  /*13b0*/  STL [R1+0x8c], R3 ;  /* 0x00008c0301007387 */ /* 0x0001e20000100800 */
[----:B------:R-:W-:Y:S01]  /*13c0*/  IMAD.HI.U32 R6, R14, R19, RZ ;  /* 0x000000130e067227 */ /* 0x000fe200078e00ff */
[----:B------:R-:W-:Y:S02]  /*13d0*/  ISETP.GE.AND P5, PT, R16, RZ, PT ;  /* 0x000000ff1000720c */ /* 0x000fe40003fa6270 */
[----:B------:R-:W-:Y:S01]  /*13e0*/  ISETP.GT.U32.AND P1, PT, R0, R7, PT ;  /* 0x000000070000720c */ /* 0x000fe20003f24070 */
[----:B------:R-:W-:-:S02]  /*13f0*/  @!P3 IMAD.IADD R13, R13, 0x1, -R0 ;  /* 0x000000010d0db824 */ /* 0x000fc400078e0a00 */
[----:B------:R-:W-:Y:S02]  /*1400*/  IMAD.MOV R6, RZ, RZ, -R6 ;  /* 0x000000ffff067224 */ /* 0x000fe400078e0a06 */
[C---:B------:R-:W-:Y:S01]  /*1410*/  VIADD R20, R5.reuse, 0xea ;  /* 0x000000ea05147836 */ /* 0x040fe20000000000 */
[C---:B------:R-:W-:Y:S01]  /*1420*/  ISETP.GT.U32.AND P3, PT, R0.reuse, R13, PT ;  /* 0x0000000d0000720c */ /* 0x040fe20003f64070 */
[----:B0-----:R-:W-:Y:S01]  /*1430*/  IMAD.MOV.U32 R3, RZ, RZ, R9 ;  /* 0x000000ffff037224 */ /* 0x001fe200078e0009 */
[----:B------:R-:W-:Y:S01]  /*1440*/  IABS R9, R2 ;  /* 0x0000000200097213 */ /* 0x000fe20000000000 */
[----:B------:R-:W-:Y:S02]  /*1450*/  IMAD R11, R0, R6, R19 ;  /* 0x00000006000b7224 */ /* 0x000fe400078e0213 */
[----:B------:R-:W-:Y:S02]  /*1460*/  VIADD R6, R5, 0xf0 ;  /* 0x000000f005067836 */ /* 0x000fe40000000000 */
[----:B------:R-:W-:-:S03]  /*1470*/  IMAD.HI.U32 R8, R14, R9, RZ ;  /* 0x000000090e087227 */ /* 0x000fc600078e00ff */
[----:B------:R-:W-:Y:S01]  /*1480*/  IABS R19, R6 ;  /* 0x0000000600137213 */ /* 0x000fe20000000000 */
[----:B------:R-:W-:Y:S01]  /*1490*/  @!P2 IMAD.IADD R15, R15, 0x1, -R0 ;  /* 0x000000010f0fa824 */ /* 0x000fe200078e0a00 */
[----:B------:R-:W-:Y:S01]  /*14a0*/  ISETP.GE.AND P2, PT, R12, RZ, PT ;  /* 0x000000ff0c00720c */ /* 0x000fe20003f46270 */
[----:B------:R-:W-:Y:S02]  /*14b0*/  IMAD.MOV R8, RZ, RZ, -R8 ;  /* 0x000000ffff087224 */ /* 0x000fe400078e0a08 */
[----:B------:R-:W-:Y:S02]  /*14c0*/  IMAD.MOV.U32 R4, RZ, RZ, R15 ;  /* 0x000000ffff047224 */ /* 0x000fe400078e000f */
[----:B------:R-:W-:Y:S02]  /*14d0*/  IMAD R9, R0, R8, R9 ;  /* 0x0000000800097224 */ /* 0x000fe400078e0209 */
[----:B------:R-:W-:-:S04]  /*14e0*/  IMAD.HI.U32 R22, R14, R19, RZ ;  /* 0x000000130e167227 */ /* 0x000fc800078e00ff */
[----:B------:R-:W-:Y:S01]  /*14f0*/  @!P4 IMAD.MOV R4, RZ, RZ, -R4 ;  /* 0x000000ffff04c224 */ /* 0x000fe200078e0a04 */
[----:B------:R-:W-:Y:S01]  /*1500*/  ISETP.GE.AND P4, PT, R2, RZ, PT ;  /* 0x000000ff0200720c */ /* 0x000fe20003f86270 */
[--C-:B------:R-:W-:Y:S01]  /*1510*/  @!P3 IMAD.IADD R13, R13, 0x1, -R0.reuse ;  /* 0x000000010d0db824 */ /* 0x100fe200078e0a00 */
[C---:B------:R-:W-:Y:S01]  /*1520*/  ISETP.GT.U32.AND P3, PT, R0.reuse, R9, PT ;  /* 0x000000090000720c */ /* 0x040fe20003f64070 */
[----:B------:R-:W-:Y:S01]  /*1530*/  @!P1 IMAD.IADD R7, R7, 0x1, -R0 ;  /* 0x0000000107079824 */ /* 0x000fe200078e0a00 */
[----:B------:R0:W-:Y:S01]  /*1540*/  STL [R1+0x88], R4 ;  /* 0x0000880401007387 */ /* 0x0001e20000100800 */
[----:B------:R-:W-:Y:S01]  /*1550*/  IMAD.MOV R22, RZ, RZ, -R22 ;  /* 0x000000ffff167224 */ /* 0x000fe200078e0a16 */
[C---:B------:R-:W-:Y:S01]  /*1560*/  ISETP.GT.U32.AND P1, PT, R0.reuse, R11, PT ;  /* 0x0000000b0000720c */ /* 0x040fe20003f24070 */
[----:B------:R-:W-:Y:S02]  /*1570*/  VIADD R2, R5, 0xee ;  /* 0x000000ee05027836 */ /* 0x000fe40000000000 */
[----:B------:R-:W-:-:S02]  /*1580*/  IMAD R22, R0, R22, R19 ;  /* 0x0000001600167224 */ /* 0x000fc400078e0213 */
[----:B------:R-:W-:Y:S01]  /*1590*/  @!P0 IMAD.MOV R3, RZ, RZ, -R3 ;  /* 0x000000ffff038224 */ /* 0x000fe200078e0a03 */
[----:B------:R-:W-:Y:S01]  /*15a0*/  IABS R15, R2 ;  /* 0x00000002000f7213 */ /* 0x000fe20000000000 */
[----:B------:R-:W-:Y:S01]  /*15b0*/  VIADD R21, R5, 0xe8 ;  /* 0x000000e805157836 */ /* 0x000fe20000000000 */
[----:B------:R-:W-:Y:S01]  /*15c0*/  ISETP.GE.AND P0, PT, R6, RZ, PT ;  /* 0x000000ff0600720c */ /* 0x000fe20003f06270 */
[----:B0-----:R-:W-:Y:S01]  /*15d0*/  IMAD.MOV.U32 R4, RZ, RZ, R7 ;  /* 0x000000ffff047224 */ /* 0x001fe200078e0007 */
[----:B------:R-:W-:Y:S01]  /*15e0*/  IABS R7, R20 ;  /* 0x0000001400077213 */ /* 0x000fe20000000000 */
[----:B------:R-:W-:Y:S01]  /*15f0*/  @!P3 IMAD.IADD R9, R9, 0x1, -R0 ;  /* 0x000000010909b824 */ /* 0x000fe200078e0a00 */
[----:B------:R0:W-:Y:S01]  /*1600*/  STL [R1+0x1c8], R3 ;  /* 0x0001c80301007387 */ /* 0x0001e20000100800 */
[----:B------:R-:W-:Y:S01]  /*1610*/  @!P6 IMAD.MOV R4, RZ, RZ, -R4 ;  /* 0x000000ffff04e224 */ /* 0x000fe200078e0a04 */
[C---:B------:R-:W-:Y:S01]  /*1620*/  ISETP.GT.U32.AND P6, PT, R0.reuse, R22, PT ;  /* 0x000000160000720c */ /* 0x040fe20003fc4070 */
[----:B------:R-:W-:Y:S01]  /*1630*/  VIADD R6, R5, 0xec ;  /* 0x000000ec05067836 */ /* 0x000fe20000000000 */
[----:B------:R-:W-:Y:S01]  /*1640*/  ISETP.GT.U32.AND P3, PT, R0, R9, PT ;  /* 0x000000090000720c */ /* 0x000fe20003f64070 */
[----:B------:R-:W-:Y:S01]  /*1650*/  IMAD.HI.U32 R10, R14, R15, RZ ;  /* 0x0000000f0e0a7227 */ /* 0x000fe200078e00ff */
[----:B------:R-:W-:Y:S01]  /*1660*/  IABS R16, R21 ;  /* 0x0000001500107213 */ /* 0x000fe20000000000 */
[----:B------:R-:W-:Y:S01]  /*1670*/  STL [R1+0x1cc], R4 ;  /* 0x0001cc0401007387 */ /* 0x000fe20000100800 */
[----:B------:R-:W-:Y:S01]  /*1680*/  IABS R17, R6 ;  /* 0x0000000600117213 */ /* 0x000fe20000000000 */
[----:B------:R-:W-:-:S02]  /*1690*/  IMAD.MOV R10, RZ, RZ, -R10 ;  /* 0x000000ffff0a7224 */ /* 0x000fc400078e0a0a */
[--C-:B------:R-:W-:Y:S02]  /*16a0*/  @!P1 IMAD.IADD R11, R11, 0x1, -R0.reuse ;  /* 0x000000010b0b9824 */ /* 0x100fe400078e0a00 */
[----:B------:R-:W-:Y:S02]  /*16b0*/  IMAD R12, R0, R10, R15 ;  /* 0x0000000a000c7224 */ /* 0x000fe400078e020f */
[----:B------:R-:W-:Y:S01]  /*16c0*/  @!P6 IMAD.IADD R22, R22, 0x1, -R0 ;  /* 0x000000011616e824 */ /* 0x000fe200078e0a00 */
[----:B------:R-:W-:Y:S01]  /*16d0*/  ISETP.GT.U32.AND P1, PT, R0, R11, PT ;  /* 0x0000000b0000720c */ /* 0x000fe20003f24070 */
[----:B------:R-:W-:-:S03]  /*16e0*/  IMAD.HI.U32 R8, R14, R17, RZ ;  /* 0x000000110e087227 */ /* 0x000fc600078e00ff */
[C---:B------:R-:W-:Y:S01]  /*16f0*/  ISETP.GT.U32.AND P6, PT, R0.reuse, R22, PT ;  /* 0x000000160000720c */ /* 0x040fe20003fc4070 */
[----:B------:R-:W-:Y:S01]  /*1700*/  @!P3 IMAD.IADD R9, R9, 0x1, -R0 ;  /* 0x000000010909b824 */ /* 0x000fe200078e0a00 */
[----:B------:R-:W-:Y:S01]  /*1710*/  ISETP.GT.U32.AND P3, PT, R0, R12, PT ;  /* 0x0000000c0000720c */ /* 0x000fe20003f64070 */
[----:B------:R-:W-:Y:S02]  /*1720*/  IMAD.MOV R8, RZ, RZ, -R8 ;  /* 0x000000ffff087224 */ /* 0x000fe400078e0a08 */
[----:B------:R-:W-:-:S04]  /*1730*/  IMAD.HI.U32 R10, R14, R7, RZ ;  /* 0x000000070e0a7227 */ /* 0x000fc800078e00ff */
[----:B0-----:R-:W-:Y:S02]  /*1740*/  IMAD.MOV.U32 R3, RZ, RZ, R13 ;  /* 0x000000ffff037224 */ /* 0x001fe400078e000d */
[----:B------:R-:W-:Y:S02]  /*1750*/  IMAD R17, R0, R8, R17 ;  /* 0x0000000800117224 */ /* 0x000fe400078e0211 */
[----:B------:R-:W-:Y:S02]  /*1760*/  IMAD.MOV R10, RZ, RZ, -R10 ;  /* 0x000000ffff0a7224 */ /* 0x000fe400078e0a0a */
[----:B------:R-:W-:Y:S01]  /*1770*/  @!P5 IMAD.MOV R3, RZ, RZ, -R3 ;  /* 0x000000ffff03d224 */ /* 0x000fe200078e0a03 */
[----:B------:R-:W-:Y:S01]  /*1780*/  ISETP.GE.AND P5, PT, R2, RZ, PT ;  /* 0x000000ff0200720c */ /* 0x000fe20003fa6270 */
[--C-:B------:R-:W-:Y:S01]  /*1790*/  @!P6 IMAD.IADD R22, R22, 0x1, -R0.reuse ;  /* 0x000000011616e824 */ /* 0x100fe200078e0a00 */
[C---:B------:R-:W-:Y:S01]  /*17a0*/  ISETP.GT.U32.AND P6, PT, R0.reuse, R17, PT ;  /* 0x000000110000720c */ /* 0x040fe20003fc4070 */
[----:B------:R-:W-:Y:S01]  /*17b0*/  IMAD R7, R0, R10, R7 ;  /* 0x0000000a00077224 */ /* 0x000fe200078e0207 */
[----:B------:R0:W-:Y:S01]  /*17c0*/  STL [R1+0x1d0], R3 ;  /* 0x0001d00301007387 */ /* 0x0001e20000100800 */
[----:B------:R-:W-:Y:S01]  /*17d0*/  @!P1 IMAD.IADD R11, R11, 0x1, -R0 ;  /* 0x000000010b0b9824 */ /* 0x000fe200078e0a00 */
[----:B------:R-:W-:Y:S01]  /*17e0*/  ISETP.GE.AND P1, PT, R6, RZ, PT ;  /* 0x000000ff0600720c */ /* 0x000fe20003f26270 */
[----:B------:R-:W-:-:S04]  /*17f0*/  IMAD.HI.U32 R24, R14, R16, RZ ;  /* 0x000000100e187227 */ /* 0x000fc800078e00ff */
[----:B------:R-:W-:Y:S01]  /*1800*/  @!P3 IMAD.IADD R12, R12, 0x1, -R0 ;  /* 0x000000010c0cb824 */ /* 0x000fe200078e0a00 */
[C---:B------:R-:W-:Y:S01]  /*1810*/  ISETP.GT.U32.AND P3, PT, R0.reuse, R7, PT ;  /* 0x000000070000720c */ /* 0x040fe20003f64070 */
[----:B------:R-:W-:Y:S02]  /*1820*/  IMAD.MOV R24, RZ, RZ, -R24 ;  /* 0x000000ffff187224 */ /* 0x000fe400078e0a18 */
[----:B0-----:R-:W-:Y:S02]  /*1830*/  IMAD.MOV.U32 R3, RZ, RZ, R11 ;  /* 0x000000ffff037224 */ /* 0x001fe400078e000b */
[C---:B------:R-:W-:Y:S02]  /*1840*/  VIADD R6, R5.reuse, 0xe6 ;  /* 0x000000e605067836 */ /* 0x040fe40000000000 */
[----:B------:R-:W-:Y:S02]  /*1850*/  VIADD R19, R5, 0xe4 ;  /* 0x000000e405137836 */ /* 0x000fe40000000000 */
[C---:B------:R-:W-:Y:S01]  /*1860*/  IMAD R16, R0.reuse, R24, R16 ;  /* 0x0000001800107224 */ /* 0x040fe200078e0210 */
[----:B------:R-:W-:Y:S01]  /*1870*/  IABS R18, R6 ;  /* 0x0000000600127213 */ /* 0x000fe20000000000 */
[----:B------:R-:W-:Y:S01]  /*1880*/  @!P2 IMAD.MOV R3, RZ, RZ, -R3 ;  /* 0x000000ffff03a224 */ /* 0x000fe200078e0a03 */
[----:B------:R-:W-:Y:S01]  /*1890*/  IABS R8, R19 ;  /* 0x0000001300087213 */ /* 0x000fe20000000000 */
[--C-:B------:R-:W-:Y:S01]  /*18a0*/  @!P6 IMAD.IADD R17, R17, 0x1, -R0.reuse ;  /* 0x000000011111e824 */ /* 0x100fe200078e0a00 */
[----:B------:R-:W-:Y:S01]  /*18b0*/  ISETP.GT.U32.AND P6, PT, R0, R16, PT ;  /* 0x000000100000720c */ /* 0x000fe20003fc4070 */
[----:B------:R-:W-:Y:S01]  /*18c0*/  IMAD.HI.U32 R23, R14, R18, RZ ;  /* 0x000000120e177227 */ /* 0x000fe200078e00ff */
[----:B------:R0:W-:Y:S02]  /*18d0*/  STL [R1+0x50], R3 ;  /* 0x0000500301007387 */ /* 0x0001e40000100800 */
[C---:B------:R-:W-:Y:S01]  /*18e0*/  ISETP.GT.U32.AND P2, PT, R0.reuse, R17, PT ;  /* 0x000000110000720c */ /* 0x040fe20003f44070 */
[----:B------:R-:W-:Y:S01]  /*18f0*/  @!P3 IMAD.IADD R7, R7, 0x1, -R0 ;  /* 0x000000010707b824 */ /* 0x000fe200078e0a00 */
[----:B------:R-:W-:Y:S01]  /*1900*/  ISETP.GT.U32.AND P3, PT, R0, R12, PT ;  /* 0x0000000c0000720c */ /* 0x000fe20003f64070 */
[----:B------:R-:W-:-:S02]  /*1910*/  VIADD R13, R5, 0xe2 ;  /* 0x000000e2050d7836 */ /* 0x000fc40000000000 */
[----:B------:R-:W-:-:S03]  /*1920*/  IMAD.HI.U32 R10, R14, R8, RZ ;  /* 0x000000080e0a7227 */ /* 0x000fc600078e00ff */
[----:B------:R-:W-:Y:S01]  /*1930*/  IABS R2, R13 ;  /* 0x0000000d00027213 */ /* 0x000fe20000000000 */
[----:B0-----:R-:W-:Y:S02]  /*1940*/  IMAD.MOV.U32 R3, RZ, RZ, R9 ;  /* 0x000000ffff037224 */ /* 0x001fe400078e0009 */
[----:B------:R-:W-:Y:S02]  /*1950*/  IMAD.MOV R23, RZ, RZ, -R23 ;  /* 0x000000ffff177224 */ /* 0x000fe400078e0a17 */
[----:B------:R-:W-:Y:S02]  /*1960*/  @!P4 IMAD.MOV R3, RZ, RZ, -R3 ;  /* 0x000000ffff03c224 */ /* 0x000fe400078e0a03 */
[----:B------:R-:W-:Y:S02]  /*1970*/  IMAD.MOV R24, RZ, RZ, -R10 ;  /* 0x000000ffff187224 */ /* 0x000fe400078e0a0a */
[C---:B------:R-:W-:Y:S01]  /*1980*/  IMAD R10, R0.reuse, R23, R18 ;  /* 0x00000017000a7224 */ /* 0x040fe200078e0212 */
[----:B------:R0:W-:Y:S01]  /*1990*/  STL [R1+0x4c], R3 ;  /* 0x00004c0301007387 */ /* 0x0001e20000100800 */
[----:B------:R-:W-:-:S02]  /*19a0*/  IMAD R8, R0, R24, R8 ;  /* 0x0000001800087224 */ /* 0x000fc400078e0208 */
[----:B------:R-:W-:Y:S01]  /*19b0*/  @!P6 IMAD.IADD R16, R16, 0x1, -R0 ;  /* 0x000000011010e824 */ /* 0x000fe200078e0a00 */
[----:B------:R-:W-:Y:S01]  /*19c0*/  ISETP.GT.U32.AND P6, PT, R0, R7, PT ;  /* 0x000000070000720c */ /* 0x000fe20003fc4070 */
[----:B------:R-:W-:-:S03]  /*19d0*/  IMAD.HI.U32 R15, R14, R2, RZ ;  /* 0x000000020e0f7227 */ /* 0x000fc600078e00ff */
[----:B------:R-:W-:Y:S01]  /*19e0*/  ISETP.GT.U32.AND P4, PT, R0, R16, PT ;  /* 0x000000100000720c */ /* 0x000fe20003f84070 */
[----:B------:R-:W-:Y:S01]  /*19f0*/  @!P3 IMAD.IADD R12, R12, 0x1, -R0 ;  /* 0x000000010c0cb824 */ /* 0x000fe200078e0a00 */
[C---:B------:R-:W-:Y:S01]  /*1a00*/  ISETP.GT.U32.AND P3, PT, R0.reuse, R8, PT ;  /* 0x000000080000720c */ /* 0x040fe20003f64070 */
[----:B0-----:R-:W-:Y:S02]  /*1a10*/  IMAD.MOV.U32 R3, RZ, RZ, R22 ;  /* 0x000000ffff037224 */ /* 0x001fe400078e0016 */
[----:B------:R-:W-:Y:S02]  /*1a20*/  IMAD.MOV R18, RZ, RZ, -R15 ;  /* 0x000000ffff127224 */ /* 0x000fe400078e0a0f */
[----:B------:R-:W-:Y:S01]  /*1a30*/  @!P0 IMAD.MOV R3, RZ, RZ, -R3 ;  /* 0x000000ffff038224 */ /* 0x000fe200078e0a03 */
[C---:B------:R-:W-:Y:S01]  /*1a40*/  ISETP.GT.U32.AND P0, PT, R0.reuse, R10, PT ;  /* 0x0000000a0000720c */ /* 0x040fe20003f04070 */
[----:B------:R-:W-:Y:S02]  /*1a50*/  IMAD R2, R0, R18, R2 ;  /* 0x0000001200027224 */ /* 0x000fe400078e0202 */
[C---:B------:R-:W-:Y:S01]  /*1a60*/  VIADD R11, R5.reuse, 0xde ;  /* 0x000000de050b7836 */ /* 0x040fe20000000000 */
[----:B------:R0:W-:Y:S01]  /*1a70*/  STL [R1+0x1c4], R3 ;  /* 0x0001c40301007387 */ /* 0x0001e20000100800 */
[----:B------:R-:W-:-:S02]  /*1a80*/  VIADD R15, R5, 0xe0 ;  /* 0x000000e0050f7836 */ /* 0x000fc40000000000 */
[--C-:B------:R-:W-:Y:S01]  /*1a90*/  @!P2 IMAD.IADD R17, R17, 0x1, -R0.reuse ;  /* 0x000000011111a824 */ /* 0x100fe200078e0a00 */
[----:B------:R-:W-:Y:S01]  /*1aa0*/  IABS R9, R11 ;  /* 0x0000000b00097213 */ /* 0x000fe20000000000 */
[----:B------:R-:W-:Y:S01]  /*1ab0*/  @!P6 IMAD.IADD R7, R7, 0x1, -R0 ;  /* 0x000000010707e824 */ /* 0x000fe200078e0a00 */
[----:B------:R-:W-:Y:S01]  /*1ac0*/  ISETP.GT.U32.AND P6, PT, R0, R2, PT ;  /* 0x000000020000720c */ /* 0x000fe20003fc4070 */
[----:B------:R-:W-:Y:S01]  /*1ad0*/  IMAD.MOV.U32 R4, RZ, RZ, R12 ;  /* 0x000000ffff047224 */ /* 0x000fe200078e000c */
[----:B------:R-:W-:Y:S01]  /*1ae0*/  IABS R18, R15 ;  /* 0x0000000f00127213 */ /* 0x000fe20000000000 */
[--C-:B------:R-:W-:Y:S01]  /*1af0*/  @!P0 IMAD.IADD R10, R10, 0x1, -R0.reuse ;  /* 0x000000010a0a8824 */ /* 0x100fe200078e0a00 */
[----:B------:R-:W-:Y:S01]  /*1b00*/  ISETP.GE.AND P2, PT, R20, RZ, PT ;  /* 0x000000ff1400720c */ /* 0x000fe20003f46270 */
[--C-:B------:R-:W-:Y:S01]  /*1b10*/  @!P3 IMAD.IADD R8, R8, 0x1, -R0.reuse ;  /* 0x000000010808b824 */ /* 0x100fe200078e0a00 */
[----:B------:R-:W-:Y:S01]  /*1b20*/  ISETP.GE.AND P0, PT, R6, RZ, PT ;  /* 0x000000ff0600720c */ /* 0x000fe20003f06270 */
[----:B0-----:R-:W-:Y:S01]  /*1b30*/  IMAD.MOV.U32 R3, RZ, RZ, R17 ;  /* 0x000000ffff037224 */ /* 0x001fe200078e0011 */
[----:B------:R-:W-:Y:S01]  /*1b40*/  ISETP.GE.AND P3, PT, R19, RZ, PT ;  /* 0x000000ff1300720c */ /* 0x000fe20003f66270 */
[----:B------:R-:W-:Y:S01]  /*1b50*/  @!P4 IMAD.IADD R16, R16, 0x1, -R0 ;  /* 0x000000011010c824 */ /* 0x000fe200078e0a00 */
[----:B------:R-:W-:Y:S01]  /*1b60*/  ISETP.GE.AND P4, PT, R21, RZ, PT ;  /* 0x000000ff1500720c */ /* 0x000fe20003f86270 */
[----:B------:R-:W-:Y:S01]  /*1b70*/  @!P5 IMAD.MOV R4, RZ, RZ, -R4 ;  /* 0x000000ffff04d224 */ /* 0x000fe200078e0a04 */
[----:B------:R-:W-:Y:S01]  /*1b80*/  ISETP.GT.U32.AND P5, PT, R0, R10, PT ;  /* 0x0000000a0000720c */ /* 0x000fe20003fa4070 */
[----:B------:R-:W-:-:S03]  /*1b90*/  IMAD.HI.U32 R20, R14, R9, RZ ;  /* 0x000000090e147227 */ /* 0x000fc600078e00ff */
[----:B------:R0:W-:Y:S01]  /*1ba0*/  STL [R1+0x34], R4 ;  /* 0x0000340401007387 */ /* 0x0001e20000100800 */
[----:B------:R-:W-:Y:S01]  /*1bb0*/  @!P1 IMAD.MOV R3, RZ, RZ, -R3 ;  /* 0x000000ffff039224 */ /* 0x000fe200078e0a03 */
[----:B------:R-:W-:Y:S01]  /*1bc0*/  ISETP.GT.U32.AND P1, PT, R0, R8, PT ;  /* 0x000000080000720c */ /* 0x000fe20003f24070 */
[----:B------:R-:W-:-:S03]  /*1bd0*/  IMAD.HI.U32 R22, R14, R18, RZ ;  /* 0x000000120e167227 */ /* 0x000fc600078e00ff */
[----:B------:R1:W-:Y:S01]  /*1be0*/  STL [R1+0x30], R3 ;  /* 0x0000300301007387 */ /* 0x0003e20000100800 */
[----:B------:R-:W-:Y:S02]  /*1bf0*/  IMAD.MOV R20, RZ, RZ, -R20 ;  /* 0x000000ffff147224 */ /* 0x000fe400078e0a14 */
[----:B------:R-:W-:Y:S02]  /*1c00*/  IMAD.MOV R22, RZ, RZ, -R22 ;  /* 0x000000ffff167224 */ /* 0x000fe400078e0a16 */
[----:B------:R-:W-:Y:S02]  /*1c10*/  @!P6 IMAD.IADD R2, R2, 0x1, -R0 ;  /* 0x000000010202e824 */ /* 0x000fe400078e0a00 */
[----:B0-----:R-:W-:Y:S02]  /*1c20*/  IMAD.MOV.U32 R4, RZ, RZ, R7 ;  /* 0x000000ffff047224 */ /* 0x001fe400078e0007 */
[C---:B------:R-:W-:Y:S01]  /*1c30*/  IMAD R9, R0.reuse, R20, R9 ;  /* 0x0000001400097224 */ /* 0x040fe200078e0209 */
[----:B------:R-:W-:Y:S01]  /*1c40*/  ISETP.GT.U32.AND P6, PT, R0, R2, PT ;  /* 0x000000020000720c */ /* 0x000fe20003fc4070 */
[----:B-1----:R-:W-:-:S02]  /*1c50*/  IMAD.MOV.U32 R3, RZ, RZ, R16 ;  /* 0x000000ffff037224 */ /* 0x002fc400078e0010 */
[C---:B------:R-:W-:Y:S02]  /*1c60*/  IMAD R6, R0.reuse, R22, R18 ;  /* 0x0000001600067224 */ /* 0x040fe400078e0212 */
[----:B------:R-:W-:Y:S02]  /*1c70*/  VIADD R12, R5, 0xdc ;  /* 0x000000dc050c7836 */ /* 0x000fe40000000000 */
[----:B------:R-:W-:Y:S01]  /*1c80*/  @!P2 IMAD.MOV R4, RZ, RZ, -R4 ;  /* 0x000000ffff04a224 */ /* 0x000fe200078e0a04 */
[----:B------:R-:W-:Y:S01]  /*1c90*/  ISETP.GT.U32.AND P2, PT, R0, R6, PT ;  /* 0x000000060000720c */ /* 0x000fe20003f44070 */
[----:B------:R-:W-:Y:S01]  /*1ca0*/  @!P4 IMAD.MOV R3, RZ, RZ, -R3 ;  /* 0x000000ffff03c224 */ /* 0x000fe200078e0a03 */
[----:B------:R-:W-:Y:S01]  /*1cb0*/  IABS R17, R12 ;  /* 0x0000000c00117213 */ /* 0x000fe20000000000 */
[--C-:B------:R-:W-:Y:S01]  /*1cc0*/  @!P5 IMAD.IADD R10, R10, 0x1, -R0.reuse ;  /* 0x000000010a0ad824 */ /* 0x100fe200078e0a00 */
[----:B------:R-:W-:Y:S01]  /*1cd0*/  ISETP.GT.U32.AND P5, PT, R0, R9, PT ;  /* 0x000000090000720c */ /* 0x000fe20003fa4070 */
[----:B------:R-:W-:Y:S01]  /*1ce0*/  @!P1 IMAD.IADD R8, R8, 0x1, -R0 ;  /* 0x0000000108089824 */ /* 0x000fe200078e0a00 */
[----:B------:R0:W-:Y:S01]  /*1cf0*/  STL [R1+0x14c], R4 ;  /* 0x00014c0401007387 */ /* 0x0001e20000100800 */
[----:B------:R-:W-:Y:S01]  /*1d00*/  ISETP.GE.AND P4, PT, R13, RZ, PT ;  /* 0x000000ff0d00720c */ /* 0x000fe20003f86270 */
[----:B------:R-:W-:Y:S01]  /*1d10*/  VIADD R7, R5, 0xda ;  /* 0x000000da05077836 */ /* 0x000fe20000000000 */
[----:B------:R-:W-:Y:S01]  /*1d20*/  ISETP.GE.AND P1, PT, R15, RZ, PT ;  /* 0x000000ff0f00720c */ /* 0x000fe20003f26270 */
[----:B------:R1:W-:Y:S01]  /*1d30*/  STL [R1+0x160], R3 ;  /* 0x0001600301007387 */ /* 0x0003e20000100800 */
[----:B------:R-:W-:-:S02]  /*1d40*/  IMAD.HI.U32 R15, R14, R17, RZ ;  /* 0x000000110e0f7227 */ /* 0x000fc400078e00ff */
[----:B------:R-:W-:Y:S02]  /*1d50*/  IABS R13, R7 ;  /* 0x00000007000d7213 */ /* 0x000fe40000000000 */
[----:B------:R-:W-:Y:S01]  /*1d60*/  @!P6 IMAD.IADD R2, R2, 0x1, -R0 ;  /* 0x000000010202e824 */ /* 0x000fe200078e0a00 */
[----:B------:R-:W-:Y:S01]  /*1d70*/  ISETP.GE.AND P6, PT, R11, RZ, PT ;  /* 0x000000ff0b00720c */ /* 0x000fe20003fc6270 */
[----:B0-----:R-:W-:Y:S02]  /*1d80*/  IMAD.MOV.U32 R4, RZ, RZ, R10 ;  /* 0x000000ffff047224 */ /* 0x001fe400078e000a */
[----:B------:R-:W-:Y:S02]  /*1d90*/  IMAD.MOV R15, RZ, RZ, -R15 ;  /* 0x000000ffff0f7224 */ /* 0x000fe400078e0a0f */
[----:B-1----:R-:W-:Y:S02]  /*1da0*/  IMAD.MOV.U32 R3, RZ, RZ, R8 ;  /* 0x000000ffff037224 */ /* 0x002fe400078e0008 */
[----:B------:R-:W-:-:S02]  /*1db0*/  @!P0 IMAD.MOV R4, RZ, RZ, -R4 ;  /* 0x000000ffff048224 */ /* 0x000fc400078e0a04 */
[----:B------:R-:W-:Y:S01]  /*1dc0*/  @!P3 IMAD.MOV R3, RZ, RZ, -R3 ;  /* 0x000000ffff03b224 */ /* 0x000fe200078e0a03 */
[----:B------:R-:W-:Y:S01]  /*1dd0*/  ISETP.GE.AND P3, PT, R7, RZ, PT ;  /* 0x000000ff0700720c */ /* 0x000fe20003f66270 */
[--C-:B------:R-:W-:Y:S01]  /*1de0*/  @!P5 IMAD.IADD R9, R9, 0x1, -R0.reuse ;  /* 0x000000010909d824 */ /* 0x100fe200078e0a00 */
[----:B------:R-:W-:Y:S01]  /*1df0*/  STL [R1+0x1a4], R4 ;  /* 0x0001a40401007387 */ /* 0x000fe20000100800 */
[----:B------:R-:W-:Y:S01]  /*1e00*/  @!P2 IMAD.IADD R6, R6, 0x1, -R0 ;  /* 0x000000010606a824 */ /* 0x000fe200078e0a00 */
[----:B------:R-:W-:Y:S01]  /*1e10*/  ISETP.GE.AND P2, PT, R12, RZ, PT ;  /* 0x000000ff0c00720c */ /* 0x000fe20003f46270 */
[C---:B------:R-:W-:Y:S01]  /*1e20*/  IMAD R17, R0.reuse, R15, R17 ;  /* 0x0000000f00117224 */ /* 0x040fe200078e0211 */
[----:B------:R0:W-:Y:S01]  /*1e30*/  STL [R1+0x1a8], R3 ;  /* 0x0001a80301007387 */ /* 0x0001e20000100800 */
[----:B------:R-:W-:Y:S01]  /*1e40*/  ISETP.GT.U32.AND P5, PT, R0, R9, PT ;  /* 0x000000090000720c */ /* 0x000fe20003fa4070 */
[----:B------:R-:W-:Y:S01]  /*1e50*/  IMAD.HI.U32 R11, R14, R13, RZ ;  /* 0x0000000d0e0b7227 */ /* 0x000fe200078e00ff */
[----:B------:R-:W-:-:S03]  /*1e60*/  ISETP.GT.U32.AND P0, PT, R0, R6, PT ;  /* 0x000000060000720c */ /* 0x000fc60003f04070 */
[----:B------:R-:W-:Y:S02]  /*1e70*/  IMAD.MOV R11, RZ, RZ, -R11 ;  /* 0x000000ffff0b7224 */ /* 0x000fe400078e0a0b */
[----:B------:R-:W-:Y:S02]  /*1e80*/  VIADD R16, R5, 0xd8 ;  /* 0x000000d805107836 */ /* 0x000fe40000000000 */
[----:B0-----:R-:W-:Y:S02]  /*1e90*/  IMAD.MOV.U32 R3, RZ, RZ, R2 ;  /* 0x000000ffff037224 */ /* 0x001fe400078e0002 */
[C---:B------:R-:W-:Y:S02]  /*1ea0*/  IMAD R13, R0.reuse, R11, R13 ;  /* 0x0000000b000d7224 */ /* 0x040fe400078e020d */
[----:B------:R-:W-:Y:S01]  /*1eb0*/  @!P4 IMAD.MOV R3, RZ, RZ, -R3 ;  /* 0x000000ffff03c224 */ /* 0x000fe200078e0a03 */
[C---:B------:R-:W-:Y:S01]  /*1ec0*/  ISETP.GT.U32.AND P4, PT, R0.reuse, R17, PT ;  /* 0x000000110000720c */ /* 0x040fe20003f84070 */
[--C-:B------:R-:W-:Y:S01]  /*1ed0*/  @!P5 IMAD.IADD R9, R9, 0x1, -R0.reuse ;  /* 0x000000010909d824 */ /* 0x100fe200078e0a00 */
[----:B------:R-:W-:Y:S01]  /*1ee0*/  ISETP.GT.U32.AND P5, PT, R0, R13, PT ;  /* 0x0000000d0000720c */ /* 0x000fe20003fa4070 */
[----:B------:R-:W-:Y:S01]  /*1ef0*/  @!P0 IMAD.IADD R6, R6, 0x1, -R0 ;  /* 0x0000000106068824 */ /* 0x000fe200078e0a00 */
[----:B------:R-:W-:Y:S01]  /*1f00*/  ISETP.GE.AND P0, PT, R16, RZ, PT ;  /* 0x000000ff1000720c */ /* 0x000fe20003f06270 */
[----:B------:R0:W-:Y:S01]  /*1f10*/  STL [R1+0x1b0], R3 ;  /* 0x0001b00301007387 */ /* 0x0001e20000100800 */
[----:B------:R-:W-:Y:S01]  /*1f20*/  IABS R16, R16 ;  /* 0x0000001000107213 */ /* 0x000fe20000000000 */
[----:B------:R-:W-:-:S02]  /*1f30*/  VIADD R7, R5, 0xd4 ;  /* 0x000000d405077836 */ /* 0x000fc40000000000 */
[----:B------:R-:W-:Y:S02]  /*1f40*/  VIADD R2, R5, 0xd6 ;  /* 0x000000d605027836 */ /* 0x000fe40000000000 */
[----:B------:R-:W-:Y:S01]  /*1f50*/  IMAD.HI.U32 R8, R14, R16, RZ ;  /* 0x000000100e087227 */ /* 0x000fe200078e00ff */
[----:B------:R-:W-:Y:S02]  /*1f60*/  IABS R10, R7 ;  /* 0x00000007000a7213 */ /* 0x000fe40000000000 */
[----:B------:R-:W-:Y:S01]  /*1f70*/  IABS R12, R2 ;  /* 0x00000002000c7213 */ /* 0x000fe20000000000 */
[----:B------:R-:W-:Y:S02]  /*1f80*/  @!P4 IMAD.IADD R17, R17, 0x1, -R0 ;  /* 0x000000011111c824 */ /* 0x000fe400078e0a00 */
[----:B0-----:R-:W-:Y:S02]  /*1f90*/  IMAD.MOV.U32 R3, RZ, RZ, R6 ;  /* 0x000000ffff037224 */ /* 0x001fe400078e0006 */
[----:B------:R-:W-:Y:S01]  /*1fa0*/  IMAD.MOV R8, RZ, RZ, -R8 ;  /* 0x000000ffff087224 */ /* 0x000fe200078e0a08 */
[----:B------:R-:W-:Y:S01]  /*1fb0*/  ISETP.GT.U32.AND P4, PT, R0, R17, PT ;  /* 0x000000110000720c */ /* 0x000fe20003f84070 */
[----:B------:R-:W-:Y:S01]  /*1fc0*/  @!P1 IMAD.MOV R3, RZ, RZ, -R3 ;  /* 0x000000ffff039224 */ /* 0x000fe200078e0a03 */
[----:B------:R-:W-:Y:S01]  /*1fd0*/  ISETP.GE.AND P1, PT, R2, RZ, PT ;  /* 0x000000ff0200720c */ /* 0x000fe20003f26270 */
[----:B------:R-:W-:-:S02]  /*1fe0*/  @!P5 IMAD.IADD R13, R13, 0x1, -R0 ;  /* 0x000000010d0dd824 */ /* 0x000fc400078e0a00 */
[----:B------:R-:W-:Y:S01]  /*1ff0*/  IMAD R16, R0, R8, R16 ;  /* 0x0000000800107224 */ /* 0x000fe200078e0210 */
[----:B------:R0:W-:Y:S01]  /*2000*/  STL [R1+0x1bc], R3 ;  /* 0x0001bc0301007387 */ /* 0x0001e20000100800 */
[----:B------:R-:W-:Y:S01]  /*2010*/  IMAD.HI.U32 R2, R14, R10, RZ ;  /* 0x0000000a0e027227 */ /* 0x000fe200078e00ff */
[----:B------:R-:W-:-:S03]  /*2020*/  ISETP.GT.U32.AND P5, PT, R0, R13, PT ;  /* 0x0000000d0000720c */ /* 0x000fc60003fa4070 */
[----:B------:R-:W-:-:S04]  /*2030*/  IMAD.HI.U32 R6, R14, R12, RZ ;  /* 0x0000000c0e067227 */ /* 0x000fc800078e00ff */
[----:B------:R-:W-:Y:S01]  /*2040*/  @!P4 IMAD.IADD R17, R17, 0x1, -R0 ;  /* 0x000000011111c824 */ /* 0x000fe200078e0a00 */
[C---:B------:R-:W-:Y:S01]  /*2050*/  ISETP.GT.U32.AND P4, PT, R0.reuse, R16, PT ;  /* 0x000000100000720c */ /* 0x040fe20003f84070 */
[----:B0-----:R-:W-:Y:S02]  /*2060*/  IMAD.MOV.U32 R3, RZ, RZ, R9 ;  /* 0x000000ffff037224 */ /* 0x001fe400078e0009 */
[----:B------:R-:W-:Y:S02]  /*2070*/  IMAD.MOV R6, RZ, RZ, -R6 ;  /* 0x000000ffff067224 */ /* 0x000fe400078e0a06 */
[----:B------:R-:W-:Y:S01]  /*2080*/  @!P6 IMAD.MOV R3, RZ, RZ, -R3 ;  /* 0x000000ffff03e224 */ /* 0x000fe200078e0a03 */
[----:B------:R-:W-:Y:S01]  /*2090*/  ISETP.GE.AND P6, PT, R7, RZ, PT ;  /* 0x000000ff0700720c */ /* 0x000fe20003fc6270 */
[----:B------:R-:W-:Y:S02]  /*20a0*/  IMAD.MOV R7, RZ, RZ, -R2 ;  /* 0x000000ffff077224 */ /* 0x000fe400078e0a02 */
[C---:B------:R-:W-:Y:S01]  /*20b0*/  IMAD R12, R0.reuse, R6, R12 ;  /* 0x00000006000c7224 */ /* 0x040fe200078e020c */
[----:B------:R0:W-:Y:S01]  /*20c0*/  STL [R1+0x1b8], R3 ;  /* 0x0001b80301007387 */ /* 0x0001e20000100800 */
[----:B------:R-:W-:-:S02]  /*20d0*/  IMAD R10, R0, R7, R10 ;  /* 0x00000007000a7224 */ /* 0x000fc400078e020a */
[C---:B------:R-:W-:Y:S02]  /*20e0*/  VIADD R11, R5.reuse, 0xd0 ;  /* 0x000000d0050b7836 */ /* 0x040fe40000000000 */
[----:B------:R-:W-:Y:S02]  /*20f0*/  VIADD R2, R5, 0xd2 ;  /* 0x000000d205027836 */ /* 0x000fe40000000000 */
[--C-:B------:R-:W-:Y:S01]  /*2100*/  @!P5 IMAD.IADD R13, R13, 0x1, -R0.reuse ;  /* 0x000000010d0dd824 */ /* 0x100fe200078e0a00 */
[----:B------:R-:W-:Y:S01]  /*2110*/  ISETP.GT.U32.AND P5, PT, R0, R12, PT ;  /* 0x0000000c0000720c */ /* 0x000fe20003fa4070 */
[----:B------:R-:W-:Y:S01]  /*2120*/  @!P4 IMAD.IADD R16, R16, 0x1, -R0 ;  /* 0x000000011010c824 */ /* 0x000fe200078e0a00 */
[----:B------:R-:W-:Y:S01]  /*2130*/  IABS R18, R11 ;  /* 0x0000000b00127213 */ /* 0x000fe20000000000 */
[----:B0-----:R-:W-:Y:S01]  /*2140*/  IMAD.MOV.U32 R3, RZ, RZ, R17 ;  /* 0x000000ffff037224 */ /* 0x001fe200078e0011 */
[----:B------:R-:W-:Y:S01]  /*2150*/  IABS R8, R2 ;  /* 0x0000000200087213 */ /* 0x000fe20000000000 */
[----:B------:R-:W-:Y:S01]  /*2160*/  VIADD R9, R5, 0xce ;  /* 0x000000ce05097836 */ /* 0x000fe20000000000 */
[C---:B------:R-:W-:Y:S01]  /*2170*/  ISETP.GT.U32.AND P4, PT, R0.reuse, R16, PT ;  /* 0x000000100000720c */ /* 0x040fe20003f84070 */
[----:B------:R-:W-:Y:S01]  /*2180*/  @!P2 IMAD.MOV R3, RZ, RZ, -R3 ;  /* 0x000000ffff03a224 */ /* 0x000fe200078e0a03 */
[----:B------:R-:W-:Y:S01]  /*2190*/  ISETP.GT.U32.AND P2, PT, R0, R10, PT ;  /* 0x0000000a0000720c */ /* 0x000fe20003f44070 */
[----:B------:R-:W-:Y:S01]  /*21a0*/  IMAD.MOV.U32 R17, RZ, RZ, R18 ;  /* 0x000000ffff117224 */ /* 0x000fe200078e0012 */
[----:B------:R-:W-:Y:S01]  /*21b0*/  IABS R15, R9 ;  /* 0x00000009000f7213 */ /* 0x000fe20000000000 */
[----:B------:R-:W-:Y:S01]  /*21c0*/  IMAD.HI.U32 R18, R14, R8, RZ ;  /* 0x000000080e127227 */ /* 0x000fe200078e00ff */
[----:B------:R0:W-:Y:S03]  /*21d0*/  STL [R1+0x1b4], R3 ;  /* 0x0001b40301007387 */ /* 0x0001e60000100800 */
[----:B------:R-:W-:-:S02]  /*21e0*/  IMAD.MOV R18, RZ, RZ, -R18 ;  /* 0x000000ffff127224 */ /* 0x000fc400078e0a12 */
[--C-:B------:R-:W-:Y:S02]  /*21f0*/  @!P5 IMAD.IADD R12, R12, 0x1, -R0.reuse ;  /* 0x000000010c0cd824 */ /* 0x100fe400078e0a00 */
[----:B------:R-:W-:Y:S02]  /*2200*/  VIADD R6, R5, 0xcc ;  /* 0x000000cc05067836 */ /* 0x000fe40000000000 */
[----:B------:R-:W-:Y:S01]  /*2210*/  @!P2 IMAD.IADD R10, R10, 0x1, -R0 ;  /* 0x000000010a0aa824 */ /* 0x000fe200078e0a00 */
[C---:B------:R-:W-:Y:S01]  /*2220*/  ISETP.GT.U32.AND P5, PT, R0.reuse, R12, PT ;  /* 0x0000000c0000720c */ /* 0x040fe20003fa4070 */
[----:B0-----:R-:W-:Y:S01]  /*2230*/  IMAD.MOV.U32 R3, RZ, RZ, R13 ;  /* 0x000000ffff037224 */ /* 0x001fe200078e000d */
[----:B------:R-:W-:Y:S01]  /*2240*/  IABS R7, R6 ;  /* 0x0000000600077213 */ /* 0x000fe20000000000 */
[----:B------:R-:W-:Y:S01]  /*2250*/  IMAD.MOV.U32 R13, RZ, RZ, R15 ;  /* 0x000000ffff0d7224 */ /* 0x000fe200078e000f */
[----:B------:R-:W-:Y:S01]  /*2260*/  ISETP.GT.U32.AND P2, PT, R0, R10, PT ;  /* 0x0000000a0000720c */ /* 0x000fe20003f44070 */
[----:B------:R-:W-:Y:S01]  /*2270*/  @!P3 IMAD.MOV R3, RZ, RZ, -R3 ;  /* 0x000000ffff03b224 */ /* 0x000fe200078e0a03 */
[----:B------:R-:W-:Y:S01]  /*2280*/  ISETP.GE.AND P3, PT, R2, RZ, PT ;  /* 0x000000ff0200720c */ /* 0x000fe20003f66270 */
[----:B------:R-:W-:-:S02]  /*2290*/  IMAD R2, R0, R18, R8 ;  /* 0x0000001200027224 */ /* 0x000fc400078e0208 */
[----:B------:R-:W-:Y:S01]  /*22a0*/  @!P4 IMAD.IADD R16, R16, 0x1, -R0 ;  /* 0x000000011010c824 */ /* 0x000fe200078e0a00 */
[----:B------:R0:W-:Y:S01]  /*22b0*/  STL [R1+0x1ac], R3 ;  /* 0x0001ac0301007387 */ /* 0x0001e20000100800 */
[----:B------:R-:W-:Y:S01]  /*22c0*/  IMAD.HI.U32 R8, R14, R13, RZ ;  /* 0x0000000d0e087227 */ /* 0x000fe200078e00ff */
[----:B------:R-:W-:-:S03]  /*22d0*/  ISETP.GT.U32.AND P4, PT, R0, R2, PT ;  /* 0x000000020000720c */ /* 0x000fc60003f84070 */
[----:B------:R-:W-:-:S04]  /*22e0*/  IMAD.HI.U32 R18, R14, R17, RZ ;  /* 0x000000110e127227 */ /* 0x000fc800078e00ff */
[----:B------:R-:W-:-:S04]  /*22f0*/  IMAD.HI.U32 R15, R14, R7, RZ ;  /* 0x000000070e0f7227 */ /* 0x000fc800078e00ff */
[----:B0-----:R-:W-:Y:S02]  /*2300*/  IMAD.MOV.U32 R3, RZ, RZ, R16 ;  /* 0x000000ffff037224 */ /* 0x001fe400078e0010 */
[----:B------:R-:W-:Y:S02]  /*2310*/  IMAD.MOV R8, RZ, RZ, -R8 ;  /* 0x000000ffff087224 */ /* 0x000fe400078e0a08 */
[----:B------:R-:W-:Y:S02]  /*2320*/  @!P0 IMAD.MOV R3, RZ, RZ, -R3 ;  /* 0x000000ffff038224 */ /* 0x000fe400078e0a03 */
[----:B------:R-:W-:Y:S02]  /*2330*/  IMAD.MOV R18, RZ, RZ, -R18 ;  /* 0x000000ffff127224 */ /* 0x000fe400078e0a12 */
[----:B------:R-:W-:Y:S01]  /*2340*/  IMAD.MOV R15, RZ, RZ, -R15 ;  /* 0x000000ffff0f7224 */ /* 0x000fe200078e0a0f */
[----:B------:R0:W-:Y:S01]  /*2350*/  STL [R1+0x190], R3 ;  /* 0x0001900301007387 */ /* 0x0001e20000100800 */
[----:B------:R-:W-:-:S02]  /*2360*/  IMAD R13, R0, R8, R13 ;  /* 0x00000008000d7224 */ /* 0x000fc400078e020d */
[--C-:B------:R-:W-:Y:S02]  /*2370*/  @!P2 IMAD.IADD R10, R10, 0x1, -R0.reuse ;  /* 0x000000010a0aa824 */ /* 0x100fe400078e0a00 */
[----:B------:R-:W-:Y:S01]  /*2380*/  VIADD R8, R5, 0xca ;  /* 0x000000ca05087836 */ /* 0x000fe20000000000 */
[----:B------:R-:W-:Y:S01]  /*2390*/  ISETP.GT.U32.AND P2, PT, R0, R13, PT ;  /* 0x0000000d0000720c */ /* 0x000fe20003f44070 */
[----:B------:R-:W-:Y:S01]  /*23a0*/  @!P5 IMAD.IADD R12, R12, 0x1, -R0 ;  /* 0x000000010c0cd824 */ /* 0x000fe200078e0a00 */
[----:B------:R-:W-:Y:S01]  /*23b0*/  ISETP.GE.AND P5, PT, R11, RZ, PT ;  /* 0x000000ff0b00720c */ /* 0x000fe20003fa6270 */
[C---:B------:R-:W-:Y:S02]  /*23c0*/  IMAD R11, R0.reuse, R18, R17 ;  /* 0x00000012000b7224 */ /* 0x040fe400078e0211 */
[C---:B------:R-:W-:Y:S01]  /*23d0*/  IMAD R7, R0.reuse, R15, R7 ;  /* 0x0000000f00077224 */ /* 0x040fe200078e0207 */
[----:B------:R-:W-:Y:S01]  /*23e0*/  IABS R15, R8 ;  /* 0x00000008000f7213 */ /* 0x000fe20000000000 */
[----:B0-----:R-:W-:Y:S01]  /*23f0*/  IMAD.MOV.U32 R3, RZ, RZ, R10 ;  /* 0x000000ffff037224 */ /* 0x001fe200078e000a */
[----:B------:R-:W-:Y:S01]  /*2400*/  ISETP.GT.U32.AND P0, PT, R0, R11, PT ;  /* 0x0000000b0000720c */ /* 0x000fe20003f04070 */
[----:B------:R-:W-:-:S02]  /*2410*/  @!P4 IMAD.IADD R2, R2, 0x1, -R0 ;  /* 0x000000010202c824 */ /* 0x000fc400078e0a00 */
[----:B------:R-:W-:Y:S02]  /*2420*/  IMAD.MOV.U32 R4, RZ, RZ, R12 ;  /* 0x000000ffff047224 */ /* 0x000fe400078e000c */
[----:B------:R-:W-:Y:S01]  /*2430*/  @!P6 IMAD.MOV R3, RZ, RZ, -R3 ;  /* 0x000000ffff03e224 */ /* 0x000fe200078e0a03 */
[C---:B------:R-:W-:Y:S01]  /*2440*/  ISETP.GT.U32.AND P6, PT, R0.reuse, R7, PT ;  /* 0x000000070000720c */ /* 0x040fe20003fc4070 */
[----:B------:R-:W-:Y:S01]  /*2450*/  IMAD.MOV.U32 R12, RZ, RZ, R15 ;  /* 0x000000ffff0c7224 */ /* 0x000fe200078e000f */
[----:B------:R-:W-:Y:S01]  /*2460*/  ISETP.GT.U32.AND P4, PT, R0, R2, PT ;  /* 0x000000020000720c */ /* 0x000fe20003f84070 */
[----:B------:R-:W-:Y:S01]  /*2470*/  @!P1 IMAD.MOV R4, RZ, RZ, -R4 ;  /* 0x000000ffff049224 */ /* 0x000fe200078e0a04 */
[----:B------:R-:W-:Y:S01]  /*2480*/  ISETP.GE.AND P1, PT, R9, RZ, PT ;  /* 0x000000ff0900720c */ /* 0x000fe20003f26270 */
[----:B------:R-:W-:Y:S02]  /*2490*/  VIADD R9, R5, 0xc8 ;  /* 0x000000c805097836 */ /* 0x000fe40000000000 */
[----:B------:R-:W-:Y:S01]  /*24a0*/  IMAD.HI.U32 R10, R14, R12, RZ ;  /* 0x0000000c0e0a7227 */ /* 0x000fe200078e00ff */
[----:B------:R-:W-:Y:S02]  /*24b0*/  STL [R1+0x198], R4 ;  /* 0x0001980401007387 */ /* 0x000fe40000100800 */
[----:B------:R-:W-:Y:S01]  /*24c0*/  IABS R15, R9 ;  /* 0x00000009000f7213 */ /* 0x000fe20000000000 */
[----:B------:R-:W-:Y:S01]  /*24d0*/  @!P2 IMAD.IADD R13, R13, 0x1, -R0 ;  /* 0x000000010d0da824 */ /* 0x000fe200078e0a00 */
[----:B------:R0:W-:Y:S01]  /*24e0*/  STL [R1+0x19c], R3 ;  /* 0x00019c0301007387 */ /* 0x0001e20000100800 */
[----:B------:R-:W-:-:S02]  /*24f0*/  IMAD.MOV R10, RZ, RZ, -R10 ;  /* 0x000000ffff0a7224 */ /* 0x000fc400078e0a0a */
[--C-:B------:R-:W-:Y:S01]  /*2500*/  @!P0 IMAD.IADD R11, R11, 0x1, -R0.reuse ;  /* 0x000000010b0b8824 */ /* 0x100fe200078e0a00 */
[----:B------:R-:W-:Y:S01]  /*2510*/  ISETP.GE.AND P0, PT, R8, RZ, PT ;  /* 0x000000ff0800720c */ /* 0x000fe20003f06270 */
[--C-:B------:R-:W-:Y:S01]  /*2520*/  @!P6 IMAD.IADD R7, R7, 0x1, -R0.reuse ;  /* 0x000000010707e824 */ /* 0x100fe200078e0a00 */
[----:B------:R-:W-:Y:S01]  /*2530*/  ISETP.GT.U32.AND P6, PT, R0, R13, PT ;  /* 0x0000000d0000720c */ /* 0x000fe20003fc4070 */
[----:B------:R-:W-:Y:S01]  /*2540*/  @!P4 IMAD.IADD R2, R2, 0x1, -R0 ;  /* 0x000000010202c824 */ /* 0x000fe200078e0a00 */
[C---:B------:R-:W-:Y:S01]  /*2550*/  ISETP.GT.U32.AND P2, PT, R0.reuse, R11, PT ;  /* 0x0000000b0000720c */ /* 0x040fe20003f44070 */
[----:B------:R-:W-:Y:S01]  /*2560*/  IMAD R12, R0, R10, R12 ;  /* 0x0000000a000c7224 */ /* 0x000fe200078e020c */
[----:B------:R-:W-:Y:S01]  /*2570*/  ISETP.GE.AND P4, PT, R6, RZ, PT ;  /* 0x000000ff0600720c */ /* 0x000fe20003f86270 */
[----:B------:R-:W-:-:S04]  /*2580*/  IMAD.HI.U32 R10, R14, R15, RZ ;  /* 0x0000000f0e0a7227 */ /* 0x000fc800078e00ff */
[----:B0-----:R-:W-:Y:S02]  /*2590*/  IMAD.MOV.U32 R3, RZ, RZ, R2 ;  /* 0x000000ffff037224 */ /* 0x001fe400078e0002 */
[----:B------:R-:W-:Y:S02]  /*25a0*/  IMAD.MOV R10, RZ, RZ, -R10 ;  /* 0x000000ffff0a7224 */ /* 0x000fe400078e0a0a */
[----:B------:R-:W-:Y:S01]  /*25b0*/  @!P3 IMAD.MOV R3, RZ, RZ, -R3 ;  /* 0x000000ffff03b224 */ /* 0x000fe200078e0a03 */
[C---:B------:R-:W-:Y:S01]  /*25c0*/  ISETP.GT.U32.AND P3, PT, R0.reuse, R7, PT ;  /* 0x000000070000720c */ /* 0x040fe20003f64070 */
[C---:B------:R-:W-:Y:S02]  /*25d0*/  IMAD R15, R0.reuse, R10, R15 ;  /* 0x0000000a000f7224 */ /* 0x040fe400078e020f */
[----:B------:R-:W-:Y:S01]  /*25e0*/  @!P6 IMAD.IADD R13, R13, 0x1, -R0 ;  /* 0x000000010d0de824 */ /* 0x000fe200078e0a00 */
[----:B------:R0:W-:Y:S01]  /*25f0*/  STL [R1+0x1a0], R3 ;  /* 0x0001a00301007387 */ /* 0x0001e20000100800 */
[C---:B------:R-:W-:Y:S01]  /*2600*/  VIADD R8, R5.reuse, 0xc2 ;  /* 0x000000c205087836 */ /* 0x040fe20000000000 */
[----:B------:R-:W-:Y:S01]  /*2610*/  ISETP.GT.U32.AND P6, PT, R0, R15, PT ;  /* 0x0000000f0000720c */ /* 0x000fe20003fc4070 */
[----:B------:R-:W-:-:S02]  /*2620*/  VIADD R6, R5, 0xc6 ;  /* 0x000000c605067836 */ /* 0x000fc40000000000 */
[--C-:B------:R-:W-:Y:S01]  /*2630*/  @!P2 IMAD.IADD R11, R11, 0x1, -R0.reuse ;  /* 0x000000010b0ba824 */ /* 0x100fe200078e0a00 */
[----:B------:R-:W-:Y:S01]  /*2640*/  ISETP.GT.U32.AND P2, PT, R0, R12, PT ;  /* 0x0000000c0000720c */ /* 0x000fe20003f44070 */
[----:B------:R-:W-:Y:S01]  /*2650*/  VIADD R2, R5, 0xc4 ;  /* 0x000000c405027836 */ /* 0x000fe20000000000 */
[----:B------:R-:W-:Y:S01]  /*2660*/  IABS R17, R8 ;  /* 0x0000000800117213 */ /* 0x000fe20000000000 */
[----:B------:R-:W-:Y:S01]  /*2670*/  @!P3 IMAD.IADD R7, R7, 0x1, -R0 ;  /* 0x000000010707b824 */ /* 0x000fe200078e0a00 */
[----:B------:R-:W-:Y:S01]  /*2680*/  IABS R16, R6 ;  /* 0x0000000600107213 */ /* 0x000fe20000000000 */
[----:B0-----:R-:W-:Y:S01]  /*2690*/  IMAD.MOV.U32 R3, RZ, RZ, R11 ;  /* 0x000000ffff037224 */ /* 0x001fe200078e000b */
[----:B------:R-:W-:Y:S01]  /*26a0*/  ISETP.GE.AND P3, PT, R9, RZ, PT ;  /* 0x000000ff0900720c */ /* 0x000fe20003f66270 */
[----:B------:R-:W-:Y:S01]  /*26b0*/  IMAD.MOV.U32 R9, RZ, RZ, R17 ;  /* 0x000000ffff097224 */ /* 0x000fe200078e0011 */
[----:B------:R-:W-:Y:S01]  /*26c0*/  IABS R10, R2 ;  /* 0x00000002000a7213 */ /* 0x000fe20000000000 */
[----:B------:R-:W-:-:S04]  /*26d0*/  IMAD.HI.U32 R17, R14, R16, RZ ;  /* 0x000000100e117227 */ /* 0x000fc800078e00ff */
[----:B------:R-:W-:Y:S02]  /*26e0*/  @!P6 IMAD.IADD R15, R15, 0x1, -R0 ;  /* 0x000000010f0fe824 */ /* 0x000fe400078e0a00 */
[----:B------:R-:W-:-:S03]  /*26f0*/  IMAD.HI.U32 R18, R14, R10, RZ ;  /* 0x0000000a0e127227 */ /* 0x000fc600078e00ff */
[----:B------:R-:W-:Y:S01]  /*2700*/  ISETP.GT.U32.AND P6, PT, R0, R15, PT ;  /* 0x0000000f0000720c */ /* 0x000fe20003fc4070 */
[----:B------:R-:W-:Y:S02]  /*2710*/  IMAD.MOV R17, RZ, RZ, -R17 ;  /* 0x000000ffff117224 */ /* 0x000fe400078e0a11 */
[----:B------:R-:W-:Y:S01]  /*2720*/  @!P2 IMAD.IADD R12, R12, 0x1, -R0 ;  /* 0x000000010c0ca824 */ /* 0x000fe200078e0a00 */
[----:B------:R-:W-:Y:S01]  /*2730*/  ISETP.GE.AND P2, PT, R6, RZ, PT ;  /* 0x000000ff0600720c */ /* 0x000fe20003f46270 */
[----:B------:R-:W-:Y:S02]  /*2740*/  @!P5 IMAD.MOV R3, RZ, RZ, -R3 ;  /* 0x000000ffff03d224 */ /* 0x000fe400078e0a03 */
[----:B------:R-:W-:Y:S01]  /*2750*/  IMAD.HI.U32 R6, R14, R9, RZ ;  /* 0x000000090e067227 */ /* 0x000fe200078e00ff */
[----:B------:R-:W-:Y:S02]  /*2760*/  ISETP.GT.U32.AND P5, PT, R0, R12, PT ;  /* 0x0000000c0000720c */ /* 0x000fe40003fa4070 */
[----:B------:R0:W-:Y:S01]  /*2770*/  STL [R1+0x194], R3 ;  /* 0x0001940301007387 */ /* 0x0001e20000100800 */
[----:B------:R-:W-:-:S02]  /*2780*/  IMAD.MOV R11, RZ, RZ, -R18 ;  /* 0x000000ffff0b7224 */ /* 0x000fc400078e0a12 */
[C---:B------:R-:W-:Y:S02]  /*2790*/  IMAD R16, R0.reuse, R17, R16 ;  /* 0x0000001100107224 */ /* 0x040fe400078e0210 */
[----:B------:R-:W-:Y:S02]  /*27a0*/  IMAD.MOV.U32 R4, RZ, RZ, R13 ;  /* 0x000000ffff047224 */ /* 0x000fe400078e000d */
[----:B------:R-:W-:Y:S02]  /*27b0*/  IMAD.MOV R6, RZ, RZ, -R6 ;  /* 0x000000ffff067224 */ /* 0x000fe400078e0a06 */
[C---:B------:R-:W-:Y:S02]  /*27c0*/  IMAD R10, R0.reuse, R11, R10 ;  /* 0x0000000b000a7224 */ /* 0x040fe400078e020a */
[----:B0-----:R-:W-:Y:S02]  /*27d0*/  IMAD.MOV.U32 R3, RZ, RZ, R7 ;  /* 0x000000ffff037224 */ /* 0x001fe400078e0007 */
[----:B------:R-:W-:Y:S01]  /*27e0*/  @!P1 IMAD.MOV R4, RZ, RZ, -R4 ;  /* 0x000000ffff049224 */ /* 0x000fe200078e0a04 */
[C---:B------:R-:W-:Y:S01]  /*27f0*/  ISETP.GT.U32.AND P1, PT, R0.reuse, R16, PT ;  /* 0x000000100000720c */ /* 0x040fe20003f24070 */
[----:B------:R-:W-:-:S02]  /*2800*/  IMAD R9, R0, R6, R9 ;  /* 0x0000000600097224 */ /* 0x000fc400078e0209 */
[----:B------:R-:W-:Y:S01]  /*2810*/  @!P4 IMAD.MOV R3, RZ, RZ, -R3 ;  /* 0x000000ffff03c224 */ /* 0x000fe200078e0a03 */
[C---:B------:R-:W-:Y:S01]  /*2820*/  ISETP.GT.U32.AND P4, PT, R0.reuse, R10, PT ;  /* 0x0000000a0000720c */ /* 0x040fe20003f84070 */
[--C-:B------:R-:W-:Y:S01]  /*2830*/  @!P6 IMAD.IADD R15, R15, 0x1, -R0.reuse ;  /* 0x000000010f0fe824 */ /* 0x100fe200078e0a00 */
[----:B------:R-:W-:Y:S01]  /*2840*/  ISETP.GT.U32.AND P6, PT, R0, R9, PT ;  /* 0x000000090000720c */ /* 0x000fe20003fc4070 */
[C---:B------:R-:W-:Y:S01]  /*2850*/  VIADD R17, R5.reuse, 0xc0 ;  /* 0x000000c005117836 */ /* 0x040fe20000000000 */
[----:B------:R-:W-:Y:S01]  /*2860*/  STL [R1+0x184], R4 ;  /* 0x0001840401007387 */ /* 0x000fe20000100800 */
[--C-:B------:R-:W-:Y:S01]  /*2870*/  @!P5 IMAD.IADD R12, R12, 0x1, -R0.reuse ;  /* 0x000000010c0cd824 */ /* 0x100fe200078e0a00 */
[----:B------:R-:W-:Y:S01]  /*2880*/  ISETP.GE.AND P5, PT, R2, RZ, PT ;  /* 0x000000ff0200720c */ /* 0x000fe20003fa6270 */
[----:B------:R-:W-:Y:S01]  /*2890*/  VIADD R2, R5, 0xbe ;  /* 0x000000be05027836 */ /* 0x000fe20000000000 */
[----:B------:R-:W-:Y:S01]  /*28a0*/  IABS R6, R17 ;  /* 0x0000001100067213 */ /* 0x000fe20000000000 */
[--C-:B------:R-:W-:Y:S01]  /*28b0*/  @!P1 IMAD.IADD R16, R16, 0x1, -R0.reuse ;  /* 0x0000000110109824 */ /* 0x100fe200078e0a00 */
[----:B------:R-:W-:Y:S01]  /*28c0*/  ISETP.GE.AND P1, PT, R8, RZ, PT ;  /* 0x000000ff0800720c */ /* 0x000fe20003f26270 */
[----:B------:R0:W-:Y:S01]  /*28d0*/  STL [R1+0x188], R3 ;  /* 0x0001880301007387 */ /* 0x0001e20000100800 */
[----:B------:R-:W-:Y:S01]  /*28e0*/  IABS R7, R2 ;  /* 0x0000000200077213 */ /* 0x000fe20000000000 */
[----:B------:R-:W-:Y:S01]  /*28f0*/  @!P4 IMAD.IADD R10, R10, 0x1, -R0 ;  /* 0x000000010a0ac824 */ /* 0x000fe200078e0a00 */
[----:B------:R-:W-:Y:S01]  /*2900*/  ISETP.GT.U32.AND P4, PT, R0, R16, PT ;  /* 0x000000100000720c */ /* 0x000fe20003f84070 */
[----:B------:R-:W-:-:S04]  /*2910*/  IMAD.HI.U32 R8, R14, R6, RZ ;  /* 0x000000060e087227 */ /* 0x000fc800078e00ff */
[----:B------:R-:W-:Y:S01]  /*2920*/  @!P6 IMAD.IADD R9, R9, 0x1, -R0 ;  /* 0x000000010909e824 */ /* 0x000fe200078e0a00 */
[----:B------:R-:W-:Y:S01]  /*2930*/  ISETP.GT.U32.AND P6, PT, R0, R10, PT ;  /* 0x0000000a0000720c */ /* 0x000fe20003fc4070 */
[----:B0-----:R-:W-:Y:S02]  /*2940*/  IMAD.MOV.U32 R3, RZ, RZ, R12 ;  /* 0x000000ffff037224 */ /* 0x001fe400078e000c */
[----:B------:R-:W-:Y:S02]  /*2950*/  IMAD.MOV R8, RZ, RZ, -R8 ;  /* 0x000000ffff087224 */ /* 0x000fe400078e0a08 */
[----:B------:R-:W-:-:S04]  /*2960*/  IMAD.HI.U32 R12, R14, R7, RZ ;  /* 0x000000070e0c7227 */ /* 0x000fc800078e00ff */
[----:B------:R-:W-:Y:S02]  /*2970*/  IMAD R6, R0, R8, R6 ;  /* 0x0000000800067224 */ /* 0x000fe400078e0206 */
[----:B------:R-:W-:Y:S02]  /*2980*/  IMAD.MOV R12, RZ, RZ, -R12 ;  /* 0x000000ffff0c7224 */ /* 0x000fe400078e0a0c */
[--C-:B------:R-:W-:Y:S01]  /*2990*/  @!P4 IMAD.IADD R16, R16, 0x1, -R0.reuse ;  /* 0x000000011010c824 */ /* 0x100fe200078e0a00 */
[C---:B------:R-:W-:Y:S01]  /*29a0*/  ISETP.GT.U32.AND P4, PT, R0.reuse, R6, PT ;  /* 0x000000060000720c */ /* 0x040fe20003f84070 */
[----:B------:R-:W-:Y:S02]  /*29b0*/  IMAD R7, R0, R12, R7 ;  /* 0x0000000c00077224 */ /* 0x000fe400078e0207 */
[--C-:B------:R-:W-:Y:S02]  /*29c0*/  @!P6 IMAD.IADD R10, R10, 0x1, -R0.reuse ;  /* 0x000000010a0ae824 */ /* 0x100fe400078e0a00 */
[C---:B------:R-:W-:Y:S01]  /*29d0*/  VIADD R11, R5.reuse, 0xbc ;  /* 0x000000bc050b7836 */ /* 0x040fe20000000000 */
[C---:B------:R-:W-:Y:S01]  /*29e0*/  ISETP.GT.U32.AND P6, PT, R0.reuse, R7, PT ;  /* 0x000000070000720c */ /* 0x040fe20003fc4070 */
[----:B------:R-:W-:Y:S01]  /*29f0*/  @!P0 IMAD.MOV R3, RZ, RZ, -R3 ;  /* 0x000000ffff038224 */ /* 0x000fe200078e0a03 */
[----:B------:R-:W-:Y:S01]  /*2a00*/  ISETP.GT.U32.AND P0, PT, R0, R9, PT ;  /* 0x000000090000720c */ /* 0x000fe20003f04070 */
[----:B------:R-:W-:Y:S01]  /*2a10*/  VIADD R8, R5, 0xba ;  /* 0x000000ba05087836 */ /* 0x000fe20000000000 */
[----:B------:R-:W-:Y:S01]  /*2a20*/  IABS R19, R11 ;  /* 0x0000000b00137213 */ /* 0x000fe20000000000 */
[----:B------:R-:W-:Y:S01]  /*2a30*/  IMAD.MOV.U32 R4, RZ, RZ, R15 ;  /* 0x000000ffff047224 */ /* 0x000fe200078e000f */
[----:B------:R0:W-:Y:S01]  /*2a40*/  STL [R1+0x18c], R3 ;  /* 0x00018c0301007387 */ /* 0x0001e20000100800 */
[----:B------:R-:W-:Y:S01]  /*2a50*/  @!P4 IMAD.IADD R6, R6, 0x1, -R0 ;  /* 0x000000010606c824 */ /* 0x000fe200078e0a00 */
[----:B------:R-:W-:Y:S01]  /*2a60*/  IABS R12, R8 ;  /* 0x00000008000c7213 */ /* 0x000fe20000000000 */
[----:B------:R-:W-:Y:S01]  /*2a70*/  IMAD.HI.U32 R20, R14, R19, RZ ;  /* 0x000000130e147227 */ /* 0x000fe200078e00ff */
[----:B------:R-:W-:-:S03]  /*2a80*/  ISETP.GE.AND P4, PT, R2, RZ, PT ;  /* 0x000000ff0200720c */ /* 0x000fc60003f86270 */
[----:B------:R-:W-:Y:S01]  /*2a90*/  @!P6 IMAD.IADD R7, R7, 0x1, -R0 ;  /* 0x000000010707e824 */ /* 0x000fe200078e0a00 */
[----:B------:R-:W-:Y:S01]  /*2aa0*/  ISETP.GT.U32.AND P6, PT, R0, R6, PT ;  /* 0x000000060000720c */ /* 0x000fe20003fc4070 */
[----:B------:R-:W-:Y:S02]  /*2ab0*/  @!P3 IMAD.MOV R4, RZ, RZ, -R4 ;  /* 0x000000ffff04b224 */ /* 0x000fe400078e0a04 */
[----:B0-----:R-:W-:Y:S02]  /*2ac0*/  IMAD.MOV.U32 R3, RZ, RZ, R16 ;  /* 0x000000ffff037224 */ /* 0x001fe400078e0010 */
[----:B------:R-:W-:Y:S01]  /*2ad0*/  IMAD.MOV R20, RZ, RZ, -R20 ;  /* 0x000000ffff147224 */ /* 0x000fe200078e0a14 */
[----:B------:R0:W-:Y:S01]  /*2ae0*/  STL [R1+0x180], R4 ;  /* 0x0001800401007387 */ /* 0x0001e20000100800 */
[----:B------:R-:W-:-:S04]  /*2af0*/  IMAD.HI.U32 R18, R14, R12, RZ ;  /* 0x0000000c0e127227 */ /* 0x000fc800078e00ff */
[----:B------:R-:W-:Y:S01]  /*2b00*/  @!P2 IMAD.MOV R3, RZ, RZ, -R3 ;  /* 0x000000ffff03a224 */ /* 0x000fe200078e0a03 */
[C---:B------:R-:W-:Y:S01]  /*2b10*/  ISETP.GT.U32.AND P2, PT, R0.reuse, R7, PT ;  /* 0x000000070000720c */ /* 0x040fe20003f44070 */
[----:B------:R-:W-:Y:S01]  /*2b20*/  @!P0 IMAD.IADD R9, R9, 0x1, -R0 ;  /* 0x0000000109098824 */ /* 0x000fe200078e0a00 */
[----:B------:R-:W-:Y:S01]  /*2b30*/  ISETP.GE.AND P0, PT, R17, RZ, PT ;  /* 0x000000ff1100720c */ /* 0x000fe20003f06270 */
[C---:B------:R-:W-:Y:S01]  /*2b40*/  IMAD R2, R0.reuse, R20, R19 ;  /* 0x0000001400027224 */ /* 0x040fe200078e0213 */
[----:B------:R1:W-:Y:S01]  /*2b50*/  STL [R1+0x17c], R3 ;  /* 0x00017c0301007387 */ /* 0x0003e20000100800 */
[----:B------:R-:W-:Y:S02]  /*2b60*/  IMAD.MOV R18, RZ, RZ, -R18 ;  /* 0x000000ffff127224 */ /* 0x000fe400078e0a12 */
[----:B0-----:R-:W-:Y:S01]  /*2b70*/  IMAD.MOV.U32 R4, RZ, RZ, R10 ;  /* 0x000000ffff047224 */ /* 0x001fe200078e000a */
[----:B------:R-:W-:Y:S01]  /*2b80*/  ISETP.GT.U32.AND P3, PT, R0, R2, PT ;  /* 0x000000020000720c */ /* 0x000fe20003f64070 */
[----:B------:R-:W-:-:S02]  /*2b90*/  VIADD R13, R5, 0xb8 ;  /* 0x000000b8050d7836 */ /* 0x000fc40000000000 */
[----:B------:R-:W-:Y:S02]  /*2ba0*/  IMAD R12, R0, R18, R12 ;  /* 0x00000012000c7224 */ /* 0x000fe400078e020c */
[----:B------:R-:W-:Y:S01]  /*2bb0*/  @!P5 IMAD.MOV R4, RZ, RZ, -R4 ;  /* 0x000000ffff04d224 */ /* 0x000fe200078e0a04 */
[----:B------:R-:W-:Y:S01]  /*2bc0*/  IABS R17, R13 ;  /* 0x0000000d00117213 */ /* 0x000fe20000000000 */
[----:B-1----:R-:W-:Y:S01]  /*2bd0*/  IMAD.MOV.U32 R3, RZ, RZ, R9 ;  /* 0x000000ffff037224 */ /* 0x002fe200078e0009 */
[----:B------:R-:W-:Y:S01]  /*2be0*/  ISETP.GE.AND P5, PT, R11, RZ, PT ;  /* 0x000000ff0b00720c */ /* 0x000fe20003fa6270 */
[----:B------:R-:W-:Y:S01]  /*2bf0*/  @!P6 IMAD.IADD R6, R6, 0x1, -R0 ;  /* 0x000000010606e824 */ /* 0x000fe200078e0a00 */
[----:B------:R-:W-:Y:S01]  /*2c00*/  ISETP.GT.U32.AND P6, PT, R0, R12, PT ;  /* 0x0000000c0000720c */ /* 0x000fe20003fc4070 */
[----:B------:R-:W-:Y:S01]  /*2c10*/  @!P1 IMAD.MOV R3, RZ, RZ, -R3 ;  /* 0x000000ffff039224 */ /* 0x000fe200078e0a03 */
[----:B------:R-:W-:Y:S01]  /*2c20*/  STL [R1+0x178], R4 ;  /* 0x0001780401007387 */ /* 0x000fe20000100800 */
[----:B------:R-:W-:Y:S01]  /*2c30*/  IMAD.HI.U32 R9, R14, R17, RZ ;  /* 0x000000110e097227 */ /* 0x000fe200078e00ff */
[----:B------:R-:W-:-:S02]  /*2c40*/  ISETP.GE.AND P1, PT, R8, RZ, PT ;  /* 0x000000ff0800720c */ /* 0x000fc40003f26270 */
[----:B------:R0:W-:Y:S01]  /*2c50*/  STL [R1+0x174], R3 ;  /* 0x0001740301007387 */ /* 0x0001e20000100800 */
[----:B------:R-:W-:Y:S02]  /*2c60*/  VIADD R8, R5, 0xb6 ;  /* 0x000000b605087836 */ /* 0x000fe40000000000 */
[----:B------:R-:W-:Y:S02]  /*2c70*/  IMAD.MOV R9, RZ, RZ, -R9 ;  /* 0x000000ffff097224 */ /* 0x000fe400078e0a09 */
[--C-:B------:R-:W-:Y:S01]  /*2c80*/  @!P2 IMAD.IADD R7, R7, 0x1, -R0.reuse ;  /* 0x000000010707a824 */ /* 0x100fe200078e0a00 */
[----:B------:R-:W-:Y:S01]  /*2c90*/  ISETP.GE.AND P2, PT, R13, RZ, PT ;  /* 0x000000ff0d00720c */ /* 0x000fe20003f46270 */
[----:B------:R-:W-:Y:S01]  /*2ca0*/  @!P3 IMAD.IADD R2, R2, 0x1, -R0 ;  /* 0x000000010202b824 */ /* 0x000fe200078e0a00 */
[----:B------:R-:W-:Y:S01]  /*2cb0*/  IABS R13, R8 ;  /* 0x00000008000d7213 */ /* 0x000fe20000000000 */
[----:B------:R-:W-:Y:S01]  /*2cc0*/  IMAD R19, R0, R9, R17 ;  /* 0x0000000900137224 */ /* 0x000fe200078e0211 */
[----:B------:R-:W-:Y:S01]  /*2cd0*/  ISETP.GE.AND P3, PT, R8, RZ, PT ;  /* 0x000000ff0800720c */ /* 0x000fe20003f66270 */
[----:B0-----:R-:W-:-:S02]  /*2ce0*/  IMAD.MOV.U32 R3, RZ, RZ, R6 ;  /* 0x000000ffff037224 */ /* 0x001fc400078e0006 */
[----:B------:R-:W-:Y:S01]  /*2cf0*/  @!P6 IMAD.IADD R12, R12, 0x1, -R0 ;  /* 0x000000010c0ce824 */ /* 0x000fe200078e0a00 */
[----:B------:R-:W-:Y:S01]  /*2d00*/  ISETP.GT.U32.AND P6, PT, R0, R2, PT ;  /* 0x000000020000720c */ /* 0x000fe20003fc4070 */
[----:B------:R-:W-:Y:S02]  /*2d10*/  @!P0 IMAD.MOV R3, RZ, RZ, -R3 ;  /* 0x000000ffff038224 */ /* 0x000fe400078e0a03 */
[----:B------:R-:W-:Y:S01]  /*2d20*/  IMAD.HI.U32 R6, R14, R13, RZ ;  /* 0x0000000d0e067227 */ /* 0x000fe200078e00ff */
[----:B------:R-:W-:Y:S02]  /*2d30*/  ISETP.GT.U32.AND P0, PT, R0, R12, PT ;  /* 0x0000000c0000720c */ /* 0x000fe40003f04070 */
[----:B------:R0:W-:Y:S01]  /*2d40*/  STL [R1+0x170], R3 ;  /* 0x0001700301007387 */ /* 0x0001e20000100800 */
[----:B------:R-:W-:Y:S02]  /*2d50*/  IMAD.MOV R6, RZ, RZ, -R6 ;  /* 0x000000ffff067224 */ /* 0x000fe400078e0a06 */
[----:B------:R-:W-:-:S02]  /*2d60*/  VIADD R9, R5, 0xb4 ;  /* 0x000000b405097836 */ /* 0x000fc40000000000 */
[----:B------:R-:W-:Y:S02]  /*2d70*/  IMAD R13, R0, R6, R13 ;  /* 0x00000006000d7224 */ /* 0x000fe400078e020d */
[----:B------:R-:W-:Y:S01]  /*2d80*/  VIADD R8, R5, 0xb2 ;  /* 0x000000b205087836 */ /* 0x000fe20000000000 */
[----:B------:R-:W-:Y:S01]  /*2d90*/  IABS R15, R9 ;  /* 0x00000009000f7213 */ /* 0x000fe20000000000 */
[----:B------:R-:W-:Y:S01]  /*2da0*/  @!P6 IMAD.IADD R2, R2, 0x1, -R0 ;  /* 0x000000010202e824 */ /* 0x000fe200078e0a00 */
[----:B------:R-:W-:Y:S01]  /*2db0*/  ISETP.GT.U32.AND P6, PT, R0, R13, PT ;  /* 0x0000000d0000720c */ /* 0x000fe20003fc4070 */
[----:B0-----:R-:W-:Y:S01]  /*2dc0*/  IMAD.MOV.U32 R3, RZ, RZ, R7 ;  /* 0x000000ffff037224 */ /* 0x001fe200078e0007 */
[----:B------:R-:W-:Y:S01]  /*2dd0*/  IABS R17, R8 ;  /* 0x0000000800117213 */ /* 0x000fe20000000000 */
[----:B------:R-:W-:-:S04]  /*2de0*/  IMAD.HI.U32 R6, R14, R15, RZ ;  /* 0x0000000f0e067227 */ /* 0x000fc800078e00ff */
[----:B------:R-:W-:Y:S01]  /*2df0*/  @!P4 IMAD.MOV R3, RZ, RZ, -R3 ;  /* 0x000000ffff03c224 */ /* 0x000fe200078e0a03 */
[----:B------:R-:W-:Y:S01]  /*2e00*/  ISETP.GT.U32.AND P4, PT, R0, R19, PT ;  /* 0x000000130000720c */ /* 0x000fe20003f84070 */
[----:B------:R-:W-:Y:S01]  /*2e10*/  @!P0 IMAD.IADD R12, R12, 0x1, -R0 ;  /* 0x000000010c0c8824 */ /* 0x000fe200078e0a00 */
[----:B------:R-:W-:Y:S01]  /*2e20*/  ISETP.GE.AND P0, PT, R9, RZ, PT ;  /* 0x000000ff0900720c */ /* 0x000fe20003f06270 */
[----:B------:R-:W-:Y:S01]  /*2e30*/  VIADD R10, R5, 0xb0 ;  /* 0x000000b0050a7836 */ /* 0x000fe20000000000 */
[----:B------:R0:W-:Y:S01]  /*2e40*/  STL [R1+0x16c], R3 ;  /* 0x00016c0301007387 */ /* 0x0001e20000100800 */
[----:B------:R-:W-:-:S03]  /*2e50*/  IMAD.HI.U32 R7, R14, R17, RZ ;  /* 0x000000110e077227 */ /* 0x000fc600078e00ff */
[----:B------:R-:W-:Y:S01]  /*2e60*/  IABS R16, R10 ;  /* 0x0000000a00107213 */ /* 0x000fe20000000000 */
[----:B------:R-:W-:Y:S02]  /*2e70*/  IMAD.MOV R9, RZ, RZ, -R6 ;  /* 0x000000ffff097224 */ /* 0x000fe400078e0a06 */
[----:B------:R-:W-:Y:S02]  /*2e80*/  IMAD.MOV R7, RZ, RZ, -R7 ;  /* 0x000000ffff077224 */ /* 0x000fe400078e0a07 */
[----:B------:R-:W-:Y:S01]  /*2e90*/  @!P4 IMAD.IADD R19, R19, 0x1, -R0 ;  /* 0x000000011313c824 */ /* 0x000fe200078e0a00 */
[----:B------:R-:W-:Y:S01]  /*2ea0*/  ISETP.GE.AND P4, PT, R8, RZ, PT ;  /* 0x000000ff0800720c */ /* 0x000fe20003f86270 */
[----:B0-----:R-:W-:Y:S02]  /*2eb0*/  IMAD.MOV.U32 R3, RZ, RZ, R2 ;  /* 0x000000ffff037224 */ /* 0x001fe400078e0002 */
[C---:B------:R-:W-:Y:S02]  /*2ec0*/  IMAD R15, R0.reuse, R9, R15 ;  /* 0x00000009000f7224 */ /* 0x040fe400078e020f */
[----:B------:R-:W-:Y:S01]  /*2ed0*/  @!P5 IMAD.MOV R3, RZ, RZ, -R3 ;  /* 0x000000ffff03d224 */ /* 0x000fe200078e0a03 */
[----:B------:R-:W-:Y:S01]  /*2ee0*/  ISETP.GT.U32.AND P5, PT, R0, R19, PT ;  /* 0x000000130000720c */ /* 0x000fe20003fa4070 */
[----:B------:R-:W-:-:S02]  /*2ef0*/  @!P6 IMAD.IADD R13, R13, 0x1, -R0 ;  /* 0x000000010d0de824 */ /* 0x000fc400078e0a00 */
[----:B------:R-:W-:Y:S01]  /*2f00*/  IMAD R17, R0, R7, R17 ;  /* 0x0000000700117224 */ /* 0x000fe200078e0211 */
[----:B------:R0:W-:Y:S01]  /*2f10*/  STL [R1+0x168], R3 ;  /* 0x0001680301007387 */ /* 0x0001e20000100800 */
[----:B------:R-:W-:Y:S01]  /*2f20*/  IMAD.HI.U32 R6, R14, R16, RZ ;  /* 0x000000100e067227 */ /* 0x000fe200078e00ff */
[----:B------:R-:W-:-:S03]  /*2f30*/  ISETP.GT.U32.AND P6, PT, R0, R13, PT ;  /* 0x0000000d0000720c */ /* 0x000fc60003fc4070 */
[----:B------:R-:W-:Y:S02]  /*2f40*/  IMAD.MOV R6, RZ, RZ, -R6 ;  /* 0x000000ffff067224 */ /* 0x000fe400078e0a06 */
[----:B------:R-:W-:Y:S02]  /*2f50*/  VIADD R2, R5, 0xaa ;  /* 0x000000aa05027836 */ /* 0x000fe40000000000 */
[----:B------:R-:W-:Y:S01]  /*2f60*/  @!P5 IMAD.IADD R19, R19, 0x1, -R0 ;  /* 0x000000011313d824 */ /* 0x000fe200078e0a00 */
[C---:B------:R-:W-:Y:S01]  /*2f70*/  ISETP.GT.U32.AND P5, PT, R0.reuse, R17, PT ;  /* 0x000000110000720c */ /* 0x040fe20003fa4070 */
[----:B0-----:R-:W-:Y:S01]  /*2f80*/  IMAD.MOV.U32 R3, RZ, RZ, R12 ;  /* 0x000000ffff037224 */ /* 0x001fe200078e000c */
[----:B------:R-:W-:Y:S01]  /*2f90*/  IABS R11, R2 ;  /* 0x00000002000b7213 */ /* 0x000fe20000000000 */
[C---:B------:R-:W-:Y:S02]  /*2fa0*/  IMAD R16, R0.reuse, R6, R16 ;  /* 0x0000000600107224 */ /* 0x040fe400078e0210 */
[----:B------:R-:W-:Y:S01]  /*2fb0*/  @!P1 IMAD.MOV R3, RZ, RZ, -R3 ;  /* 0x000000ffff039224 */ /* 0x000fe200078e0a03 */
[----:B------:R-:W-:Y:S01]  /*2fc0*/  ISETP.GT.U32.AND P1, PT, R0, R15, PT ;  /* 0x0000000f0000720c */ /* 0x000fe20003f24070 */
[----:B------:R-:W-:-:S02]  /*2fd0*/  VIADD R6, R5, 0xae ;  /* 0x000000ae05067836 */ /* 0x000fc40000000000 */
[----:B------:R-:W-:Y:S01]  /*2fe0*/  VIADD R8, R5, 0xac ;  /* 0x000000ac05087836 */ /* 0x000fe20000000000 */
[----:B------:R0:W-:Y:S01]  /*2ff0*/  STL [R1+0x164], R3 ;  /* 0x0001640301007387 */ /* 0x0001e20000100800 */
[--C-:B------:R-:W-:Y:S01]  /*3000*/  @!P6 IMAD.IADD R13, R13, 0x1, -R0.reuse ;  /* 0x000000010d0de824 */ /* 0x100fe200078e0a00 */
[----:B------:R-:W-:Y:S01]  /*3010*/  IABS R18, R6 ;  /* 0x0000000600127213 */ /* 0x000fe20000000000 */
[----:B------:R-:W-:Y:S01]  /*3020*/  @!P5 IMAD.IADD R17, R17, 0x1, -R0 ;  /* 0x000000011111d824 */ /* 0x000fe200078e0a00 */
[----:B------:R-:W-:Y:S01]  /*3030*/  ISETP.GT.U32.AND P6, PT, R0, R16, PT ;  /* 0x000000100000720c */ /* 0x000fe20003fc4070 */
[----:B------:R-:W-:Y:S01]  /*3040*/  IMAD.MOV.U32 R4, RZ, RZ, R19 ;  /* 0x000000ffff047224 */ /* 0x000fe200078e0013 */
[----:B------:R-:W-:Y:S01]  /*3050*/  IABS R9, R8 ;  /* 0x0000000800097213 */ /* 0x000fe20000000000 */
[----:B------:R-:W-:-:S04]  /*3060*/  IMAD.HI.U32 R20, R14, R18, RZ ;  /* 0x000000120e147227 */ /* 0x000fc800078e00ff */
[----:B------:R-:W-:Y:S01]  /*3070*/  @!P1 IMAD.IADD R15, R15, 0x1, -R0 ;  /* 0x000000010f0f9824 */ /* 0x000fe200078e0a00 */
[----:B------:R-:W-:Y:S01]  /*3080*/  ISETP.GE.AND P1, PT, R10, RZ, PT ;  /* 0x000000ff0a00720c */ /* 0x000fe20003f26270 */
[----:B------:R-:W-:Y:S02]  /*3090*/  IMAD.MOV.U32 R10, RZ, RZ, R11 ;  /* 0x000000ffff0a7224 */ /* 0x000fe400078e000b */
[----:B------:R-:W-:Y:S01]  /*30a0*/  IMAD.HI.U32 R11, R14, R9, RZ ;  /* 0x000000090e0b7227 */ /* 0x000fe200078e00ff */
[----:B------:R-:W-:-:S03]  /*30b0*/  ISETP.GT.U32.AND P5, PT, R0, R15, PT ;  /* 0x0000000f0000720c */ /* 0x000fc60003fa4070 */
[----:B------:R-:W-:Y:S02]  /*30c0*/  IMAD.MOV R20, RZ, RZ, -R20 ;  /* 0x000000ffff147224 */ /* 0x000fe400078e0a14 */
[----:B------:R-:W-:Y:S02]  /*30d0*/  IMAD.MOV R19, RZ, RZ, -R11 ;  /* 0x000000ffff137224 */ /* 0x000fe400078e0a0b */
[----:B------:R-:W-:Y:S02]  /*30e0*/  IMAD R11, R0, R20, R18 ;  /* 0x00000014000b7224 */ /* 0x000fe400078e0212 */
[--C-:B------:R-:W-:Y:S01]  /*30f0*/  @!P6 IMAD.IADD R16, R16, 0x1, -R0.reuse ;  /* 0x000000011010e824 */ /* 0x100fe200078e0a00 */
[C---:B------:R-:W-:Y:S01]  /*3100*/  ISETP.GT.U32.AND P6, PT, R0.reuse, R17, PT ;  /* 0x000000110000720c */ /* 0x040fe20003fc4070 */
[----:B------:R-:W-:Y:S02]  /*3110*/  VIADD R12, R5, 0xa8 ;  /* 0x000000a8050c7836 */ /* 0x000fe40000000000 */
[----:B------:R-:W-:Y:S01]  /*3120*/  @!P5 IMAD.IADD R15, R15, 0x1, -R0 ;  /* 0x000000010f0fd824 */ /* 0x000fe200078e0a00 */
[C---:B------:R-:W-:Y:S01]  /*3130*/  ISETP.GT.U32.AND P5, PT, R0.reuse, R11, PT ;  /* 0x0000000b0000720c */ /* 0x040fe20003fa4070 */
[----:B0-----:R-:W-:Y:S01]  /*3140*/  IMAD.MOV.U32 R3, RZ, RZ, R13 ;  /* 0x000000ffff037224 */ /* 0x001fe200078e000d */
[----:B------:R-:W-:Y:S01]  /*3150*/  IABS R7, R12 ;  /* 0x0000000c00077213 */ /* 0x000fe20000000000 */
[----:B------:R-:W-:Y:S01]  /*3160*/  @!P2 IMAD.MOV R4, RZ, RZ, -R4 ;  /* 0x000000ffff04a224 */ /* 0x000fe200078e0a04 */
[----:B------:R-:W-:Y:S01]  /*3170*/  ISETP.GT.U32.AND P2, PT, R0, R16, PT ;  /* 0x000000100000720c */ /* 0x000fe20003f44070 */
[----:B------:R-:W-:Y:S01]  /*3180*/  @!P3 IMAD.MOV R3, RZ, RZ, -R3 ;  /* 0x000000ffff03b224 */ /* 0x000fe200078e0a03 */
[----:B------:R-:W-:Y:S01]  /*3190*/  ISETP.GE.AND P3, PT, R6, RZ, PT ;  /* 0x000000ff0600720c */ /* 0x000fe20003f66270 */
[----:B------:R-:W-:Y:S01]  /*31a0*/  IMAD R9, R0, R19, R9 ;  /* 0x0000001300097224 */ /* 0x000fe200078e0209 */
[----:B------:R0:W-:Y:S01]  /*31b0*/  STL [R1+0x154], R4 ;  /* 0x0001540401007387 */ /* 0x0001e20000100800 */
[----:B------:R-:W-:-:S03]  /*31c0*/  IMAD.HI.U32 R18, R14, R7, RZ ;  /* 0x000000070e127227 */ /* 0x000fc600078e00ff */
[----:B------:R1:W-:Y:S01]  /*31d0*/  STL [R1+0x150], R3 ;  /* 0x0001500301007387 */ /* 0x0003e20000100800 */
[----:B------:R-:W-:Y:S01]  /*31e0*/  @!P6 IMAD.IADD R17, R17, 0x1, -R0 ;  /* 0x000000011111e824 */ /* 0x000fe200078e0a00 */
[C---:B------:R-:W-:Y:S01]  /*31f0*/  ISETP.GT.U32.AND P6, PT, R0.reuse, R9, PT ;  /* 0x000000090000720c */ /* 0x040fe20003fc4070 */
[----:B------:R-:W-:Y:S02]  /*3200*/  IMAD.MOV R18, RZ, RZ, -R18 ;  /* 0x000000ffff127224 */ /* 0x000fe400078e0a12 */
[----:B------:R-:W-:Y:S02]  /*3210*/  @!P5 IMAD.IADD R11, R11, 0x1, -R0 ;  /* 0x000000010b0bd824 */ /* 0x000fe400078e0a00 */
[----:B------:R-:W-:Y:S02]  /*3220*/  IMAD R7, R0, R18, R7 ;  /* 0x0000001200077224 */ /* 0x000fe400078e0207 */
[----:B0-----:R-:W-:Y:S02]  /*3230*/  IMAD.MOV.U32 R4, RZ, RZ, R17 ;  /* 0x000000ffff047224 */ /* 0x001fe400078e0011 */
[----:B-1----:R-:W-:-:S02]  /*3240*/  IMAD.MOV.U32 R3, RZ, RZ, R15 ;  /* 0x000000ffff037224 */ /* 0x002fc400078e000f */
[----:B------:R-:W-:-:S04]  /*3250*/  IMAD.HI.U32 R19, R14, R10, RZ ;  /* 0x0000000a0e137227 */ /* 0x000fc800078e00ff */
[----:B------:R-:W-:Y:S01]  /*3260*/  @!P0 IMAD.MOV R3, RZ, RZ, -R3 ;  /* 0x000000ffff038224 */ /* 0x000fe200078e0a03 */
[----:B------:R-:W-:Y:S01]  /*3270*/  ISETP.GT.U32.AND P0, PT, R0, R11, PT ;  /* 0x0000000b0000720c */ /* 0x000fe20003f04070 */
[----:B------:R-:W-:Y:S02]  /*3280*/  VIADD R6, R5, 0xa6 ;  /* 0x000000a605067836 */ /* 0x000fe40000000000 */
[----:B------:R-:W-:Y:S01]  /*3290*/  @!P2 IMAD.IADD R16, R16, 0x1, -R0 ;  /* 0x000000011010a824 */ /* 0x000fe200078e0a00 */
[----:B------:R0:W-:Y:S01]  /*32a0*/  STL [R1+0x128], R3 ;  /* 0x0001280301007387 */ /* 0x0001e20000100800 */
[----:B------:R-:W-:Y:S01]  /*32b0*/  @!P4 IMAD.MOV R4, RZ, RZ, -R4 ;  /* 0x000000ffff04c224 */ /* 0x000fe200078e0a04 */
[----:B------:R-:W-:Y:S01]  /*32c0*/  ISETP.GT.U32.AND P4, PT, R0, R7, PT ;  /* 0x000000070000720c */ /* 0x000fe20003f84070 */
[----:B------:R-:W-:Y:S01]  /*32d0*/  IMAD.MOV R19, RZ, RZ, -R19 ;  /* 0x000000ffff137224 */ /* 0x000fe200078e0a13 */
[----:B------:R-:W-:Y:S01]  /*32e0*/  IABS R13, R6 ;  /* 0x00000006000d7213 */ /* 0x000fe20000000000 */
[----:B------:R-:W-:Y:S01]  /*32f0*/  @!P6 IMAD.IADD R9, R9, 0x1, -R0 ;  /* 0x000000010909e824 */ /* 0x000fe200078e0a00 */
[----:B------:R-:W-:Y:S01]  /*3300*/  ISETP.GE.AND P2, PT, R8, RZ, PT ;  /* 0x000000ff0800720c */ /* 0x000fe20003f46270 */
[C---:B------:R-:W-:Y:S01]  /*3310*/  IMAD R8, R0.reuse, R19, R10 ;  /* 0x0000001300087224 */ /* 0x040fe200078e020a */
[----:B------:R-:W-:Y:S01]  /*3320*/  STL [R1+0x134], R4 ;  /* 0x0001340401007387 */ /* 0x000fe20000100800 */
[----:B------:R-:W-:Y:S01]  /*3330*/  VIADD R10, R5, 0xa4 ;  /* 0x000000a4050a7836 */ /* 0x000fe20000000000 */
[C---:B------:R-:W-:Y:S01]  /*3340*/  ISETP.GT.U32.AND P6, PT, R0.reuse, R9, PT ;  /* 0x000000090000720c */ /* 0x040fe20003fc4070 */
[----:B0-----:R-:W-:Y:S01]  /*3350*/  IMAD.MOV.U32 R3, RZ, RZ, R16 ;  /* 0x000000ffff037224 */ /* 0x001fe200078e0010 */
[----:B------:R-:W-:Y:S01]  /*3360*/  ISETP.GT.U32.AND P5, PT, R0, R8, PT ;  /* 0x000000080000720c */ /* 0x000fe20003fa4070 */
[----:B------:R-:W-:Y:S01]  /*3370*/  IMAD.HI.U32 R18, R14, R13, RZ ;  /* 0x0000000d0e127227 */ /* 0x000fe200078e00ff */
[----:B------:R-:W-:-:S03]  /*3380*/  IABS R15, R10 ;  /* 0x0000000a000f7213 */ /* 0x000fc60000000000 */
[----:B------:R-:W-:Y:S01]  /*3390*/  @!P1 IMAD.MOV R3, RZ, RZ, -R3 ;  /* 0x000000ffff039224 */ /* 0x000fe200078e0a03 */
[----:B------:R-:W-:Y:S01]  /*33a0*/  ISETP.GE.AND P1, PT, R2, RZ, PT ;  /* 0x000000ff0200720c */ /* 0x000fe20003f26270 */
[----:B------:R-:W-:Y:S01]  /*33b0*/  @!P0 IMAD.IADD R11, R11, 0x1, -R0 ;  /* 0x000000010b0b8824 */ /* 0x000fe200078e0a00 */
[----:B------:R-:W-:Y:S01]  /*33c0*/  ISETP.GE.AND P0, PT, R12, RZ, PT ;  /* 0x000000ff0c00720c */ /* 0x000fe20003f06270 */
[----:B------:R-:W-:Y:S01]  /*33d0*/  IMAD.MOV R17, RZ, RZ, -R18 ;  /* 0x000000ffff117224 */ /* 0x000fe200078e0a12 */
[----:B------:R0:W-:Y:S01]  /*33e0*/  STL [R1+0x138], R3 ;  /* 0x0001380301007387 */ /* 0x0001e20000100800 */
[----:B------:R-:W-:Y:S01]  /*33f0*/  @!P4 IMAD.IADD R7, R7, 0x1, -R0 ;  /* 0x000000010707c824 */ /* 0x000fe200078e0a00 */
[----:B------:R-:W-:Y:S01]  /*3400*/  ISETP.GE.AND P4, PT, R6, RZ, PT ;  /* 0x000000ff0600720c */ /* 0x000fe20003f86270 */
[----:B------:R-:W-:Y:S02]  /*3410*/  IMAD R2, R0, R17, R13 ;  /* 0x0000001100027224 */ /* 0x000fe400078e020d */
[----:B------:R-:W-:-:S04]  /*3420*/  IMAD.HI.U32 R12, R14, R15, RZ ;  /* 0x0000000f0e0c7227 */ /* 0x000fc800078e00ff */
[----:B------:R-:W-:Y:S01]  /*3430*/  @!P6 IMAD.IADD R9, R9, 0x1, -R0 ;  /* 0x000000010909e824 */ /* 0x000fe200078e0a00 */
[C---:B------:R-:W-:Y:S01]  /*3440*/  ISETP.GT.U32.AND P6, PT, R0.reuse, R2, PT ;  /* 0x000000020000720c */ /* 0x040fe20003fc4070 */
[----:B0-----:R-:W-:Y:S02]  /*3450*/  IMAD.MOV.U32 R3, RZ, RZ, R11 ;  /* 0x000000ffff037224 */ /* 0x001fe400078e000b */
[----:B------:R-:W-:Y:S02]  /*3460*/  IMAD.MOV R12, RZ, RZ, -R12 ;  /* 0x000000ffff0c7224 */ /* 0x000fe400078e0a0c */
[----:B------:R-:W-:Y:S01]  /*3470*/  @!P3 IMAD.MOV R3, RZ, RZ, -R3 ;  /* 0x000000ffff03b224 */ /* 0x000fe200078e0a03 */
[----:B------:R-:W-:Y:S01]  /*3480*/  ISETP.GT.U32.AND P3, PT, R0, R7, PT ;  /* 0x000000070000720c */ /* 0x000fe20003f64070 */
[--C-:B------:R-:W-:Y:S02]  /*3490*/  @!P5 IMAD.IADD R8, R8, 0x1, -R0.reuse ;  /* 0x000000010808d824 */ /* 0x100fe400078e0a00 */
[C---:B------:R-:W-:Y:S01]  /*34a0*/  IMAD R6, R0.reuse, R12, R15 ;  /* 0x0000000c00067224 */ /* 0x040fe200078e020f */
[----:B------:R0:W-:Y:S01]  /*34b0*/  STL [R1+0x13c], R3 ;  /* 0x00013c0301007387 */ /* 0x0001e20000100800 */
[----:B------:R-:W-:Y:S01]  /*34c0*/  VIADD R13, R5, 0xa2 ;  /* 0x000000a2050d7836 */ /* 0x000fe20000000000 */
[----:B------:R-:W-:Y:S01]  /*34d0*/  ISETP.GT.U32.AND P5, PT, R0, R8, PT ;  /* 0x000000080000720c */ /* 0x000fe20003fa4070 */
[----:B------:R-:W-:-:S02]  /*34e0*/  @!P6 IMAD.IADD R2, R2, 0x1, -R0 ;  /* 0x000000010202e824 */ /* 0x000fc400078e0a00 */
[C---:B------:R-:W-:Y:S01]  /*34f0*/  VIADD R12, R5.reuse, 0xa0 ;  /* 0x000000a0050c7836 */ /* 0x040fe20000000000 */
[----:B------:R-:W-:Y:S01]  /*3500*/  IABS R19, R13 ;  /* 0x0000000d00137213 */ /* 0x000fe20000000000 */
[----:B------:R-:W-:Y:S01]  /*3510*/  VIADD R11, R5, 0x9e ;  /* 0x0000009e050b7836 */ /* 0x000fe20000000000 */
[C---:B------:R-:W-:Y:S01]  /*3520*/  ISETP.GT.U32.AND P6, PT, R0.reuse, R2, PT ;  /* 0x000000020000720c */ /* 0x040fe20003fc4070 */
[----:B------:R-:W-:Y:S01]  /*3530*/  @!P3 IMAD.IADD R7, R7, 0x1, -R0 ;  /* 0x000000010707b824 */ /* 0x000fe200078e0a00 */
[----:B------:R-:W-:Y:S01]  /*3540*/  ISETP.GT.U32.AND P3, PT, R0, R6, PT ;  /* 0x000000060000720c */ /* 0x000fe20003f64070 */
[----:B0-----:R-:W-:Y:S02]  /*3550*/  IMAD.MOV.U32 R3, RZ, RZ, R9 ;  /* 0x000000ffff037224 */ /* 0x001fe400078e0009 */
[----:B------:R-:W-:-:S04]  /*3560*/  IMAD.HI.U32 R9, R14, R19, RZ ;  /* 0x000000130e097227 */ /* 0x000fc800078e00ff */
[----:B------:R-:W-:Y:S01]  /*3570*/  @!P2 IMAD.MOV R3, RZ, RZ, -R3 ;  /* 0x000000ffff03a224 */ /* 0x000fe200078e0a03 */
[----:B------:R-:W-:Y:S01]  /*3580*/  ISETP.GE.AND P2, PT, R13, RZ, PT ;  /* 0x000000ff0d00720c */ /* 0x000fe20003f46270 */
[--C-:B------:R-:W-:Y:S01]  /*3590*/  @!P5 IMAD.IADD R8, R8, 0x1, -R0.reuse ;  /* 0x000000010808d824 */ /* 0x100fe200078e0a00 */
[----:B------:R-:W-:Y:S01]  /*35a0*/  ISETP.GE.AND P5, PT, R10, RZ, PT ;  /* 0x000000ff0a00720c */ /* 0x000fe20003fa6270 */
[--C-:B------:R-:W-:Y:S01]  /*35b0*/  @!P6 IMAD.IADD R2, R2, 0x1, -R0.reuse ;  /* 0x000000010202e824 */ /* 0x100fe200078e0a00 */
[----:B------:R0:W-:Y:S01]  /*35c0*/  STL [R1+0x140], R3 ;  /* 0x0001400301007387 */ /* 0x0001e20000100800 */
[----:B------:R-:W-:Y:S02]  /*35d0*/  @!P3 IMAD.IADD R6, R6, 0x1, -R0 ;  /* 0x000000010606b824 */ /* 0x000fe400078e0a00 */
[----:B------:R-:W-:Y:S02]  /*35e0*/  IMAD.MOV.U32 R4, RZ, RZ, R8 ;  /* 0x000000ffff047224 */ /* 0x000fe400078e0008 */
[----:B------:R-:W-:Y:S01]  /*35f0*/  IMAD.MOV R9, RZ, RZ, -R9 ;  /* 0x000000ffff097224 */ /* 0x000fe200078e0a09 */
[----:B------:R-:W-:Y:S01]  /*3600*/  ISETP.GT.U32.AND P3, PT, R0, R6, PT ;  /* 0x000000060000720c */ /* 0x000fe20003f64070 */
[----:B------:R-:W-:Y:S01]  /*3610*/  @!P1 IMAD.MOV R4, RZ, RZ, -R4 ;  /* 0x000000ffff049224 */ /* 0x000fe200078e0a04 */
[----:B------:R-:W-:Y:S01]  /*3620*/  ISETP.GE.AND P1, PT, R12, RZ, PT ;  /* 0x000000ff0c00720c */ /* 0x000fe20003f26270 */
[----:B------:R-:W-:Y:S01]  /*3630*/  IMAD R19, R0, R9, R19 ;  /* 0x0000000900137224 */ /* 0x000fe200078e0213 */
[----:B------:R-:W-:Y:S01]  /*3640*/  IABS R12, R12 ;  /* 0x0000000c000c7213 */ /* 0x000fe20000000000 */
[----:B0-----:R-:W-:Y:S01]  /*3650*/  IMAD.MOV.U32 R3, RZ, RZ, R7 ;  /* 0x000000ffff037224 */ /* 0x001fe200078e0007 */
[----:B------:R-:W-:Y:S01]  /*3660*/  STL [R1+0x144], R4 ;  /* 0x0001440401007387 */ /* 0x000fe20000100800 */
[----:B------:R-:W-:-:S02]  /*3670*/  VIADD R10, R5, 0x9c ;  /* 0x0000009c050a7836 */ /* 0x000fc40000000000 */
[----:B------:R-:W-:Y:S01]  /*3680*/  @!P0 IMAD.MOV R3, RZ, RZ, -R3 ;  /* 0x000000ffff038224 */ /* 0x000fe200078e0a03 */
[----:B------:R-:W-:Y:S01]  /*3690*/  ISETP.GE.AND P0, PT, R11, RZ, PT ;  /* 0x000000ff0b00720c */ /* 0x000fe20003f06270 */
[----:B------:R-:W-:Y:S01]  /*36a0*/  IMAD.HI.U32 R8, R14, R12, RZ ;  /* 0x0000000c0e087227 */ /* 0x000fe200078e00ff */
[----:B------:R-:W-:Y:S02]  /*36b0*/  IABS R11, R11 ;  /* 0x0000000b000b7213 */ /* 0x000fe40000000000 */
[----:B------:R0:W-:Y:S01]  /*36c0*/  STL [R1+0x148], R3 ;  /* 0x0001480301007387 */ /* 0x0001e20000100800 */
[----:B------:R-:W-:Y:S01]  /*36d0*/  IMAD.MOV R8, RZ, RZ, -R8 ;  /* 0x000000ffff087224 */ /* 0x000fe200078e0a08 */
[----:B------:R-:W-:Y:S01]  /*36e0*/  ISETP.GE.AND P6, PT, R10, RZ, PT ;  /* 0x000000ff0a00720c */ /* 0x000fe20003fc6270 */
[----:B------:R-:W-:Y:S01]  /*36f0*/  IMAD.HI.U32 R7, R14, R11, RZ ;  /* 0x0000000b0e077227 */ /* 0x000fe200078e00ff */
[----:B------:R-:W-:-:S03]  /*3700*/  IABS R10, R10 ;  /* 0x0000000a000a7213 */ /* 0x000fc60000000000 */
[----:B------:R-:W-:Y:S02]  /*3710*/  IMAD.MOV R7, RZ, RZ, -R7 ;  /* 0x000000ffff077224 */ /* 0x000fe400078e0a07 */
[----:B------:R-:W-:Y:S02]  /*3720*/  @!P3 IMAD.IADD R6, R6, 0x1, -R0 ;  /* 0x000000010606b824 */ /* 0x000fe400078e0a00 */
[----:B0-----:R-:W-:Y:S02]  /*3730*/  IMAD.MOV.U32 R3, RZ, RZ, R2 ;  /* 0x000000ffff037224 */ /* 0x001fe400078e0002 */
[C---:B------:R-:W-:Y:S02]  /*3740*/  IMAD R12, R0.reuse, R8, R12 ;  /* 0x00000008000c7224 */ /* 0x040fe400078e020c */
[----:B------:R-:W-:Y:S01]  /*3750*/  @!P4 IMAD.MOV R3, RZ, RZ, -R3 ;  /* 0x000000ffff03c224 */ /* 0x000fe200078e0a03 */
[C---:B------:R-:W-:Y:S01]  /*3760*/  ISETP.GT.U32.AND P4, PT, R0.reuse, R19, PT ;  /* 0x000000130000720c */ /* 0x040fe20003f84070 */
[C---:B------:R-:W-:Y:S01]  /*3770*/  IMAD R11, R0.reuse, R7, R11 ;  /* 0x00000007000b7224 */ /* 0x040fe200078e020b */
[----:B------:R-:W-:Y:S01]  /*3780*/  ISETP.GT.U32.AND P3, PT, R0, R12, PT ;  /* 0x0000000c0000720c */ /* 0x000fe20003f64070 */
[C---:B------:R-:W-:Y:S01]  /*3790*/  VIADD R20, R5.reuse, 0x9a ;  /* 0x0000009a05147836 */ /* 0x040fe20000000000 */
[----:B------:R0:W-:Y:S01]  /*37a0*/  STL [R1+0x210], R3 ;  /* 0x0002100301007387 */ /* 0x0001e20000100800 */
[----:B------:R-:W-:-:S02]  /*37b0*/  VIADD R16, R5, 0x98 ;  /* 0x0000009805107836 */ /* 0x000fc40000000000 */
[----:B------:R-:W-:Y:S01]  /*37c0*/  IMAD.HI.U32 R2, R14, R10, RZ ;  /* 0x0000000a0e027227 */ /* 0x000fe200078e00ff */
[----:B------:R-:W-:Y:S02]  /*37d0*/  IABS R7, R20 ;  /* 0x0000001400077213 */ /* 0x000fe40000000000 */
[----:B------:R-:W-:Y:S01]  /*37e0*/  IABS R18, R16 ;  /* 0x0000001000127213 */ /* 0x000fe20000000000 */
[----:B------:R-:W-:Y:S02]  /*37f0*/  IMAD.MOV R2, RZ, RZ, -R2 ;  /* 0x000000ffff027224 */ /* 0x000fe400078e0a02 */
[----:B------:R-:W-:Y:S02]  /*3800*/  @!P4 IMAD.IADD R19, R19, 0x1, -R0 ;  /* 0x000000011313c824 */ /* 0x000fe400078e0a00 */
[----:B0-----:R-:W-:Y:S02]  /*3810*/  IMAD.MOV.U32 R3, RZ, RZ, R6 ;  /* 0x000000ffff037224 */ /* 0x001fe400078e0006 */
[----:B------:R-:W-:Y:S01]  /*3820*/  @!P3 IMAD.IADD R12, R12, 0x1, -R0 ;  /* 0x000000010c0cb824 */ /* 0x000fe200078e0a00 */
[C---:B------:R-:W-:Y:S01]  /*3830*/  ISETP.GT.U32.AND P4, PT, R0.reuse, R19, PT ;  /* 0x000000130000720c */ /* 0x040fe20003f84070 */
[----:B------:R-:W-:Y:S01]  /*3840*/  @!P5 IMAD.MOV R3, RZ, RZ, -R3 ;  /* 0x000000ffff03d224 */ /* 0x000fe200078e0a03 */
[C---:B------:R-:W-:Y:S01]  /*3850*/  ISETP.GT.U32.AND P5, PT, R0.reuse, R11, PT ;  /* 0x0000000b0000720c */ /* 0x040fe20003fa4070 */
[C---:B------:R-:W-:Y:S01]  /*3860*/  IMAD R10, R0.reuse, R2, R10 ;  /* 0x00000002000a7224 */ /* 0x040fe200078e020a */
[----:B------:R-:W-:Y:S01]  /*3870*/  ISETP.GT.U32.AND P3, PT, R0, R12, PT ;  /* 0x0000000c0000720c */ /* 0x000fe20003f64070 */
[C---:B------:R-:W-:Y:S01]  /*3880*/  IMAD.HI.U32 R13, R14.reuse, R7, RZ ;  /* 0x000000070e0d7227 */ /* 0x040fe200078e00ff */
[----:B------:R0:W-:Y:S03]  /*3890*/  STL [R1+0x214], R3 ;  /* 0x0002140301007387 */ /* 0x0001e60000100800 */
[----:B------:R-:W-:-:S04]  /*38a0*/  IMAD.HI.U32 R8, R14, R18, RZ ;  /* 0x000000120e087227 */ /* 0x000fc800078e00ff */
[----:B------:R-:W-:Y:S02]  /*38b0*/  IMAD.MOV R13, RZ, RZ, -R13 ;  /* 0x000000ffff0d7224 */ /* 0x000fe400078e0a0d */
[----:B------:R-:W-:Y:S02]  /*38c0*/  @!P5 IMAD.IADD R11, R11, 0x1, -R0 ;  /* 0x000000010b0bd824 */ /* 0x000fe400078e0a00 */
[----:B------:R-:W-:Y:S02]  /*38d0*/  IMAD.MOV R8, RZ, RZ, -R8 ;  /* 0x000000ffff087224 */ /* 0x000fe400078e0a08 */
[----:B------:R-:W-:Y:S01]  /*38e0*/  @!P4 IMAD.IADD R19, R19, 0x1, -R0 ;  /* 0x000000011313c824 */ /* 0x000fe200078e0a00 */
[C---:B------:R-:W-:Y:S01]  /*38f0*/  ISETP.GT.U32.AND P5, PT, R0.reuse, R11, PT ;  /* 0x0000000b0000720c */ /* 0x040fe20003fa4070 */
[C---:B------:R-:W-:Y:S01]  /*3900*/  IMAD R7, R0.reuse, R13, R7 ;  /* 0x0000000d00077224 */ /* 0x040fe200078e0207 */
[C---:B------:R-:W-:Y:S01]  /*3910*/  ISETP.GT.U32.AND P4, PT, R0.reuse, R10, PT ;  /* 0x0000000a0000720c */ /* 0x040fe20003f84070 */
[----:B------:R-:W-:-:S02]  /*3920*/  IMAD R18, R0, R8, R18 ;  /* 0x0000000800127224 */ /* 0x000fc400078e0212 */
[--C-:B------:R-:W-:Y:S01]  /*3930*/  @!P3 IMAD.IADD R12, R12, 0x1, -R0.reuse ;  /* 0x000000010c0cb824 */ /* 0x100fe200078e0a00 */
[C---:B------:R-:W-:Y:S01]  /*3940*/  ISETP.GT.U32.AND P3, PT, R0.reuse, R7, PT ;  /* 0x000000070000720c */ /* 0x040fe20003f64070 */
[C---:B------:R-:W-:Y:S02]  /*3950*/  VIADD R2, R5.reuse, 0x96 ;  /* 0x0000009605027836 */ /* 0x040fe40000000000 */
[----:B------:R-:W-:Y:S02]  /*3960*/  VIADD R8, R5, 0x92 ;  /* 0x0000009205087836 */ /* 0x000fe40000000000 */
[----:B0-----:R-:W-:Y:S01]  /*3970*/  IMAD.MOV.U32 R3, RZ, RZ, R19 ;  /* 0x000000ffff037224 */ /* 0x001fe200078e0013 */
[----:B------:R-:W-:Y:S01]  /*3980*/  IABS R6, R2 ;  /* 0x0000000200067213 */ /* 0x000fe20000000000 */
[--C-:B------:R-:W-:Y:S01]  /*3990*/  @!P5 IMAD.IADD R11, R11, 0x1, -R0.reuse ;  /* 0x000000010b0bd824 */ /* 0x100fe200078e0a00 */
[----:B------:R-:W-:Y:S01]  /*39a0*/  ISETP.GT.U32.AND P5, PT, R0, R18, PT ;  /* 0x000000120000720c */ /* 0x000fe20003fa4070 */
[--C-:B------:R-:W-:Y:S01]  /*39b0*/  @!P4 IMAD.IADD R10, R10, 0x1, -R0.reuse ;  /* 0x000000010a0ac824 */ /* 0x100fe200078e0a00 */
[----:B------:R-:W-:Y:S01]  /*39c0*/  IABS R19, R8 ;  /* 0x0000000800137213 */ /* 0x000fe20000000000 */
[----:B------:R-:W-:Y:S01]  /*39d0*/  VIADD R9, R5, 0x94 ;  /* 0x0000009405097836 */ /* 0x000fe20000000000 */
[----:B------:R-:W-:Y:S01]  /*39e0*/  ISETP.GE.AND P4, PT, R20, RZ, PT ;  /* 0x000000ff1400720c */ /* 0x000fe20003f86270 */
[----:B------:R-:W-:Y:S01]  /*39f0*/  @!P2 IMAD.MOV R3, RZ, RZ, -R3 ;  /* 0x000000ffff03a224 */ /* 0x000fe200078e0a03 */
[----:B------:R-:W-:Y:S01]  /*3a00*/  ISETP.GT.U32.AND P2, PT, R0, R10, PT ;  /* 0x0000000a0000720c */ /* 0x000fe20003f44070 */
[--C-:B------:R-:W-:Y:S01]  /*3a10*/  @!P3 IMAD.IADD R7, R7, 0x1, -R0.reuse ;  /* 0x000000010707b824 */ /* 0x100fe200078e0a00 */
[----:B------:R-:W-:Y:S01]  /*3a20*/  IABS R17, R9 ;  /* 0x0000000900117213 */ /* 0x000fe20000000000 */
[----:B------:R-:W-:Y:S01]  /*3a30*/  IMAD.HI.U32 R15, R14, R6, RZ ;  /* 0x000000060e0f7227 */ /* 0x000fe200078e00ff */
[----:B------:R-:W-:Y:S01]  /*3a40*/  ISETP.GE.AND P3, PT, R16, RZ, PT ;  /* 0x000000ff1000720c */ /* 0x000fe20003f66270 */
[----:B------:R0:W-:Y:S02]  /*3a50*/  STL [R1+0x130], R3 ;  /* 0x0001300301007387 */ /* 0x0001e40000100800 */
[----:B------:R-:W-:-:S02]  /*3a60*/  @!P5 IMAD.IADD R18, R18, 0x1, -R0 ;  /* 0x000000011212d824 */ /* 0x000fc400078e0a00 */
[----:B------:R-:W-:Y:S02]  /*3a70*/  IMAD.MOV.U32 R16, RZ, RZ, R19 ;  /* 0x000000ffff107224 */ /* 0x000fe400078e0013 */
[----:B------:R-:W-:Y:S01]  /*3a80*/  IMAD.MOV R15, RZ, RZ, -R15 ;  /* 0x000000ffff0f7224 */ /* 0x000fe200078e0a0f */
[----:B------:R-:W-:Y:S01]  /*3a90*/  ISETP.GT.U32.AND P5, PT, R0, R18, PT ;  /* 0x000000120000720c */ /* 0x000fe20003fa4070 */
[----:B------:R-:W-:-:S04]  /*3aa0*/  IMAD.HI.U32 R13, R14, R17, RZ ;  /* 0x000000110e0d7227 */ /* 0x000fc800078e00ff */
[----:B0-----:R-:W-:Y:S02]  /*3ab0*/  IMAD.MOV.U32 R3, RZ, RZ, R12 ;  /* 0x000000ffff037224 */ /* 0x001fe400078e000c */
[----:B------:R-:W-:-:S04]  /*3ac0*/  IMAD.HI.U32 R12, R14, R16, RZ ;  /* 0x000000100e0c7227 */ /* 0x000fc800078e00ff */
[----:B------:R-:W-:Y:S01]  /*3ad0*/  @!P1 IMAD.MOV R3, RZ, RZ, -R3 ;  /* 0x000000ffff039224 */ /* 0x000fe200078e0a03 */
[C---:B------:R-:W-:Y:S01]  /*3ae0*/  ISETP.GT.U32.AND P1, PT, R0.reuse, R7, PT ;  /* 0x000000070000720c */ /* 0x040fe20003f24070 */
[----:B------:R-:W-:Y:S02]  /*3af0*/  IMAD R6, R0, R15, R6 ;  /* 0x0000000f00067224 */ /* 0x000fe400078e0206 */
[----:B------:R-:W-:Y:S01]  /*3b00*/  IMAD.MOV R13, RZ, RZ, -R13 ;  /* 0x000000ffff0d7224 */ /* 0x000fe200078e0a0d */
[----:B------:R0:W-:Y:S01]  /*3b10*/  STL [R1+0x12c], R3 ;  /* 0x00012c0301007387 */ /* 0x0001e20000100800 */
[----:B------:R-:W-:Y:S01]  /*3b20*/  @!P2 IMAD.IADD R10, R10, 0x1, -R0 ;  /* 0x000000010a0aa824 */ /* 0x000fe200078e0a00 */
[C---:B------:R-:W-:Y:S01]  /*3b30*/  ISETP.GT.U32.AND P2, PT, R0.reuse, R6, PT ;  /* 0x000000060000720c */ /* 0x040fe20003f44070 */
[----:B------:R-:W-:Y:S02]  /*3b40*/  IMAD.MOV R12, RZ, RZ, -R12 ;  /* 0x000000ffff0c7224 */ /* 0x000fe400078e0a0c */
[----:B------:R-:W-:-:S02]  /*3b50*/  IMAD R17, R0, R13, R17 ;  /* 0x0000000d00117224 */ /* 0x000fc400078e0211 */
[----:B------:R-:W-:Y:S02]  /*3b60*/  IMAD R16, R0, R12, R16 ;  /* 0x0000000c00107224 */ /* 0x000fe400078e0210 */
[----:B------:R-:W-:Y:S02]  /*3b70*/  IMAD.MOV.U32 R4, RZ, RZ, R11 ;  /* 0x000000ffff047224 */ /* 0x000fe400078e000b */
[----:B0-----:R-:W-:Y:S02]  /*3b80*/  IMAD.MOV.U32 R3, RZ, RZ, R10 ;  /* 0x000000ffff037224 */ /* 0x001fe400078e000a */
[----:B------:R-:W-:Y:S01]  /*3b90*/  @!P5 IMAD.IADD R18, R18, 0x1, -R0 ;  /* 0x000000011212d824 */ /* 0x000fe200078e0a00 */
[C---:B------:R-:W-:Y:S01]  /*3ba0*/  ISETP.GT.U32.AND P5, PT, R0.reuse, R16, PT ;  /* 0x000000100000720c */ /* 0x040fe20003fa4070 */
[----:B------:R-:W-:Y:S01]  /*3bb0*/  @!P6 IMAD.MOV R3, RZ, RZ, -R3 ;  /* 0x000000ffff03e224 */ /* 0x000fe200078e0a03 */
[----:B------:R-:W-:Y:S01]  /*3bc0*/  ISETP.GT.U32.AND P6, PT, R0, R17, PT ;  /* 0x000000110000720c */ /* 0x000fe20003fc4070 */
[----:B------:R-:W-:Y:S01]  /*3bd0*/  @!P0 IMAD.MOV R4, RZ, RZ, -R4 ;  /* 0x000000ffff048224 */ /* 0x000fe200078e0a04 */
[----:B------:R-:W-:Y:S01]  /*3be0*/  ISETP.GE.AND P0, PT, R2, RZ, PT ;  /* 0x000000ff0200720c */ /* 0x000fe20003f06270 */
[----:B------:R-:W-:Y:S01]  /*3bf0*/  @!P1 IMAD.IADD R7, R7, 0x1, -R0 ;  /* 0x0000000107079824 */ /* 0x000fe200078e0a00 */
[----:B------:R-:W-:Y:S01]  /*3c00*/  ISETP.GE.AND P1, PT, R9, RZ, PT ;  /* 0x000000ff0900720c */ /* 0x000fe20003f26270 */
[C---:B------:R-:W-:Y:S01]  /*3c10*/  VIADD R2, R5.reuse, 0x90 ;  /* 0x0000009005027836 */ /* 0x040fe20000000000 */
[----:B------:R-:W-:Y:S01]  /*3c20*/  STL [R1+0xf8], R4 ;  /* 0x0000f80401007387 */ /* 0x000fe20000100800 */
[----:B------:R-:W-:-:S02]  /*3c30*/  VIADD R9, R5, 0x8e ;  /* 0x0000008e05097836 */ /* 0x000fc40000000000 */
[--C-:B------:R-:W-:Y:S01]  /*3c40*/  @!P2 IMAD.IADD R6, R6, 0x1, -R0.reuse ;  /* 0x000000010606a824 */ /* 0x100fe200078e0a00 */
[----:B------:R-:W-:Y:S01]  /*3c50*/  ISETP.GE.AND P2, PT, R8, RZ, PT ;  /* 0x000000ff0800720c */ /* 0x000fe20003f46270 */
[----:B------:R0:W-:Y:S01]  /*3c60*/  STL [R1+0x120], R3 ;  /* 0x0001200301007387 */ /* 0x0001e20000100800 */
[----:B------:R-:W-:Y:S01]  /*3c70*/  IABS R11, R2 ;  /* 0x00000002000b7213 */ /* 0x000fe20000000000 */
[--C-:B------:R-:W-:Y:S01]  /*3c80*/  @!P6 IMAD.IADD R17, R17, 0x1, -R0.reuse ;  /* 0x000000011111e824 */ /* 0x100fe200078e0a00 */
[----:B------:R-:W-:Y:S01]  /*3c90*/  IABS R8, R9 ;  /* 0x0000000900087213 */ /* 0x000fe20000000000 */
[----:B------:R-:W-:Y:S01]  /*3ca0*/  @!P5 IMAD.IADD R16, R16, 0x1, -R0 ;  /* 0x000000011010d824 */ /* 0x000fe200078e0a00 */
[----:B------:R-:W-:Y:S01]  /*3cb0*/  ISETP.GT.U32.AND P6, PT, R0, R6, PT ;  /* 0x000000060000720c */ /* 0x000fe20003fc4070 */
[----:B------:R-:W-:Y:S01]  /*3cc0*/  IMAD.HI.U32 R10, R14, R11, RZ ;  /* 0x0000000b0e0a7227 */ /* 0x000fe200078e00ff */
[----:B------:R-:W-:-:S03]  /*3cd0*/  ISETP.GT.U32.AND P5, PT, R0, R17, PT ;  /* 0x000000110000720c */ /* 0x000fc60003fa4070 */
[----:B0-----:R-:W-:Y:S02]  /*3ce0*/  IMAD.MOV.U32 R3, RZ, RZ, R7 ;  /* 0x000000ffff037224 */ /* 0x001fe400078e0007 */
[----:B------:R-:W-:Y:S02]  /*3cf0*/  IMAD.MOV.U32 R7, RZ, RZ, R8 ;  /* 0x000000ffff077224 */ /* 0x000fe400078e0008 */
[----:B------:R-:W-:Y:S01]  /*3d00*/  @!P4 IMAD.MOV R3, RZ, RZ, -R3 ;  /* 0x000000ffff03c224 */ /* 0x000fe200078e0a03 */
[----:B------:R-:W-:Y:S01]  /*3d10*/  ISETP.GT.U32.AND P4, PT, R0, R16, PT ;  /* 0x000000100000720c */ /* 0x000fe20003f84070 */
[----:B------:R-:W-:Y:S02]  /*3d20*/  IMAD.MOV R10, RZ, RZ, -R10 ;  /* 0x000000ffff0a7224 */ /* 0x000fe400078e0a0a */
[----:B------:R-:W-:Y:S01]  /*3d30*/  IMAD.HI.U32 R8, R14, R7, RZ ;  /* 0x000000070e087227 */ /* 0x000fe200078e00ff */
[----:B------:R0:W-:Y:S03]  /*3d40*/  STL [R1+0x124], R3 ;  /* 0x0001240301007387 */ /* 0x0001e60000100800 */
[----:B------:R-:W-:-:S02]  /*3d50*/  IMAD R11, R0, R10, R11 ;  /* 0x0000000a000b7224 */ /* 0x000fc400078e020b */
[----:B------:R-:W-:Y:S02]  /*3d60*/  IMAD.MOV R8, RZ, RZ, -R8 ;  /* 0x000000ffff087224 */ /* 0x000fe400078e0a08 */
[--C-:B------:R-:W-:Y:S01]  /*3d70*/  @!P6 IMAD.IADD R6, R6, 0x1, -R0.reuse ;  /* 0x000000010606e824 */ /* 0x100fe200078e0a00 */
[C---:B------:R-:W-:Y:S01]  /*3d80*/  ISETP.GT.U32.AND P6, PT, R0.reuse, R11, PT ;  /* 0x0000000b0000720c */ /* 0x040fe20003fc4070 */
[----:B------:R-:W-:Y:S02]  /*3d90*/  IMAD R7, R0, R8, R7 ;  /* 0x0000000800077224 */ /* 0x000fe400078e0207 */
[C---:B------:R-:W-:Y:S02]  /*3da0*/  VIADD R15, R5.reuse, 0x8c ;  /* 0x0000008c050f7836 */ /* 0x040fe40000000000 */
[----:B------:R-:W-:Y:S01]  /*3db0*/  @!P4 IMAD.IADD R16, R16, 0x1, -R0 ;  /* 0x000000011010c824 */ /* 0x000fe200078e0a00 */
[----:B------:R-:W-:Y:S01]  /*3dc0*/  ISETP.GT.U32.AND P4, PT, R0, R7, PT ;  /* 0x000000070000720c */ /* 0x000fe20003f84070 */
[----:B------:R-:W-:Y:S01]  /*3dd0*/  VIADD R12, R5, 0x8a ;  /* 0x0000008a050c7836 */ /* 0x000fe20000000000 */
[----:B------:R-:W-:Y:S01]  /*3de0*/  IABS R13, R15 ;  /* 0x0000000f000d7213 */ /* 0x000fe20000000000 */
[----:B------:R-:W-:-:S02]  /*3df0*/  IMAD.MOV.U32 R4, RZ, RZ, R18 ;  /* 0x000000ffff047224 */ /* 0x000fc400078e0012 */
[----:B------:R-:W-:Y:S01]  /*3e00*/  @!P5 IMAD.IADD R17, R17, 0x1, -R0 ;  /* 0x000000011111d824 */ /* 0x000fe200078e0a00 */
[----:B------:R-:W-:Y:S01]  /*3e10*/  IABS R20, R12 ;  /* 0x0000000c00147213 */ /* 0x000fe20000000000 */
[----:B------:R-:W-:Y:S01]  /*3e20*/  IMAD.HI.U32 R8, R14, R13, RZ ;  /* 0x0000000d0e087227 */ /* 0x000fe200078e00ff */
[----:B------:R-:W-:-:S03]  /*3e30*/  ISETP.GE.AND P5, PT, R2, RZ, PT ;  /* 0x000000ff0200720c */ /* 0x000fc60003fa6270 */
[----:B------:R-:W-:Y:S01]  /*3e40*/  @!P6 IMAD.IADD R11, R11, 0x1, -R0 ;  /* 0x000000010b0be824 */ /* 0x000fe200078e0a00 */
[----:B------:R-:W-:Y:S01]  /*3e50*/  ISETP.GE.AND P6, PT, R9, RZ, PT ;  /* 0x000000ff0900720c */ /* 0x000fe20003fc6270 */
[----:B------:R-:W-:-:S04]  /*3e60*/  IMAD.HI.U32 R10, R14, R20, RZ ;  /* 0x000000140e0a7227 */ /* 0x000fc800078e00ff */
[----:B------:R-:W-:Y:S02]  /*3e70*/  VIADD R2, R5, 0x88 ;  /* 0x0000008805027836 */ /* 0x000fe40000000000 */
[----:B------:R-:W-:Y:S02]  /*3e80*/  IMAD.MOV R8, RZ, RZ, -R8 ;  /* 0x000000ffff087224 */ /* 0x000fe400078e0a08 */
[----:B------:R-:W-:Y:S02]  /*3e90*/  @!P4 IMAD.IADD R7, R7, 0x1, -R0 ;  /* 0x000000010707c824 */ /* 0x000fe400078e0a00 */
[----:B------:R-:W-:Y:S01]  /*3ea0*/  @!P3 IMAD.MOV R4, RZ, RZ, -R4 ;  /* 0x000000ffff04b224 */ /* 0x000fe200078e0a04 */
[C---:B------:R-:W-:Y:S01]  /*3eb0*/  ISETP.GT.U32.AND P3, PT, R0.reuse, R11, PT ;  /* 0x0000000b0000720c */ /* 0x040fe20003f64070 */
[----:B0-----:R-:W-:Y:S01]  /*3ec0*/  IMAD.MOV.U32 R3, RZ, RZ, R6 ;  /* 0x000000ffff037224 */ /* 0x001fe200078e0006 */
[----:B------:R-:W-:Y:S01]  /*3ed0*/  ISETP.GT.U32.AND P4, PT, R0, R7, PT ;  /* 0x000000070000720c */ /* 0x000fe20003f84070 */
[----:B------:R-:W-:Y:S01]  /*3ee0*/  IMAD.MOV R10, RZ, RZ, -R10 ;  /* 0x000000ffff0a7224 */ /* 0x000fe200078e0a0a */
[----:B------:R0:W-:Y:S01]  /*3ef0*/  STL [R1+0x100], R4 ;  /* 0x0001000401007387 */ /* 0x0001e20000100800 */
[----:B------:R-:W-:-:S02]  /*3f00*/  VIADD R9, R5, 0x86 ;  /* 0x0000008605097836 */ /* 0x000fc40000000000 */
[C---:B------:R-:W-:Y:S01]  /*3f10*/  IMAD R13, R0.reuse, R8, R13 ;  /* 0x00000008000d7224 */ /* 0x040fe200078e020d */
[----:B------:R-:W-:Y:S01]  /*3f20*/  IABS R8, R2 ;  /* 0x0000000200087213 */ /* 0x000fe20000000000 */
[----:B------:R-:W-:Y:S02]  /*3f30*/  @!P0 IMAD.MOV R3, RZ, RZ, -R3 ;  /* 0x000000ffff038224 */ /* 0x000fe400078e0a03 */
[----:B------:R-:W-:Y:S01]  /*3f40*/  IMAD R20, R0, R10, R20 ;  /* 0x0000000a00147224 */ /* 0x000fe200078e0214 */
[----:B------:R-:W-:Y:S01]  /*3f50*/  IABS R10, R9 ;  /* 0x00000009000a7213 */ /* 0x000fe20000000000 */
[----:B------:R-:W-:Y:S01]  /*3f60*/  IMAD.HI.U32 R6, R14, R8, RZ ;  /* 0x000000080e067227 */ /* 0x000fe200078e00ff */
[----:B------:R1:W-:Y:S01]  /*3f70*/  STL [R1+0x11c], R3 ;  /* 0x00011c0301007387 */ /* 0x0003e20000100800 */
[----:B------:R-:W-:Y:S02]  /*3f80*/  ISETP.GT.U32.AND P0, PT, R0, R13, PT ;  /* 0x0000000d0000720c */ /* 0x000fe40003f04070 */
[----:B0-----:R-:W-:-:S02]  /*3f90*/  IMAD.MOV.U32 R4, RZ, RZ, R17 ;  /* 0x000000ffff047224 */ /* 0x001fc400078e0011 */
[----:B------:R-:W-:Y:S01]  /*3fa0*/  @!P3 IMAD.IADD R11, R11, 0x1, -R0 ;  /* 0x000000010b0bb824 */ /* 0x000fe200078e0a00 */
[----:B------:R-:W-:Y:S01]  /*3fb0*/  ISETP.GE.AND P3, PT, R12, RZ, PT ;  /* 0x000000ff0c00720c */ /* 0x000fe20003f66270 */
[----:B------:R-:W-:Y:S01]  /*3fc0*/  @!P1 IMAD.MOV R4, RZ, RZ, -R4 ;  /* 0x000000ffff049224 */ /* 0x000fe200078e0a04 */
[----:B------:R-:W-:Y:S01]  /*3fd0*/  ISETP.GT.U32.AND P1, PT, R0, R20, PT ;  /* 0x000000140000720c */ /* 0x000fe20003f24070 */
[----:B------:R-:W-:Y:S02]  /*3fe0*/  IMAD.MOV R6, RZ, RZ, -R6 ;  /* 0x000000ffff067224 */ /* 0x000fe400078e0a06 */
[----:B-1----:R-:W-:Y:S01]  /*3ff0*/  IMAD.MOV.U32 R3, RZ, RZ, R16 ;  /* 0x000000ffff037224 */ /* 0x002fe200078e0010 */
[----:B------:R0:W-:Y:S01]  /*4000*/  STL [R1+0x108], R4 ;  /* 0x0001080401007387 */ /* 0x0001e20000100800 */
[----:B------:R-:W-:-:S04]  /*4010*/  IMAD.HI.U32 R16, R14, R10, RZ ;  /* 0x0000000a0e107227 */ /* 0x000fc800078e00ff */
[----:B------:R-:W-:Y:S01]  /*4020*/  @!P2 IMAD.MOV R3, RZ, RZ, -R3 ;  /* 0x000000ffff03a224 */ /* 0x000fe200078e0a03 */
[----:B------:R-:W-:Y:S01]  /*4030*/  ISETP.GE.AND P2, PT, R15, RZ, PT ;  /* 0x000000ff0f00720c */ /* 0x000fe20003f46270 */
[----:B------:R-:W-:Y:S02]  /*4040*/  IMAD.MOV R16, RZ, RZ, -R16 ;  /* 0x000000ffff107224 */ /* 0x000fe400078e0a10 */
[----:B------:R-:W-:Y:S01]  /*4050*/  @!P4 IMAD.IADD R7, R7, 0x1, -R0 ;  /* 0x000000010707c824 */ /* 0x000fe200078e0a00 */
[----:B------:R1:W-:Y:S01]  /*4060*/  STL [R1+0x118], R3 ;  /* 0x0001180301007387 */ /* 0x0003e20000100800 */
[----:B------:R-:W-:Y:S01]  /*4070*/  IMAD R8, R0, R6, R8 ;  /* 0x0000000600087224 */ /* 0x000fe200078e0208 */
[----:B------:R-:W-:Y:S01]  /*4080*/  ISETP.GE.AND P4, PT, R2, RZ, PT ;  /* 0x000000ff0200720c */ /* 0x000fe20003f86270 */
[----:B0-----:R-:W-:Y:S02]  /*4090*/  IMAD.MOV.U32 R4, RZ, RZ, R11 ;  /* 0x000000ffff047224 */ /* 0x001fe400078e000b */
[----:B------:R-:W-:-:S02]  /*40a0*/  IMAD R10, R0, R16, R10 ;  /* 0x00000010000a7224 */ /* 0x000fc400078e020a */
[----:B------:R-:W-:Y:S01]  /*40b0*/  @!P5 IMAD.MOV R4, RZ, RZ, -R4 ;  /* 0x000000ffff04d224 */ /* 0x000fe200078e0a04 */
[----:B------:R-:W-:Y:S01]  /*40c0*/  ISETP.GT.U32.AND P5, PT, R0, R8, PT ;  /* 0x000000080000720c */ /* 0x000fe20003fa4070 */
[--C-:B------:R-:W-:Y:S02]  /*40d0*/  @!P1 IMAD.IADD R20, R20, 0x1, -R0.reuse ;  /* 0x0000000114149824 */ /* 0x100fe400078e0a00 */
[----:B-1----:R-:W-:Y:S01]  /*40e0*/  IMAD.MOV.U32 R3, RZ, RZ, R7 ;  /* 0x000000ffff037224 */ /* 0x002fe200078e0007 */
[----:B------:R-:W-:Y:S01]  /*40f0*/  STL [R1+0x10c], R4 ;  /* 0x00010c0401007387 */ /* 0x000fe20000100800 */
[C---:B------:R-:W-:Y:S01]  /*4100*/  VIADD R2, R5.reuse, 0x84 ;  /* 0x0000008405027836 */ /* 0x040fe20000000000 */
[C---:B------:R-:W-:Y:S01]  /*4110*/  ISETP.GT.U32.AND P1, PT, R0.reuse, R20, PT ;  /* 0x000000140000720c */ /* 0x040fe20003f24070 */
[----:B------:R-:W-:Y:S01]  /*4120*/  @!P6 IMAD.MOV R3, RZ, RZ, -R3 ;  /* 0x000000ffff03e224 */ /* 0x000fe200078e0a03 */
[----:B------:R-:W-:Y:S01]  /*4130*/  ISETP.GT.U32.AND P6, PT, R0, R10, PT ;  /* 0x0000000a0000720c */ /* 0x000fe20003fc4070 */
[----:B------:R-:W-:Y:S01]  /*4140*/  VIADD R6, R5, 0x82 ;  /* 0x0000008205067836 */ /* 0x000fe20000000000 */
[----:B------:R-:W-:Y:S01]  /*4150*/  IABS R11, R2 ;  /* 0x00000002000b7213 */ /* 0x000fe20000000000 */
[--C-:B------:R-:W-:Y:S01]  /*4160*/  @!P0 IMAD.IADD R13, R13, 0x1, -R0.reuse ;  /* 0x000000010d0d8824 */ /* 0x100fe200078e0a00 */
[----:B------:R0:W-:Y:S01]  /*4170*/  STL [R1+0x114], R3 ;  /* 0x0001140301007387 */ /* 0x0001e20000100800 */
[----:B------:R-:W-:Y:S01]  /*4180*/  @!P5 IMAD.IADD R8, R8, 0x1, -R0 ;  /* 0x000000010808d824 */ /* 0x000fe200078e0a00 */
[----:B------:R-:W-:Y:S01]  /*4190*/  IABS R7, R6 ;  /* 0x0000000600077213 */ /* 0x000fe20000000000 */
[----:B------:R-:W-:Y:S01]  /*41a0*/  IMAD.HI.U32 R12, R14, R11, RZ ;  /* 0x0000000b0e0c7227 */ /* 0x000fe200078e00ff */
[----:B------:R-:W-:-:S02]  /*41b0*/  ISETP.GT.U32.AND P0, PT, R0, R13, PT ;  /* 0x0000000d0000720c */ /* 0x000fc40003f04070 */
[----:B------:R-:W-:Y:S01]  /*41c0*/  ISETP.GT.U32.AND P5, PT, R0, R8, PT ;  /* 0x000000080000720c */ /* 0x000fe20003fa4070 */
[--C-:B------:R-:W-:Y:S01]  /*41d0*/  @!P1 IMAD.IADD R20, R20, 0x1, -R0.reuse ;  /* 0x0000000114149824 */ /* 0x100fe200078e0a00 */
[----:B------:R-:W-:Y:S01]  /*41e0*/  ISETP.GE.AND P1, PT, R2, RZ, PT ;  /* 0x000000ff0200720c */ /* 0x000fe20003f26270 */
[----:B------:R-:W-:Y:S02]  /*41f0*/  @!P6 IMAD.IADD R10, R10, 0x1, -R0 ;  /* 0x000000010a0ae824 */ /* 0x000fe400078e0a00 */
[----:B------:R-:W-:-:S03]  /*4200*/  IMAD.HI.U32 R2, R14, R7, RZ ;  /* 0x000000070e027227 */ /* 0x000fc600078e00ff */
[C---:B------:R-:W-:Y:S01]  /*4210*/  ISETP.GT.U32.AND P6, PT, R0.reuse, R10, PT ;  /* 0x0000000a0000720c */ /* 0x040fe20003fc4070 */
[----:B------:R-:W-:Y:S02]  /*4220*/  IMAD.MOV R12, RZ, RZ, -R12 ;  /* 0x000000ffff0c7224 */ /* 0x000fe400078e0a0c */
[----:B------:R-:W-:Y:S02]  /*4230*/  IMAD.MOV R2, RZ, RZ, -R2 ;  /* 0x000000ffff027224 */ /* 0x000fe400078e0a02 */
[C---:B------:R-:W-:Y:S02]  /*4240*/  IMAD R11, R0.reuse, R12, R11 ;  /* 0x0000000c000b7224 */ /* 0x040fe400078e020b */
[----:B------:R-:W-:Y:S02]  /*4250*/  IMAD R7, R0, R2, R7 ;  /* 0x0000000200077224 */ /* 0x000fe400078e0207 */
[--C-:B------:R-:W-:Y:S01]  /*4260*/  @!P5 IMAD.IADD R8, R8, 0x1, -R0.reuse ;  /* 0x000000010808d824 */ /* 0x100fe200078e0a00 */
[----:B------:R-:W-:Y:S01]  /*4270*/  ISETP.GT.U32.AND P5, PT, R0, R11, PT ;  /* 0x0000000b0000720c */ /* 0x000fe20003fa4070 */
[----:B------:R-:W-:Y:S01]  /*4280*/  @!P0 IMAD.IADD R13, R13, 0x1, -R0 ;  /* 0x000000010d0d8824 */ /* 0x000fe200078e0a00 */
[----:B------:R-:W-:Y:S01]  /*4290*/  ISETP.GE.AND P0, PT, R9, RZ, PT ;  /* 0x000000ff0900720c */ /* 0x000fe20003f06270 */
[----:B------:R-:W-:-:S02]  /*42a0*/  VIADD R15, R5, 0x80 ;  /* 0x00000080050f7836 */ /* 0x000fc40000000000 */
[--C-:B------:R-:W-:Y:S01]  /*42b0*/  @!P6 IMAD.IADD R10, R10, 0x1, -R0.reuse ;  /* 0x000000010a0ae824 */ /* 0x100fe200078e0a00 */
[----:B------:R-:W-:Y:S01]  /*42c0*/  ISETP.GT.U32.AND P6, PT, R0, R7, PT ;  /* 0x000000070000720c */ /* 0x000fe20003fc4070 */
[----:B0-----:R-:W-:Y:S01]  /*42d0*/  IMAD.MOV.U32 R3, RZ, RZ, R13 ;  /* 0x000000ffff037224 */ /* 0x001fe200078e000d */
[----:B------:R-:W-:Y:S01]  /*42e0*/  IABS R9, R15 ;  /* 0x0000000f00097213 */ /* 0x000fe20000000000 */
[----:B------:R-:W-:Y:S02]  /*42f0*/  VIADD R12, R5, 0x7e ;  /* 0x0000007e050c7836 */ /* 0x000fe40000000000 */
[----:B------:R-:W-:Y:S01]  /*4300*/  @!P2 IMAD.MOV R3, RZ, RZ, -R3 ;  /* 0x000000ffff03a224 */ /* 0x000fe200078e0a03 */
[----:B------:R-:W-:Y:S01]  /*4310*/  ISETP.GE.AND P2, PT, R6, RZ, PT ;  /* 0x000000ff0600720c */ /* 0x000fe20003f46270 */
[----:B------:R-:W-:Y:S01]  /*4320*/  IMAD.HI.U32 R6, R14, R9, RZ ;  /* 0x000000090e067227 */ /* 0x000fe200078e00ff */
[----:B------:R-:W-:Y:S02]  /*4330*/  IABS R18, R12 ;  /* 0x0000000c00127213 */ /* 0x000fe40000000000 */
[----:B------:R0:W-:Y:S01]  /*4340*/  STL [R1+0x110], R3 ;  /* 0x0001100301007387 */ /* 0x0001e20000100800 */
[----:B------:R-:W-:-:S02]  /*4350*/  @!P5 IMAD.IADD R11, R11, 0x1, -R0 ;  /* 0x000000010b0bd824 */ /* 0x000fc400078e0a00 */
[----:B------:R-:W-:Y:S02]  /*4360*/  VIADD R13, R5, 0x7c ;  /* 0x0000007c050d7836 */ /* 0x000fe40000000000 */
[----:B------:R-:W-:Y:S02]  /*4370*/  IMAD.MOV R6, RZ, RZ, -R6 ;  /* 0x000000ffff067224 */ /* 0x000fe400078e0a06 */
[----:B------:R-:W-:Y:S01]  /*4380*/  @!P6 IMAD.IADD R7, R7, 0x1, -R0 ;  /* 0x000000010707e824 */ /* 0x000fe200078e0a00 */
[----:B------:R-:W-:Y:S01]  /*4390*/  ISETP.GT.U32.AND P6, PT, R0, R11, PT ;  /* 0x0000000b0000720c */ /* 0x000fe20003fc4070 */
[----:B------:R-:W-:Y:S01]  /*43a0*/  VIADD R2, R5, 0x7a ;  /* 0x0000007a05027836 */ /* 0x000fe20000000000 */
[----:B------:R-:W-:Y:S01]  /*43b0*/  IABS R17, R13 ;  /* 0x0000000d00117213 */ /* 0x000fe20000000000 */
[----:B0-----:R-:W-:Y:S02]  /*43c0*/  IMAD.MOV.U32 R3, RZ, RZ, R20 ;  /* 0x000000ffff037224 */ /* 0x001fe400078e0014 */
[----:B------:R-:W-:Y:S01]  /*43d0*/  IMAD.HI.U32 R21, R14, R18, RZ ;  /* 0x000000120e157227 */ /* 0x000fe200078e00ff */
[----:B------:R-:W-:-:S03]  /*43e0*/  IABS R16, R2 ;  /* 0x0000000200107213 */ /* 0x000fc60000000000 */
[----:B------:R-:W-:Y:S01]  /*43f0*/  @!P3 IMAD.MOV R3, RZ, RZ, -R3 ;  /* 0x000000ffff03b224 */ /* 0x000fe200078e0a03 */
[----:B------:R-:W-:Y:S01]  /*4400*/  ISETP.GE.AND P3, PT, R15, RZ, PT ;  /* 0x000000ff0f00720c */ /* 0x000fe20003f66270 */
[----:B------:R-:W-:Y:S02]  /*4410*/  IMAD R9, R0, R6, R9 ;  /* 0x0000000600097224 */ /* 0x000fe400078e0209 */
[----:B------:R-:W-:Y:S01]  /*4420*/  IMAD.MOV R21, RZ, RZ, -R21 ;  /* 0x000000ffff157224 */ /* 0x000fe200078e0a15 */
[----:B------:R0:W-:Y:S01]  /*4430*/  STL [R1+0x104], R3 ;  /* 0x0001040301007387 */ /* 0x0001e20000100800 */
[----:B------:R-:W-:Y:S01]  /*4440*/  IMAD.HI.U32 R19, R14, R17, RZ ;  /* 0x000000110e137227 */ /* 0x000fe200078e00ff */
[----:B------:R-:W-:-:S03]  /*4450*/  ISETP.GT.U32.AND P5, PT, R0, R9, PT ;  /* 0x000000090000720c */ /* 0x000fc60003fa4070 */
[C---:B------:R-:W-:Y:S02]  /*4460*/  IMAD R15, R0.reuse, R21, R18 ;  /* 0x00000015000f7224 */ /* 0x040fe400078e0212 */
[----:B------:R-:W-:Y:S02]  /*4470*/  IMAD.MOV.U32 R20, RZ, RZ, R16 ;  /* 0x000000ffff147224 */ /* 0x000fe400078e0010 */
[----:B------:R-:W-:Y:S02]  /*4480*/  IMAD.MOV R19, RZ, RZ, -R19 ;  /* 0x000000ffff137224 */ /* 0x000fe400078e0a13 */
[----:B0-----:R-:W-:Y:S02]  /*4490*/  IMAD.MOV.U32 R3, RZ, RZ, R8 ;  /* 0x000000ffff037224 */ /* 0x001fe400078e0008 */
[----:B------:R-:W-:Y:S01]  /*44a0*/  @!P6 IMAD.IADD R11, R11, 0x1, -R0 ;  /* 0x000000010b0be824 */ /* 0x000fe200078e0a00 */
[C---:B------:R-:W-:Y:S01]  /*44b0*/  ISETP.GT.U32.AND P6, PT, R0.reuse, R15, PT ;  /* 0x0000000f0000720c */ /* 0x040fe20003fc4070 */
[----:B------:R-:W-:Y:S01]  /*44c0*/  @!P4 IMAD.MOV R3, RZ, RZ, -R3 ;  /* 0x000000ffff03c224 */ /* 0x000fe200078e0a03 */
[----:B------:R-:W-:Y:S01]  /*44d0*/  ISETP.GT.U32.AND P4, PT, R0, R7, PT ;  /* 0x000000070000720c */ /* 0x000fe20003f84070 */
[----:B------:R-:W-:-:S03]  /*44e0*/  IMAD.HI.U32 R8, R14, R20, RZ ;  /* 0x000000140e087227 */ /* 0x000fc600078e00ff */
[----:B------:R0:W-:Y:S01]  /*44f0*/  STL [R1+0xfc], R3 ;  /* 0x0000fc0301007387 */ /* 0x0001e20000100800 */
[----:B------:R-:W-:Y:S02]  /*4500*/  IMAD R16, R0, R19, R17 ;  /* 0x0000001300107224 */ /* 0x000fe400078e0211 */
[----:B------:R-:W-:Y:S02]  /*4510*/  IMAD.MOV.U32 R4, RZ, RZ, R10 ;  /* 0x000000ffff047224 */ /* 0x000fe400078e000a */
[----:B------:R-:W-:Y:S02]  /*4520*/  IMAD.MOV R8, RZ, RZ, -R8 ;  /* 0x000000ffff087224 */ /* 0x000fe400078e0a08 */
[----:B------:R-:W-:Y:S02]  /*4530*/  @!P5 IMAD.IADD R9, R9, 0x1, -R0 ;  /* 0x000000010909d824 */ /* 0x000fe400078e0a00 */
[----:B------:R-:W-:Y:S01]  /*4540*/  @!P0 IMAD.MOV R4, RZ, RZ, -R4 ;  /* 0x000000ffff048224 */ /* 0x000fe200078e0a04 */
[----:B------:R-:W-:Y:S01]  /*4550*/  ISETP.GE.AND P0, PT, R12, RZ, PT ;  /* 0x000000ff0c00720c */ /* 0x000fe20003f06270 */
[----:B0-----:R-:W-:Y:S01]  /*4560*/  IMAD.MOV.U32 R3, RZ, RZ, R11 ;  /* 0x000000ffff037224 */ /* 0x001fe200078e000b */
[C---:B------:R-:W-:Y:S01]  /*4570*/  ISETP.GT.U32.AND P5, PT, R0.reuse, R9, PT ;  /* 0x000000090000720c */ /* 0x040fe20003fa4070 */
[----:B------:R-:W-:Y:S01]  /*4580*/  VIADD R6, R5, 0x78 ;  /* 0x0000007805067836 */ /* 0x000fe20000000000 */
[----:B------:R-:W-:Y:S01]  /*4590*/  STL [R1+0xf4], R4 ;  /* 0x0000f40401007387 */ /* 0x000fe20000100800 */
[----:B------:R-:W-:Y:S01]  /*45a0*/  @!P1 IMAD.MOV R3, RZ, RZ, -R3 ;  /* 0x000000ffff039224 */ /* 0x000fe200078e0a03 */
[C---:B------:R-:W-:Y:S01]  /*45b0*/  ISETP.GT.U32.AND P1, PT, R0.reuse, R16, PT ;  /* 0x000000100000720c */ /* 0x040fe20003f24070 */
[C---:B------:R-:W-:Y:S01]  /*45c0*/  IMAD R12, R0.reuse, R8, R20 ;  /* 0x00000008000c7224 */ /* 0x040fe200078e0214 */
[----:B------:R-:W-:Y:S01]  /*45d0*/  IABS R18, R6 ;  /* 0x0000000600127213 */ /* 0x000fe20000000000 */
[--C-:B------:R-:W-:Y:S01]  /*45e0*/  @!P6 IMAD.IADD R15, R15, 0x1, -R0.reuse ;  /* 0x000000010f0fe824 */ /* 0x100fe200078e0a00 */
[----:B------:R0:W-:Y:S01]  /*45f0*/  STL [R1+0xf0], R3 ;  /* 0x0000f00301007387 */ /* 0x0001e20000100800 */
[----:B------:R-:W-:Y:S01]  /*4600*/  @!P4 IMAD.IADD R7, R7, 0x1, -R0 ;  /* 0x000000010707c824 */ /* 0x000fe200078e0a00 */
[----:B------:R-:W-:Y:S01]  /*4610*/  ISETP.GT.U32.AND P6, PT, R0, R12, PT ;  /* 0x0000000c0000720c */ /* 0x000fe20003fc4070 */
[----:B------:R-:W-:Y:S01]  /*4620*/  IMAD.HI.U32 R10, R14, R18, RZ ;  /* 0x000000120e0a7227 */ /* 0x000fe200078e00ff */
[----:B------:R-:W-:-:S03]  /*4630*/  ISETP.GE.AND P4, PT, R13, RZ, PT ;  /* 0x000000ff0d00720c */ /* 0x000fc60003f86270 */
[----:B------:R-:W-:Y:S02]  /*4640*/  IMAD.MOV R10, RZ, RZ, -R10 ;  /* 0x000000ffff0a7224 */ /* 0x000fe400078e0a0a */
[--C-:B------:R-:W-:Y:S02]  /*4650*/  @!P1 IMAD.IADD R16, R16, 0x1, -R0.reuse ;  /* 0x0000000110109824 */ /* 0x100fe400078e0a00 */
[----:B0-----:R-:W-:Y:S02]  /*4660*/  IMAD.MOV.U32 R3, RZ, RZ, R7 ;  /* 0x000000ffff037224 */ /* 0x001fe400078e0007 */
[----:B------:R-:W-:Y:S01]  /*4670*/  VIADD R13, R5, 0x76 ;  /* 0x00000076050d7836 */ /* 0x000fe20000000000 */
[C---:B------:R-:W-:Y:S01]  /*4680*/  ISETP.GT.U32.AND P1, PT, R0.reuse, R16, PT ;  /* 0x000000100000720c */ /* 0x040fe20003f24070 */
[----:B------:R-:W-:Y:S01]  /*4690*/  @!P2 IMAD.MOV R3, RZ, RZ, -R3 ;  /* 0x000000ffff03a224 */ /* 0x000fe200078e0a03 */
[----:B------:R-:W-:Y:S01]  /*46a0*/  ISETP.GT.U32.AND P2, PT, R0, R15, PT ;  /* 0x0000000f0000720c */ /* 0x000fe20003f44070 */
[----:B------:R-:W-:Y:S01]  /*46b0*/  @!P5 IMAD.IADD R9, R9, 0x1, -R0 ;  /* 0x000000010909d824 */ /* 0x000fe200078e0a00 */
[----:B------:R-:W-:Y:S01]  /*46c0*/  ISETP.GE.AND P5, PT, R2, RZ, PT ;  /* 0x000000ff0200720c */ /* 0x000fe20003fa6270 */
[----:B------:R-:W-:Y:S01]  /*46d0*/  IMAD R2, R0, R10, R18 ;  /* 0x0000000a00027224 */ /* 0x000fe200078e0212 */
[----:B------:R-:W-:Y:S01]  /*46e0*/  IABS R18, R13 ;  /* 0x0000000d00127213 */ /* 0x000fe20000000000 */
[----:B------:R-:W-:Y:S01]  /*46f0*/  @!P6 IMAD.IADD R12, R12, 0x1, -R0 ;  /* 0x000000010c0ce824 */ /* 0x000fe200078e0a00 */
[----:B------:R0:W-:Y:S01]  /*4700*/  STL [R1+0xec], R3 ;  /* 0x0000ec0301007387 */ /* 0x0001e20000100800 */
[----:B------:R-:W-:-:S02]  /*4710*/  VIADD R10, R5, 0x72 ;  /* 0x00000072050a7836 */ /* 0x000fc40000000000 */
[----:B------:R-:W-:Y:S01]  /*4720*/  IMAD.HI.U32 R20, R14, R18, RZ ;  /* 0x000000120e147227 */ /* 0x000fe200078e00ff */
[C---:B------:R-:W-:Y:S02]  /*4730*/  ISETP.GT.U32.AND P6, PT, R0.reuse, R12, PT ;  /* 0x0000000c0000720c */ /* 0x040fe40003fc4070 */
[----:B------:R-:W-:Y:S01]  /*4740*/  IABS R8, R10 ;  /* 0x0000000a00087213 */ /* 0x000fe20000000000 */
[----:B------:R-:W-:Y:S02]  /*4750*/  IMAD.MOV R20, RZ, RZ, -R20 ;  /* 0x000000ffff147224 */ /* 0x000fe400078e0a14 */
[--C-:B------:R-:W-:Y:S01]  /*4760*/  @!P2 IMAD.IADD R15, R15, 0x1, -R0.reuse ;  /* 0x000000010f0fa824 */ /* 0x100fe200078e0a00 */
[----:B------:R-:W-:Y:S01]  /*4770*/  ISETP.GT.U32.AND P2, PT, R0, R2, PT ;  /* 0x000000020000720c */ /* 0x000fe20003f44070 */
[----:B------:R-:W-:Y:S01]  /*4780*/  @!P1 IMAD.IADD R16, R16, 0x1, -R0 ;  /* 0x0000000110109824 */ /* 0x000fe200078e0a00 */
[----:B------:R-:W-:Y:S01]  /*4790*/  ISETP.GE.AND P1, PT, R6, RZ, PT ;  /* 0x000000ff0600720c */ /* 0x000fe20003f26270 */
[----:B------:R-:W-:-:S02]  /*47a0*/  IMAD R6, R0, R20, R18 ;  /* 0x0000001400067224 */ /* 0x000fc400078e0212 */
[----:B------:R-:W-:Y:S02]  /*47b0*/  VIADD R17, R5, 0x74 ;  /* 0x0000007405117836 */ /* 0x000fe40000000000 */
[----:B------:R-:W-:Y:S01]  /*47c0*/  @!P6 IMAD.IADD R12, R12, 0x1, -R0 ;  /* 0x000000010c0ce824 */ /* 0x000fe200078e0a00 */
[----:B------:R-:W-:Y:S01]  /*47d0*/  ISETP.GT.U32.AND P6, PT, R0, R6, PT ;  /* 0x000000060000720c */ /* 0x000fe20003fc4070 */
[----:B------:R-:W-:Y:S01]  /*47e0*/  IMAD.MOV.U32 R4, RZ, RZ, R9 ;  /* 0x000000ffff047224 */ /* 0x000fe200078e0009 */
[----:B------:R-:W-:Y:S01]  /*47f0*/  IABS R19, R17 ;  /* 0x0000001100137213 */ /* 0x000fe20000000000 */
[----:B------:R-:W-:-:S04]  /*4800*/  IMAD.HI.U32 R21, R14, R8, RZ ;  /* 0x000000080e157227 */ /* 0x000fc800078e00ff */
[----:B------:R-:W-:Y:S02]  /*4810*/  @!P3 IMAD.MOV R4, RZ, RZ, -R4 ;  /* 0x000000ffff04b224 */ /* 0x000fe400078e0a04 */
[----:B------:R-:W-:Y:S02]  /*4820*/  IMAD.MOV R21, RZ, RZ, -R21 ;  /* 0x000000ffff157224 */ /* 0x000fe400078e0a15 */
[----:B------:R-:W-:Y:S01]  /*4830*/  @!P2 IMAD.IADD R2, R2, 0x1, -R0 ;  /* 0x000000010202a824 */ /* 0x000fe200078e0a00 */
[----:B------:R1:W-:Y:S01]  /*4840*/  STL [R1+0xe8], R4 ;  /* 0x0000e80401007387 */ /* 0x0003e20000100800 */
[----:B0-----:R-:W-:Y:S01]  /*4850*/  IMAD.MOV.U32 R3, RZ, RZ, R15 ;  /* 0x000000ffff037224 */ /* 0x001fe200078e000f */
[----:B------:R-:W-:Y:S01]  /*4860*/  ISETP.GE.AND P2, PT, R13, RZ, PT ;  /* 0x000000ff0d00720c */ /* 0x000fe20003f46270 */
[----:B------:R-:W-:Y:S01]  /*4870*/  VIADD R11, R5, 0x70 ;  /* 0x00000070050b7836 */ /* 0x000fe20000000000 */
[----:B------:R-:W-:Y:S01]  /*4880*/  ISETP.GT.U32.AND P3, PT, R0, R2, PT ;  /* 0x000000020000720c */ /* 0x000fe20003f64070 */
[----:B------:R-:W-:-:S03]  /*4890*/  IMAD.HI.U32 R18, R14, R19, RZ ;  /* 0x000000130e127227 */ /* 0x000fc600078e00ff */
[----:B------:R-:W-:Y:S01]  /*48a0*/  IABS R7, R11 ;  /* 0x0000000b00077213 */ /* 0x000fe20000000000 */
[----:B------:R-:W-:Y:S02]  /*48b0*/  IMAD R8, R0, R21, R8 ;  /* 0x0000001500087224 */ /* 0x000fe400078e0208 */
[----:B-1----:R-:W-:Y:S02]  /*48c0*/  IMAD.MOV.U32 R4, RZ, RZ, R16 ;  /* 0x000000ffff047224 */ /* 0x002fe400078e0010 */
[----:B------:R-:W-:Y:S02]  /*48d0*/  @!P0 IMAD.MOV R3, RZ, RZ, -R3 ;  /* 0x000000ffff038224 */ /* 0x000fe400078e0a03 */
[----:B------:R-:W-:Y:S02]  /*48e0*/  IMAD.MOV R18, RZ, RZ, -R18 ;  /* 0x000000ffff127224 */ /* 0x000fe400078e0a12 */
[----:B------:R-:W-:Y:S01]  /*48f0*/  @!P6 IMAD.IADD R6, R6, 0x1, -R0 ;  /* 0x000000010606e824 */ /* 0x000fe200078e0a00 */
[----:B------:R0:W-:Y:S01]  /*4900*/  STL [R1+0xe4], R3 ;  /* 0x0000e40301007387 */ /* 0x0001e20000100800 */
[----:B------:R-:W-:Y:S01]  /*4910*/  @!P4 IMAD.MOV R4, RZ, RZ, -R4 ;  /* 0x000000ffff04c224 */ /* 0x000fe200078e0a04 */
[C---:B------:R-:W-:Y:S01]  /*4920*/  ISETP.GT.U32.AND P4, PT, R0.reuse, R8, PT ;  /* 0x000000080000720c */ /* 0x040fe20003f84070 */
[C---:B------:R-:W-:Y:S01]  /*4930*/  IMAD R18, R0.reuse, R18, R19 ;  /* 0x0000001200127224 */ /* 0x040fe200078e0213 */
[----:B------:R-:W-:Y:S01]  /*4940*/  ISETP.GT.U32.AND P0, PT, R0, R6, PT ;  /* 0x000000060000720c */ /* 0x000fe20003f04070 */
[----:B------:R-:W-:Y:S01]  /*4950*/  IMAD.HI.U32 R20, R14, R7, RZ ;  /* 0x000000070e147227 */ /* 0x000fe200078e00ff */
[----:B------:R-:W-:Y:S02]  /*4960*/  STL [R1+0xe0], R4 ;  /* 0x0000e00401007387 */ /* 0x000fe40000100800 */
[----:B------:R-:W-:Y:S01]  /*4970*/  ISETP.GT.U32.AND P6, PT, R0, R18, PT ;  /* 0x000000120000720c */ /* 0x000fe20003fc4070 */
[----:B------:R-:W-:-:S02]  /*4980*/  VIADD R13, R5, 0x6e ;  /* 0x0000006e050d7836 */ /* 0x000fc40000000000 */
[----:B0-----:R-:W-:Y:S02]  /*4990*/  IMAD.MOV.U32 R3, RZ, RZ, R12 ;  /* 0x000000ffff037224 */ /* 0x001fe400078e000c */
[----:B------:R-:W-:Y:S01]  /*49a0*/  VIADD R19, R5, 0x6c ;  /* 0x0000006c05137836 */ /* 0x000fe20000000000 */
[----:B------:R-:W-:Y:S01]  /*49b0*/  IABS R9, R13 ;  /* 0x0000000d00097213 */ /* 0x000fe20000000000 */
[----:B------:R-:W-:Y:S01]  /*49c0*/  @!P5 IMAD.MOV R3, RZ, RZ, -R3 ;  /* 0x000000ffff03d224 */ /* 0x000fe200078e0a03 */
[----:B------:R-:W-:Y:S01]  /*49d0*/  ISETP.GE.AND P5, PT, R17, RZ, PT ;  /* 0x000000ff1100720c */ /* 0x000fe20003fa6270 */
[----:B------:R-:W-:Y:S01]  /*49e0*/  IMAD.MOV R20, RZ, RZ, -R20 ;  /* 0x000000ffff147224 */ /* 0x000fe200078e0a14 */
[----:B------:R-:W-:Y:S01]  /*49f0*/  IABS R15, R19 ;  /* 0x00000013000f7213 */ /* 0x000fe20000000000 */
[----:B------:R-:W-:Y:S01]  /*4a00*/  @!P3 IMAD.IADD R2, R2, 0x1, -R0 ;  /* 0x000000010202b824 */ /* 0x000fe200078e0a00 */
[----:B------:R0:W-:Y:S01]  /*4a10*/  STL [R1+0xdc], R3 ;  /* 0x0000dc0301007387 */ /* 0x0001e20000100800 */
[----:B------:R-:W-:-:S02]  /*4a20*/  IMAD R7, R0, R20, R7 ;  /* 0x0000001400077224 */ /* 0x000fc400078e0207 */
[----:B------:R-:W-:Y:S02]  /*4a30*/  @!P4 IMAD.IADD R8, R8, 0x1, -R0 ;  /* 0x000000010808c824 */ /* 0x000fe400078e0a00 */
[----:B------:R-:W-:Y:S01]  /*4a40*/  IMAD.HI.U32 R16, R14, R9, RZ ;  /* 0x000000090e107227 */ /* 0x000fe200078e00ff */
[----:B------:R-:W-:-:S03]  /*4a50*/  ISETP.GT.U32.AND P3, PT, R0, R7, PT ;  /* 0x000000070000720c */ /* 0x000fc60003f64070 */
[----:B------:R-:W-:Y:S02]  /*4a60*/  IMAD.MOV.U32 R12, RZ, RZ, R15 ;  /* 0x000000ffff0c7224 */ /* 0x000fe400078e000f */
[----:B0-----:R-:W-:Y:S02]  /*4a70*/  IMAD.MOV.U32 R3, RZ, RZ, R2 ;  /* 0x000000ffff037224 */ /* 0x001fe400078e0002 */
[----:B------:R-:W-:Y:S01]  /*4a80*/  @!P0 IMAD.IADD R6, R6, 0x1, -R0 ;  /* 0x0000000106068824 */ /* 0x000fe200078e0a00 */
[----:B------:R-:W-:Y:S01]  /*4a90*/  ISETP.GE.AND P0, PT, R10, RZ, PT ;  /* 0x000000ff0a00720c */ /* 0x000fe20003f06270 */
[----:B------:R-:W-:Y:S01]  /*4aa0*/  @!P1 IMAD.MOV R3, RZ, RZ, -R3 ;  /* 0x000000ffff039224 */ /* 0x000fe200078e0a03 */
[----:B------:R-:W-:Y:S01]  /*4ab0*/  ISETP.GT.U32.AND P1, PT, R0, R8, PT ;  /* 0x000000080000720c */ /* 0x000fe20003f24070 */
[----:B------:R-:W-:Y:S02]  /*4ac0*/  IMAD.MOV R16, RZ, RZ, -R16 ;  /* 0x000000ffff107224 */ /* 0x000fe400078e0a10 */
[----:B------:R-:W-:Y:S01]  /*4ad0*/  IMAD.HI.U32 R10, R14, R12, RZ ;  /* 0x0000000c0e0a7227 */ /* 0x000fe200078e00ff */
[----:B------:R0:W-:Y:S03]  /*4ae0*/  STL [R1+0xd8], R3 ;  /* 0x0000d80301007387 */ /* 0x0001e60000100800 */
[----:B------:R-:W-:Y:S01]  /*4af0*/  @!P6 IMAD.IADD R18, R18, 0x1, -R0 ;  /* 0x000000011212e824 */ /* 0x000fe200078e0a00 */
[----:B------:R-:W-:Y:S01]  /*4b00*/  ISETP.GE.AND P6, PT, R11, RZ, PT ;  /* 0x000000ff0b00720c */ /* 0x000fe20003fc6270 */
[----:B------:R-:W-:-:S02]  /*4b10*/  IMAD R9, R0, R16, R9 ;  /* 0x0000001000097224 */ /* 0x000fc400078e0209 */
[----:B------:R-:W-:Y:S01]  /*4b20*/  IMAD.MOV R10, RZ, RZ, -R10 ;  /* 0x000000ffff0a7224 */ /* 0x000fe200078e0a0a */
[C---:B------:R-:W-:Y:S01]  /*4b30*/  ISETP.GT.U32.AND P4, PT, R0.reuse, R18, PT ;  /* 0x000000120000720c */ /* 0x040fe20003f84070 */
[----:B------:R-:W-:Y:S02]  /*4b40*/  IMAD.MOV.U32 R2, RZ, RZ, R6 ;  /* 0x000000ffff027224 */ /* 0x000fe400078e0006 */
[C---:B------:R-:W-:Y:S02]  /*4b50*/  IMAD R12, R0.reuse, R10, R12 ;  /* 0x0000000a000c7224 */ /* 0x040fe400078e020c */
[----:B------:R-:W-:Y:S01]  /*4b60*/  @!P2 IMAD.MOV R2, RZ, RZ, -R2 ;  /* 0x000000ffff02a224 */ /* 0x000fe200078e0a02 */
[----:B------:R-:W-:Y:S01]  /*4b70*/  ISETP.GT.U32.AND P2, PT, R0, R9, PT ;  /* 0x000000090000720c */ /* 0x000fe20003f44070 */
[--C-:B------:R-:W-:Y:S02]  /*4b80*/  @!P3 IMAD.IADD R7, R7, 0x1, -R0.reuse ;  /* 0x000000010707b824 */ /* 0x100fe400078e0a00 */
[--C-:B------:R-:W-:Y:S01]  /*4b90*/  @!P1 IMAD.IADD R8, R8, 0x1, -R0.reuse ;  /* 0x0000000108089824 */ /* 0x100fe200078e0a00 */
[C---:B------:R-:W-:Y:S01]  /*4ba0*/  ISETP.GT.U32.AND P1, PT, R0.reuse, R12, PT ;  /* 0x0000000c0000720c */ /* 0x040fe20003f24070 */
[C---:B------:R-:W-:Y:S01]  /*4bb0*/  VIADD R15, R5.reuse, 0x6a ;  /* 0x0000006a050f7836 */ /* 0x040fe20000000000 */
[----:B------:R-:W-:Y:S01]  /*4bc0*/  ISETP.GT.U32.AND P3, PT, R0, R7, PT ;  /* 0x000000070000720c */ /* 0x000fe20003f64070 */
[----:B------:R-:W-:Y:S01]  /*4bd0*/  VIADD R10, R5, 0x68 ;  /* 0x00000068050a7836 */ /* 0x000fe20000000000 */
[----:B------:R1:W-:Y:S01]  /*4be0*/  STL [R1+0xd4], R2 ;  /* 0x0000d40201007387 */ /* 0x0003e20000100800 */
[----:B------:R-:W-:Y:S01]  /*4bf0*/  @!P4 IMAD.IADD R18, R18, 0x1, -R0 ;  /* 0x000000011212c824 */ /* 0x000fe200078e0a00 */
[----:B------:R-:W-:Y:S01]  /*4c00*/  IABS R6, R15 ;  /* 0x0000000f00067213 */ /* 0x000fe20000000000 */
[----:B------:R-:W-:Y:S01]  /*4c10*/  IMAD.MOV.U32 R4, RZ, RZ, R8 ;  /* 0x000000ffff047224 */ /* 0x000fe200078e0008 */
[----:B------:R-:W-:Y:S01]  /*4c20*/  ISETP.GE.AND P4, PT, R13, RZ, PT ;  /* 0x000000ff0d00720c */ /* 0x000fe20003f86270 */
[----:B------:R-:W-:Y:S01]  /*4c30*/  @!P2 IMAD.IADD R9, R9, 0x1, -R0 ;  /* 0x000000010909a824 */ /* 0x000fe200078e0a00 */
[----:B------:R-:W-:Y:S01]  /*4c40*/  ISETP.GE.AND P2, PT, R15, RZ, PT ;  /* 0x000000ff0f00720c */ /* 0x000fe20003f46270 */
[----:B0-----:R-:W-:-:S02]  /*4c50*/  IMAD.MOV.U32 R3, RZ, RZ, R18 ;  /* 0x000000ffff037224 */ /* 0x001fc400078e0012 */
[----:B------:R-:W-:Y:S01]  /*4c60*/  IMAD.HI.U32 R17, R14, R6, RZ ;  /* 0x000000060e117227 */ /* 0x000fe200078e00ff */
[----:B-1----:R-:W-:-:S03]  /*4c70*/  IABS R2, R10 ;  /* 0x0000000a00027213 */ /* 0x002fc60000000000 */
[----:B------:R-:W-:Y:S01]  /*4c80*/  @!P1 IMAD.IADD R12, R12, 0x1, -R0 ;  /* 0x000000010c0c9824 */ /* 0x000fe200078e0a00 */
[----:B------:R-:W-:Y:S01]  /*4c90*/  ISETP.GT.U32.AND P1, PT, R0, R9, PT ;  /* 0x000000090000720c */ /* 0x000fe20003f24070 */
[----:B------:R-:W-:-:S04]  /*4ca0*/  IMAD.HI.U32 R13, R14, R2, RZ ;  /* 0x000000020e0d7227 */ /* 0x000fc800078e00ff */
[----:B------:R-:W-:Y:S01]  /*4cb0*/  @!P5 IMAD.MOV R3, RZ, RZ, -R3 ;  /* 0x000000ffff03d224 */ /* 0x000fe200078e0a03 */
[C---:B------:R-:W-:Y:S01]  /*4cc0*/  ISETP.GT.U32.AND P5, PT, R0.reuse, R12, PT ;  /* 0x0000000c0000720c */ /* 0x040fe20003fa4070 */
[----:B------:R-:W-:Y:S01]  /*4cd0*/  @!P3 IMAD.IADD R7, R7, 0x1, -R0 ;  /* 0x000000010707b824 */ /* 0x000fe200078e0a00 */
[----:B------:R-:W-:Y:S01]  /*4ce0*/  ISETP.GE.AND P3, PT, R19, RZ, PT ;  /* 0x000000ff1300720c */ /* 0x000fe20003f66270 */
[----:B------:R-:W-:Y:S01]  /*4cf0*/  IMAD.MOV R17, RZ, RZ, -R17 ;  /* 0x000000ffff117224 */ /* 0x000fe200078e0a11 */
[----:B------:R0:W-:Y:S01]  /*4d00*/  STL [R1+0xbc], R3 ;  /* 0x0000bc0301007387 */ /* 0x0001e20000100800 */
[----:B------:R-:W-:Y:S02]  /*4d10*/  IMAD.MOV R13, RZ, RZ, -R13 ;  /* 0x000000ffff0d7224 */ /* 0x000fe400078e0a0d */
[----:B------:R-:W-:Y:S02]  /*4d20*/  IMAD R6, R0, R17, R6 ;  /* 0x0000001100067224 */ /* 0x000fe400078e0206 */
[----:B------:R-:W-:-:S02]  /*4d30*/  VIADD R11, R5, 0x66 ;  /* 0x00000066050b7836 */ /* 0x000fc40000000000 */
[C---:B------:R-:W-:Y:S02]  /*4d40*/  IMAD R2, R0.reuse, R13, R2 ;  /* 0x0000000d00027224 */ /* 0x040fe400078e0202 */
[----:B------:R-:W-:Y:S01]  /*4d50*/  @!P0 IMAD.MOV R4, RZ, RZ, -R4 ;  /* 0x000000ffff048224 */ /* 0x000fe200078e0a04 */
[C---:B------:R-:W-:Y:S01]  /*4d60*/  ISETP.GT.U32.AND P0, PT, R0.reuse, R6, PT ;  /* 0x000000060000720c */ /* 0x040fe20003f04070 */
[----:B0-----:R-:W-:Y:S01]  /*4d70*/  IMAD.MOV.U32 R3, RZ, RZ, R7 ;  /* 0x000000ffff037224 */ /* 0x001fe200078e0007 */
[----:B------:R-:W-:Y:S01]  /*4d80*/  IABS R16, R11 ;  /* 0x0000000b00107213 */ /* 0x000fe20000000000 */
[----:B------:R-:W-:Y:S01]  /*4d90*/  @!P1 IMAD.IADD R9, R9, 0x1, -R0 ;  /* 0x0000000109099824 */ /* 0x000fe200078e0a00 */
[----:B------:R-:W-:Y:S01]  /*4da0*/  ISETP.GT.U32.AND P1, PT, R0, R2, PT ;  /* 0x000000020000720c */ /* 0x000fe20003f24070 */
[----:B------:R-:W-:Y:S01]  /*4db0*/  @!P6 IMAD.MOV R3, RZ, RZ, -R3 ;  /* 0x000000ffff03e224 */ /* 0x000fe200078e0a03 */
[----:B------:R-:W-:Y:S01]  /*4dc0*/  STL [R1+0xc0], R4 ;  /* 0x0000c00401007387 */ /* 0x000fe20000100800 */
[----:B------:R-:W-:Y:S01]  /*4dd0*/  IMAD.HI.U32 R7, R14, R16, RZ ;  /* 0x000000100e077227 */ /* 0x000fe200078e00ff */
[----:B------:R-:W-:-:S02]  /*4de0*/  ISETP.GE.AND P6, PT, R10, RZ, PT ;  /* 0x000000ff0a00720c */ /* 0x000fc40003fc6270 */
[----:B------:R0:W-:Y:S01]  /*4df0*/  STL [R1+0xc8], R3 ;  /* 0x0000c80301007387 */ /* 0x0001e20000100800 */
[----:B------:R-:W-:Y:S02]  /*4e00*/  IMAD.MOV R7, RZ, RZ, -R7 ;  /* 0x000000ffff077224 */ /* 0x000fe400078e0a07 */
[--C-:B------:R-:W-:Y:S01]  /*4e10*/  @!P5 IMAD.IADD R12, R12, 0x1, -R0.reuse ;  /* 0x000000010c0cd824 */ /* 0x100fe200078e0a00 */
[----:B------:R-:W-:Y:S01]  /*4e20*/  ISETP.GE.AND P5, PT, R11, RZ, PT ;  /* 0x000000ff0b00720c */ /* 0x000fe20003fa6270 */
[----:B------:R-:W-:Y:S02]  /*4e30*/  @!P0 IMAD.IADD R6, R6, 0x1, -R0 ;  /* 0x0000000106068824 */ /* 0x000fe400078e0a00 */
[----:B------:R-:W-:Y:S02]  /*4e40*/  IMAD R16, R0, R7, R16 ;  /* 0x0000000700107224 */ /* 0x000fe400078e0210 */
[----:B------:R-:W-:Y:S01]  /*4e50*/  @!P1 IMAD.IADD R2, R2, 0x1, -R0 ;  /* 0x0000000102029824 */ /* 0x000fe200078e0a00 */
[----:B------:R-:W-:Y:S01]  /*4e60*/  ISETP.GT.U32.AND P0, PT, R0, R6, PT ;  /* 0x000000060000720c */ /* 0x000fe20003f04070 */
[----:B0-----:R-:W-:-:S02]  /*4e70*/  IMAD.MOV.U32 R3, RZ, RZ, R9 ;  /* 0x000000ffff037224 */ /* 0x001fc400078e0009 */
[C---:B------:R-:W-:Y:S01]  /*4e80*/  VIADD R10, R5.reuse, 0x64 ;  /* 0x00000064050a7836 */ /* 0x040fe20000000000 */
[----:B------:R-:W-:Y:S01]  /*4e90*/  ISETP.GT.U32.AND P1, PT, R0, R2, PT ;  /* 0x000000020000720c */ /* 0x000fe20003f24070 */
[----:B------:R-:W-:Y:S02]  /*4ea0*/  @!P4 IMAD.MOV R3, RZ, RZ, -R3 ;  /* 0x000000ffff03c224 */ /* 0x000fe400078e0a03 */
[C---:B------:R-:W-:Y:S01]  /*4eb0*/  VIADD R11, R5.reuse, 0x62 ;  /* 0x00000062050b7836 */ /* 0x040fe20000000000 */
[----:B------:R-:W-:Y:S01]  /*4ec0*/  ISETP.GE.AND P4, PT, R10, RZ, PT ;  /* 0x000000ff0a00720c */ /* 0x000fe20003f86270 */
[C---:B------:R-:W-:Y:S01]  /*4ed0*/  VIADD R9, R5.reuse, 0x60 ;  /* 0x0000006005097836 */ /* 0x040fe20000000000 */
[----:B------:R0:W-:Y:S01]  /*4ee0*/  STL [R1+0xcc], R3 ;  /* 0x0000cc0301007387 */ /* 0x0001e20000100800 */
[----:B------:R-:W-:Y:S01]  /*4ef0*/  IABS R10, R10 ;  /* 0x0000000a000a7213 */ /* 0x000fe20000000000 */
[----:B------:R-:W-:Y:S01]  /*4f00*/  VIADD R21, R5, 0x5c ;  /* 0x0000005c05157836 */ /* 0x000fe20000000000 */
[----:B------:R-:W-:Y:S01]  /*4f10*/  IABS R13, R11 ;  /* 0x0000000b000d7213 */ /* 0x000fe20000000000 */
[--C-:B------:R-:W-:Y:S01]  /*4f20*/  @!P0 IMAD.IADD R6, R6, 0x1, -R0.reuse ;  /* 0x0000000106068824 */ /* 0x100fe200078e0a00 */
[----:B------:R-:W-:Y:S01]  /*4f30*/  ISETP.GE.AND P0, PT, R11, RZ, PT ;  /* 0x000000ff0b00720c */ /* 0x000fe20003f06270 */
[----:B------:R-:W-:Y:S01]  /*4f40*/  VIADD R23, R5, 0x5a ;  /* 0x0000005a05177836 */ /* 0x000fe20000000000 */
[----:B------:R-:W-:Y:S01]  /*4f50*/  IABS R17, R9 ;  /* 0x0000000900117213 */ /* 0x000fe20000000000 */
[----:B------:R-:W-:Y:S01]  /*4f60*/  @!P1 IMAD.IADD R2, R2, 0x1, -R0 ;  /* 0x0000000102029824 */ /* 0x000fe200078e0a00 */
[----:B------:R-:W-:Y:S01]  /*4f70*/  ISETP.GE.AND P1, PT, R9, RZ, PT ;  /* 0x000000ff0900720c */ /* 0x000fe20003f26270 */
[----:B0-----:R-:W-:-:S02]  /*4f80*/  IMAD.MOV.U32 R3, RZ, RZ, R12 ;  /* 0x000000ffff037224 */ /* 0x001fc400078e000c */
[----:B------:R-:W-:-:S04]  /*4f90*/  IMAD.HI.U32 R12, R14, R10, RZ ;  /* 0x0000000a0e0c7227 */ /* 0x000fc800078e00ff */
[----:B------:R-:W-:Y:S01]  /*4fa0*/  @!P3 IMAD.MOV R3, RZ, RZ, -R3 ;  /* 0x000000ffff03b224 */ /* 0x000fe200078e0a03 */
[----:B------:R-:W-:Y:S01]  /*4fb0*/  ISETP.GT.U32.AND P3, PT, R0, R16, PT ;  /* 0x000000100000720c */ /* 0x000fe20003f64070 */
[----:B------:R-:W-:Y:S02]  /*4fc0*/  IMAD.MOV R11, RZ, RZ, -R12 ;  /* 0x000000ffff0b7224 */ /* 0x000fe400078e0a0c */
[----:B------:R-:W-:Y:S01]  /*4fd0*/  IMAD.HI.U32 R8, R14, R13, RZ ;  /* 0x0000000d0e087227 */ /* 0x000fe200078e00ff */
[----:B------:R0:W-:Y:S03]  /*4fe0*/  STL [R1+0xd0], R3 ;  /* 0x0000d00301007387 */ /* 0x0001e60000100800 */
[----:B------:R-:W-:Y:S01]  /*4ff0*/  IMAD R9, R0, R11, R10 ;  /* 0x0000000b00097224 */ /* 0x000fe200078e020a */
[----:B------:R-:W-:Y:S01]  /*5000*/  IABS R10, R23 ;  /* 0x00000017000a7213 */ /* 0x000fe20000000000 */
[----:B------:R-:W-:-:S02]  /*5010*/  IMAD.MOV R8, RZ, RZ, -R8 ;  /* 0x000000ffff087224 */ /* 0x000fc400078e0a08 */
[----:B------:R-:W-:Y:S02]  /*5020*/  VIADD R12, R5, 0x5e ;  /* 0x0000005e050c7836 */ /* 0x000fe40000000000 */
[----:B------:R-:W-:Y:S02]  /*5030*/  @!P3 IMAD.IADD R16, R16, 0x1, -R0 ;  /* 0x000000011010b824 */ /* 0x000fe400078e0a00 */
[----:B0-----:R-:W-:Y:S02]  /*5040*/  IMAD.MOV.U32 R3, RZ, RZ, R2 ;  /* 0x000000ffff037224 */ /* 0x001fe400078e0002 */
[C---:B------:R-:W-:Y:S01]  /*5050*/  IMAD R13, R0.reuse, R8, R13 ;  /* 0x00000008000d7224 */ /* 0x040fe200078e020d */
[C---:B------:R-:W-:Y:S01]  /*5060*/  ISETP.GT.U32.AND P3, PT, R0.reuse, R16, PT ;  /* 0x000000100000720c */ /* 0x040fe20003f64070 */
[----:B------:R-:W-:Y:S01]  /*5070*/  @!P6 IMAD.MOV R3, RZ, RZ, -R3 ;  /* 0x000000ffff03e224 */ /* 0x000fe200078e0a03 */
[----:B------:R-:W-:Y:S01]  /*5080*/  ISETP.GT.U32.AND P6, PT, R0, R9, PT ;  /* 0x000000090000720c */ /* 0x000fe20003fc4070 */
[----:B------:R-:W-:Y:S01]  /*5090*/  IMAD.MOV.U32 R4, RZ, RZ, R6 ;  /* 0x000000ffff047224 */ /* 0x000fe200078e0006 */
[----:B------:R-:W-:Y:S01]  /*50a0*/  IABS R8, R21 ;  /* 0x0000001500087213 */ /* 0x000fe20000000000 */
[----:B------:R-:W-:-:S04]  /*50b0*/  IMAD.HI.U32 R7, R14, R17, RZ ;  /* 0x000000110e077227 */ /* 0x000fc800078e00ff */
[----:B------:R-:W-:Y:S01]  /*50c0*/  @!P2 IMAD.MOV R4, RZ, RZ, -R4 ;  /* 0x000000ffff04a224 */ /* 0x000fe200078e0a04 */
[----:B------:R-:W-:Y:S01]  /*50d0*/  ISETP.GE.AND P2, PT, R12, RZ, PT ;  /* 0x000000ff0c00720c */ /* 0x000fe20003f46270 */
[----:B------:R-:W-:Y:S01]  /*50e0*/  IMAD.MOV R7, RZ, RZ, -R7 ;  /* 0x000000ffff077224 */ /* 0x000fe200078e0a07 */
[----:B------:R-:W-:Y:S01]  /*50f0*/  IABS R12, R12 ;  /* 0x0000000c000c7213 */ /* 0x000fe20000000000 */
[--C-:B------:R-:W-:Y:S01]  /*5100*/  @!P3 IMAD.IADD R16, R16, 0x1, -R0.reuse ;  /* 0x000000011010b824 */ /* 0x100fe200078e0a00 */
[----:B------:R-:W-:Y:S01]  /*5110*/  ISETP.GT.U32.AND P3, PT, R0, R13, PT ;  /* 0x0000000d0000720c */ /* 0x000fe20003f64070 */
[----:B------:R-:W-:Y:S01]  /*5120*/  @!P6 IMAD.IADD R9, R9, 0x1, -R0 ;  /* 0x000000010909e824 */ /* 0x000fe200078e0a00 */
[----:B------:R-:W-:Y:S01]  /*5130*/  STL [R1+0x1f0], R4 ;  /* 0x0001f00401007387 */ /* 0x000fe20000100800 */
[----:B------:R-:W-:-:S03]  /*5140*/  IMAD.HI.U32 R18, R14, R12, RZ ;  /* 0x0000000c0e127227 */ /* 0x000fc600078e00ff */
[C---:B------:R-:W-:Y:S01]  /*5150*/  ISETP.GT.U32.AND P6, PT, R0.reuse, R9, PT ;  /* 0x000000090000720c */ /* 0x040fe20003fc4070 */
[----:B------:R0:W-:Y:S01]  /*5160*/  STL [R1+0x1f4], R3 ;  /* 0x0001f40301007387 */ /* 0x0001e20000100800 */
[----:B------:R-:W-:Y:S02]  /*5170*/  IMAD R17, R0, R7, R17 ;  /* 0x0000000700117224 */ /* 0x000fe400078e0211 */
[----:B------:R-:W-:Y:S02]  /*5180*/  IMAD.MOV R18, RZ, RZ, -R18 ;  /* 0x000000ffff127224 */ /* 0x000fe400078e0a12 */
[----:B------:R-:W-:-:S04]  /*5190*/  IMAD.HI.U32 R15, R14, R8, RZ ;  /* 0x000000080e0f7227 */ /* 0x000fc800078e00ff */
[----:B------:R-:W-:Y:S02]  /*51a0*/  @!P3 IMAD.IADD R13, R13, 0x1, -R0 ;  /* 0x000000010d0db824 */ /* 0x000fe400078e0a00 */
[----:B0-----:R-:W-:Y:S02]  /*51b0*/  IMAD.MOV.U32 R3, RZ, RZ, R16 ;  /* 0x000000ffff037224 */ /* 0x001fe400078e0010 */
[C---:B------:R-:W-:Y:S01]  /*51c0*/  IMAD R12, R0.reuse, R18, R12 ;  /* 0x00000012000c7224 */ /* 0x040fe200078e020c */
[C---:B------:R-:W-:Y:S01]  /*51d0*/  ISETP.GT.U32.AND P3, PT, R0.reuse, R13, PT ;  /* 0x0000000d0000720c */ /* 0x040fe20003f64070 */
[----:B------:R-:W-:Y:S01]  /*51e0*/  @!P5 IMAD.MOV R3, RZ, RZ, -R3 ;  /* 0x000000ffff03d224 */ /* 0x000fe200078e0a03 */
[C---:B------:R-:W-:Y:S01]  /*51f0*/  ISETP.GT.U32.AND P5, PT, R0.reuse, R17, PT ;  /* 0x000000110000720c */ /* 0x040fe20003fa4070 */
[----:B------:R-:W-:Y:S01]  /*5200*/  @!P6 IMAD.IADD R9, R9, 0x1, -R0 ;  /* 0x000000010909e824 */ /* 0x000fe200078e0a00 */
[----:B------:R-:W-:Y:S01]  /*5210*/  ISETP.GT.U32.AND P6, PT, R0, R12, PT ;  /* 0x0000000c0000720c */ /* 0x000fe20003fc4070 */
[----:B------:R-:W-:Y:S01]  /*5220*/  IMAD.HI.U32 R2, R14, R10, RZ ;  /* 0x0000000a0e027227 */ /* 0x000fe200078e00ff */
[----:B------:R0:W-:Y:S03]  /*5230*/  STL [R1+0xc4], R3 ;  /* 0x0000c40301007387 */ /* 0x0001e60000100800 */
[----:B------:R-:W-:-:S02]  /*5240*/  IMAD.MOV R15, RZ, RZ, -R15 ;  /* 0x000000ffff0f7224 */ /* 0x000fc400078e0a0f */
[----:B------:R-:W-:Y:S02]  /*5250*/  VIADD R20, R5, 0x58 ;  /* 0x0000005805147836 */ /* 0x000fe40000000000 */
[C---:B------:R-:W-:Y:S02]  /*5260*/  IMAD R8, R0.reuse, R15, R8 ;  /* 0x0000000f00087224 */ /* 0x040fe400078e0208 */
[----:B------:R-:W-:Y:S01]  /*5270*/  IMAD.MOV R16, RZ, RZ, -R2 ;  /* 0x000000ffff107224 */ /* 0x000fe200078e0a02 */
[----:B------:R-:W-:Y:S01]  /*5280*/  IABS R7, R20 ;  /* 0x0000001400077213 */ /* 0x000fe20000000000 */
[----:B------:R-:W-:Y:S01]  /*5290*/  @!P3 IMAD.IADD R13, R13, 0x1, -R0 ;  /* 0x000000010d0db824 */ /* 0x000fe200078e0a00 */
[C---:B------:R-:W-:Y:S01]  /*52a0*/  ISETP.GT.U32.AND P3, PT, R0.reuse, R8, PT ;  /* 0x000000080000720c */ /* 0x040fe20003f64070 */
[----:B------:R-:W-:Y:S02]  /*52b0*/  IMAD R10, R0, R16, R10 ;  /* 0x00000010000a7224 */ /* 0x000fe400078e020a */
[----:B------:R-:W-:-:S02]  /*52c0*/  @!P5 IMAD.IADD R17, R17, 0x1, -R0 ;  /* 0x000000011111d824 */ /* 0x000fc400078e0a00 */
[----:B------:R-:W-:Y:S01]  /*52d0*/  VIADD R11, R5, 0x56 ;  /* 0x00000056050b7836 */ /* 0x000fe20000000000 */
[----:B------:R-:W-:Y:S01]  /*52e0*/  ISETP.GT.U32.AND P5, PT, R0, R10, PT ;  /* 0x0000000a0000720c */ /* 0x000fe20003fa4070 */
[----:B------:R-:W-:Y:S01]  /*52f0*/  @!P6 IMAD.IADD R12, R12, 0x1, -R0 ;  /* 0x000000010c0ce824 */ /* 0x000fe200078e0a00 */
[----:B------:R-:W-:Y:S01]  /*5300*/  ISETP.GT.U32.AND P6, PT, R0, R17, PT ;  /* 0x000000110000720c */ /* 0x000fe20003fc4070 */
[----:B------:R-:W-:Y:S01]  /*5310*/  IMAD.HI.U32 R15, R14, R7, RZ ;  /* 0x000000070e0f7227 */ /* 0x000fe200078e00ff */
[----:B------:R-:W-:-:S03]  /*5320*/  IABS R6, R11 ;  /* 0x0000000b00067213 */ /* 0x000fc60000000000 */
[----:B------:R-:W-:Y:S02]  /*5330*/  IMAD.MOV R15, RZ, RZ, -R15 ;  /* 0x000000ffff0f7224 */ /* 0x000fe400078e0a0f */
[----:B0-----:R-:W-:Y:S02]  /*5340*/  IMAD.MOV.U32 R3, RZ, RZ, R9 ;  /* 0x000000ffff037224 */ /* 0x001fe400078e0009 */
[----:B------:R-:W-:-:S04]  /*5350*/  IMAD.HI.U32 R2, R14, R6, RZ ;  /* 0x000000060e027227 */ /* 0x000fc800078e00ff */
[----:B------:R-:W-:Y:S02]  /*5360*/  IMAD R7, R0, R15, R7 ;  /* 0x0000000f00077224 */ /* 0x000fe400078e0207 */
[----:B------:R-:W-:Y:S01]  /*5370*/  @!P3 IMAD.IADD R8, R8, 0x1, -R0 ;  /* 0x000000010808b824 */ /* 0x000fe200078e0a00 */
[----:B------:R-:W-:Y:S01]  /*5380*/  ISETP.GT.U32.AND P3, PT, R0, R12, PT ;  /* 0x0000000c0000720c */ /* 0x000fe20003f64070 */
[----:B------:R-:W-:Y:S02]  /*5390*/  @!P4 IMAD.MOV R3, RZ, RZ, -R3 ;  /* 0x000000ffff03c224 */ /* 0x000fe400078e0a03 */
[----:B------:R-:W-:Y:S02]  /*53a0*/  IMAD.MOV R2, RZ, RZ, -R2 ;  /* 0x000000ffff027224 */ /* 0x000fe400078e0a02 */
[----:B------:R-:W-:Y:S01]  /*53b0*/  VIADD R18, R5, 0x54 ;  /* 0x0000005405127836 */ /* 0x000fe20000000000 */
[----:B------:R0:W-:Y:S01]  /*53c0*/  STL [R1+0xb8], R3 ;  /* 0x0000b80301007387 */ /* 0x0001e20000100800 */
[--C-:B------:R-:W-:Y:S01]  /*53d0*/  @!P5 IMAD.IADD R10, R10, 0x1, -R0.reuse ;  /* 0x000000010a0ad824 */ /* 0x100fe200078e0a00 */
[C---:B------:R-:W-:Y:S01]  /*53e0*/  ISETP.GT.U32.AND P5, PT, R0.reuse, R8, PT ;  /* 0x000000080000720c */ /* 0x040fe20003fa4070 */
[----:B------:R-:W-:Y:S01]  /*53f0*/  @!P6 IMAD.IADD R17, R17, 0x1, -R0 ;  /* 0x000000011111e824 */ /* 0x000fe200078e0a00 */
[C---:B------:R-:W-:Y:S01]  /*5400*/  ISETP.GT.U32.AND P6, PT, R0.reuse, R7, PT ;  /* 0x000000070000720c */ /* 0x040fe20003fc4070 */
[C---:B------:R-:W-:Y:S01]  /*5410*/  IMAD R6, R0.reuse, R2, R6 ;  /* 0x0000000200067224 */ /* 0x040fe200078e0206 */
[----:B------:R-:W-:Y:S01]  /*5420*/  IABS R2, R18 ;  /* 0x0000001200027213 */ /* 0x000fe20000000000 */
[----:B------:R-:W-:Y:S01]  /*5430*/  VIADD R16, R5, 0x50 ;  /* 0x0000005005107836 */ /* 0x000fe20000000000 */
[----:B------:R-:W-:Y:S01]  /*5440*/  ISETP.GT.U32.AND P4, PT, R0, R10, PT ;  /* 0x0000000a0000720c */ /* 0x000fe20003f84070 */
[----:B------:R-:W-:Y:S01]  /*5450*/  @!P3 IMAD.IADD R12, R12, 0x1, -R0 ;  /* 0x000000010c0cb824 */ /* 0x000fe200078e0a00 */
[----:B------:R-:W-:Y:S01]  /*5460*/  ISETP.GT.U32.AND P3, PT, R0, R6, PT ;  /* 0x000000060000720c */ /* 0x000fe20003f64070 */
[----:B0-----:R-:W-:Y:S01]  /*5470*/  IMAD.MOV.U32 R3, RZ, RZ, R13 ;  /* 0x000000ffff037224 */ /* 0x001fe200078e000d */
[----:B------:R-:W-:Y:S01]  /*5480*/  IABS R15, R16 ;  /* 0x00000010000f7213 */ /* 0x000fe20000000000 */
[----:B------:R-:W-:-:S04]  /*5490*/  IMAD.HI.U32 R22, R14, R2, RZ ;  /* 0x000000020e167227 */ /* 0x000fc800078e00ff */
[----:B------:R-:W-:Y:S02]  /*54a0*/  @!P0 IMAD.MOV R3, RZ, RZ, -R3 ;  /* 0x000000ffff038224 */ /* 0x000fe400078e0a03 */
[----:B------:R-:W-:Y:S02]  /*54b0*/  IMAD.MOV.U32 R4, RZ, RZ, R17 ;  /* 0x000000ffff047224 */ /* 0x000fe400078e0011 */
[----:B------:R-:W-:Y:S01]  /*54c0*/  VIADD R19, R5, 0x52 ;  /* 0x0000005205137836 */ /* 0x000fe20000000000 */
[----:B------:R0:W-:Y:S01]  /*54d0*/  STL [R1+0xb4], R3 ;  /* 0x0000b40301007387 */ /* 0x0001e20000100800 */
[----:B------:R-:W-:Y:S02]  /*54e0*/  IMAD.MOV R22, RZ, RZ, -R22 ;  /* 0x000000ffff167224 */ /* 0x000fe400078e0a16 */
[--C-:B------:R-:W-:Y:S01]  /*54f0*/  @!P5 IMAD.IADD R8, R8, 0x1, -R0.reuse ;  /* 0x000000010808d824 */ /* 0x100fe200078e0a00 */
[----:B------:R-:W-:Y:S01]  /*5500*/  ISETP.GE.AND P5, PT, R21, RZ, PT ;  /* 0x000000ff1500720c */ /* 0x000fe20003fa6270 */
[----:B------:R-:W-:Y:S01]  /*5510*/  @!P6 IMAD.IADD R7, R7, 0x1, -R0 ;  /* 0x000000010707e824 */ /* 0x000fe200078e0a00 */
[----:B------:R-:W-:Y:S01]  /*5520*/  ISETP.GE.AND P6, PT, R23, RZ, PT ;  /* 0x000000ff1700720c */ /* 0x000fe20003fc6270 */
[----:B------:R-:W-:Y:S01]  /*5530*/  IMAD.HI.U32 R21, R14, R15, RZ ;  /* 0x0000000f0e157227 */ /* 0x000fe200078e00ff */
[----:B------:R-:W-:-:S02]  /*5540*/  IABS R9, R19 ;  /* 0x0000001300097213 */ /* 0x000fc40000000000 */
[C---:B------:R-:W-:Y:S01]  /*5550*/  ISETP.GT.U32.AND P0, PT, R0.reuse, R7, PT ;  /* 0x000000070000720c */ /* 0x040fe20003f04070 */
[----:B0-----:R-:W-:Y:S02]  /*5560*/  IMAD.MOV.U32 R3, RZ, RZ, R12 ;  /* 0x000000ffff037224 */ /* 0x001fe400078e000c */
[----:B------:R-:W-:Y:S02]  /*5570*/  @!P1 IMAD.MOV R4, RZ, RZ, -R4 ;  /* 0x000000ffff049224 */ /* 0x000fe400078e0a04 */
[----:B------:R-:W-:Y:S02]  /*5580*/  IMAD R2, R0, R22, R2 ;  /* 0x0000001600027224 */ /* 0x000fe400078e0202 */
[----:B------:R-:W-:Y:S01]  /*5590*/  @!P2 IMAD.MOV R3, RZ, RZ, -R3 ;  /* 0x000000ffff03a224 */ /* 0x000fe200078e0a03 */
[----:B------:R0:W-:Y:S01]  /*55a0*/  STL [R1+0xb0], R4 ;  /* 0x0000b00401007387 */ /* 0x0001e20000100800 */
[----:B------:R-:W-:Y:S01]  /*55b0*/  @!P4 IMAD.IADD R10, R10, 0x1, -R0 ;  /* 0x000000010a0ac824 */ /* 0x000fe200078e0a00 */
[----:B------:R-:W-:Y:S01]  /*55c0*/  ISETP.GT.U32.AND P4, PT, R0, R2, PT ;  /* 0x000000020000720c */ /* 0x000fe20003f84070 */
[----:B------:R-:W-:Y:S01]  /*55d0*/  IMAD.MOV R21, RZ, RZ, -R21 ;  /* 0x000000ffff157224 */ /* 0x000fe200078e0a15 */
[----:B------:R1:W-:Y:S01]  /*55e0*/  STL [R1+0xac], R3 ;  /* 0x0000ac0301007387 */ /* 0x0003e20000100800 */
[----:B------:R-:W-:-:S04]  /*55f0*/  IMAD.HI.U32 R22, R14, R9, RZ ;  /* 0x000000090e167227 */ /* 0x000fc800078e00ff */
[----:B------:R-:W-:Y:S02]  /*5600*/  IMAD R15, R0, R21, R15 ;  /* 0x00000015000f7224 */ /* 0x000fe400078e020f */
[----:B------:R-:W-:Y:S02]  /*5610*/  IMAD.MOV R22, RZ, RZ, -R22 ;  /* 0x000000ffff167224 */ /* 0x000fe400078e0a16 */
[----:B0-----:R-:W-:Y:S02]  /*5620*/  IMAD.MOV.U32 R4, RZ, RZ, R8 ;  /* 0x000000ffff047224 */ /* 0x001fe400078e0008 */
[----:B-1----:R-:W-:Y:S02]  /*5630*/  IMAD.MOV.U32 R3, RZ, RZ, R10 ;  /* 0x000000ffff037224 */ /* 0x002fe400078e000a */
[----:B------:R-:W-:Y:S01]  /*5640*/  @!P3 IMAD.IADD R6, R6, 0x1, -R0 ;  /* 0x000000010606b824 */ /* 0x000fe200078e0a00 */
[----:B------:R-:W-:Y:S01]  /*5650*/  ISETP.GE.AND P3, PT, R20, RZ, PT ;  /* 0x000000ff1400720c */ /* 0x000fe20003f66270 */
[----:B------:R-:W-:Y:S01]  /*5660*/  @!P6 IMAD.MOV R3, RZ, RZ, -R3 ;  /* 0x000000ffff03e224 */ /* 0x000fe200078e0a03 */
[C---:B------:R-:W-:Y:S01]  /*5670*/  ISETP.GT.U32.AND P6, PT, R0.reuse, R15, PT ;  /* 0x0000000f0000720c */ /* 0x040fe20003fc4070 */
[C---:B------:R-:W-:Y:S01]  /*5680*/  IMAD R9, R0.reuse, R22, R9 ;  /* 0x0000001600097224 */ /* 0x040fe200078e0209 */
[----:B------:R-:W-:Y:S01]  /*5690*/  ISETP.GT.U32.AND P1, PT, R0, R6, PT ;  /* 0x000000060000720c */ /* 0x000fe20003f24070 */
[----:B------:R-:W-:Y:S01]  /*56a0*/  @!P5 IMAD.MOV R4, RZ, RZ, -R4 ;  /* 0x000000ffff04d224 */ /* 0x000fe200078e0a04 */
[----:B------:R-:W-:Y:S01]  /*56b0*/  ISETP.GE.AND P5, PT, R11, RZ, PT ;  /* 0x000000ff0b00720c */ /* 0x000fe20003fa6270 */
[--C-:B------:R-:W-:Y:S01]  /*56c0*/  @!P4 IMAD.IADD R2, R2, 0x1, -R0.reuse ;  /* 0x000000010202c824 */ /* 0x100fe200078e0a00 */
[C---:B------:R-:W-:Y:S01]  /*56d0*/  ISETP.GT.U32.AND P4, PT, R0.reuse, R9, PT ;  /* 0x000000090000720c */ /* 0x040fe20003f84070 */
[----:B------:R-:W-:Y:S01]  /*56e0*/  VIADD R23, R5, 0x4e ;  /* 0x0000004e05177836 */ /* 0x000fe20000000000 */
[----:B------:R-:W-:Y:S01]  /*56f0*/  STL [R1+0xa8], R4 ;  /* 0x0000a80401007387 */ /* 0x000fe20000100800 */
[--C-:B------:R-:W-:Y:S01]  /*5700*/  @!P0 IMAD.IADD R7, R7, 0x1, -R0.reuse ;  /* 0x0000000107078824 */ /* 0x100fe200078e0a00 */
[----:B------:R-:W-:Y:S01]  /*5710*/  ISETP.GT.U32.AND P2, PT, R0, R2, PT ;  /* 0x000000020000720c */ /* 0x000fe20003f44070 */
[----:B------:R-:W-:Y:S01]  /*5720*/  VIADD R11, R5, 0x4a ;  /* 0x0000004a050b7836 */ /* 0x000fe20000000000 */
[----:B------:R0:W-:Y:S01]  /*5730*/  STL [R1+0xa4], R3 ;  /* 0x0000a40301007387 */ /* 0x0001e20000100800 */
[--C-:B------:R-:W-:Y:S01]  /*5740*/  @!P6 IMAD.IADD R15, R15, 0x1, -R0.reuse ;  /* 0x000000010f0fe824 */ /* 0x100fe200078e0a00 */
[----:B------:R-:W-:Y:S01]  /*5750*/  IABS R20, R23 ;  /* 0x0000001700147213 */ /* 0x000fe20000000000 */
[----:B------:R-:W-:Y:S01]  /*5760*/  @!P1 IMAD.IADD R6, R6, 0x1, -R0 ;  /* 0x0000000106069824 */ /* 0x000fe200078e0a00 */
[----:B------:R-:W-:Y:S01]  /*5770*/  ISETP.GE.AND P0, PT, R18, RZ, PT ;  /* 0x000000ff1200720c */ /* 0x000fe20003f06270 */
[----:B------:R-:W-:Y:S01]  /*5780*/  VIADD R10, R5, 0x4c ;  /* 0x0000004c050a7836 */ /* 0x000fe20000000000 */
[----:B------:R-:W-:Y:S01]  /*5790*/  IABS R18, R11 ;  /* 0x0000000b00127213 */ /* 0x000fe20000000000 */
[----:B------:R-:W-:Y:S01]  /*57a0*/  IMAD.HI.U32 R8, R14, R20, RZ ;  /* 0x000000140e087227 */ /* 0x000fe200078e00ff */
[----:B------:R-:W-:-:S02]  /*57b0*/  ISETP.GE.AND P1, PT, R19, RZ, PT ;  /* 0x000000ff1300720c */ /* 0x000fc40003f26270 */
[----:B------:R-:W-:Y:S01]  /*57c0*/  IABS R19, R10 ;  /* 0x0000000a00137213 */ /* 0x000fe20000000000 */
[----:B0-----:R-:W-:Y:S02]  /*57d0*/  IMAD.MOV.U32 R3, RZ, RZ, R7 ;  /* 0x000000ffff037224 */ /* 0x001fe400078e0007 */
[----:B------:R-:W-:Y:S01]  /*57e0*/  @!P4 IMAD.IADD R9, R9, 0x1, -R0 ;  /* 0x000000010909c824 */ /* 0x000fe200078e0a00 */
[----:B------:R-:W-:Y:S01]  /*57f0*/  ISETP.GE.AND P4, PT, R23, RZ, PT ;  /* 0x000000ff1700720c */ /* 0x000fe20003f86270 */
[----:B------:R-:W-:Y:S01]  /*5800*/  @!P3 IMAD.MOV R3, RZ, RZ, -R3 ;  /* 0x000000ffff03b224 */ /* 0x000fe200078e0a03 */
[C---:B------:R-:W-:Y:S01]  /*5810*/  ISETP.GT.U32.AND P3, PT, R0.reuse, R15, PT ;  /* 0x0000000f0000720c */ /* 0x040fe20003f64070 */
[----:B------:R-:W-:Y:S01]  /*5820*/  IMAD.MOV R8, RZ, RZ, -R8 ;  /* 0x000000ffff087224 */ /* 0x000fe200078e0a08 */
[C---:B------:R-:W-:Y:S01]  /*5830*/  ISETP.GT.U32.AND P6, PT, R0.reuse, R9, PT ;  /* 0x000000090000720c */ /* 0x040fe20003fc4070 */
[----:B------:R-:W-:Y:S01]  /*5840*/  VIADD R7, R5, 0x48 ;  /* 0x0000004805077836 */ /* 0x000fe20000000000 */
[----:B------:R0:W-:Y:S01]  /*5850*/  STL [R1+0xa0], R3 ;  /* 0x0000a00301007387 */ /* 0x0001e20000100800 */
[----:B------:R-:W-:-:S02]  /*5860*/  IMAD R8, R0, R8, R20 ;  /* 0x0000000800087224 */ /* 0x000fc400078e0214 */
[----:B------:R-:W-:Y:S01]  /*5870*/  @!P2 IMAD.IADD R2, R2, 0x1, -R0 ;  /* 0x000000010202a824 */ /* 0x000fe200078e0a00 */
[----:B------:R-:W-:Y:S01]  /*5880*/  ISETP.GE.AND P2, PT, R16, RZ, PT ;  /* 0x000000ff1000720c */ /* 0x000fe20003f46270 */
[----:B------:R-:W-:Y:S02]  /*5890*/  VIADD R12, R5, 0x44 ;  /* 0x00000044050c7836 */ /* 0x000fe40000000000 */
[----:B------:R-:W-:Y:S01]  /*58a0*/  @!P0 IMAD.MOV R2, RZ, RZ, -R2 ;  /* 0x000000ffff028224 */ /* 0x000fe200078e0a02 */
[----:B------:R-:W-:Y:S01]  /*58b0*/  ISETP.GE.AND P0, PT, R11, RZ, PT ;  /* 0x000000ff0b00720c */ /* 0x000fe20003f06270 */
[----:B------:R-:W-:Y:S01]  /*58c0*/  @!P3 IMAD.IADD R15, R15, 0x1, -R0 ;  /* 0x000000010f0fb824 */ /* 0x000fe200078e0a00 */
[----:B------:R-:W-:Y:S01]  /*58d0*/  ISETP.GT.U32.AND P3, PT, R0, R8, PT ;  /* 0x000000080000720c */ /* 0x000fe20003f64070 */
[----:B0-----:R-:W-:Y:S02]  /*58e0*/  IMAD.MOV.U32 R3, RZ, RZ, R6 ;  /* 0x000000ffff037224 */ /* 0x001fe400078e0006 */
[--C-:B------:R-:W-:Y:S01]  /*58f0*/  @!P6 IMAD.IADD R9, R9, 0x1, -R0.reuse ;  /* 0x000000010909e824 */ /* 0x100fe200078e0a00 */
[----:B------:R-:W-:Y:S01]  /*5900*/  ISETP.GE.AND P6, PT, R7, RZ, PT ;  /* 0x000000ff0700720c */ /* 0x000fe20003fc6270 */
[----:B------:R-:W-:Y:S01]  /*5910*/  @!P5 IMAD.MOV R3, RZ, RZ, -R3 ;  /* 0x000000ffff03d224 */ /* 0x000fe200078e0a03 */
[----:B------:R-:W-:Y:S01]  /*5920*/  ISETP.GE.AND P5, PT, R10, RZ, PT ;  /* 0x000000ff0a00720c */ /* 0x000fe20003fa6270 */
[----:B------:R-:W-:Y:S01]  /*5930*/  VIADD R6, R5, 0x46 ;  /* 0x0000004605067836 */ /* 0x000fe20000000000 */
[----:B------:R-:W-:Y:S01]  /*5940*/  IABS R10, R7 ;  /* 0x00000007000a7213 */ /* 0x000fe20000000000 */
[----:B------:R-:W-:Y:S01]  /*5950*/  IMAD.HI.U32 R7, R14, R18, RZ ;  /* 0x000000120e077227 */ /* 0x000fe200078e00ff */
[----:B------:R0:W-:Y:S02]  /*5960*/  STL [R1+0x9c], R3 ;  /* 0x00009c0301007387 */ /* 0x0001e40000100800 */
[----:B------:R-:W-:Y:S01]  /*5970*/  IABS R17, R6 ;  /* 0x0000000600117213 */ /* 0x000fe20000000000 */
[----:B------:R-:W-:Y:S01]  /*5980*/  IMAD.MOV R7, RZ, RZ, -R7 ;  /* 0x000000ffff077224 */ /* 0x000fe200078e0a07 */
[----:B------:R1:W-:Y:S01]  /*5990*/  STL [R1+0x98], R2 ;  /* 0x0000980201007387 */ /* 0x0003e20000100800 */
[----:B------:R-:W-:-:S02]  /*59a0*/  @!P3 IMAD.IADD R8, R8, 0x1, -R0 ;  /* 0x000000010808b824 */ /* 0x000fc400078e0a00 */
[----:B------:R-:W-:-:S03]  /*59b0*/  IMAD.HI.U32 R11, R14, R19, RZ ;  /* 0x000000130e0b7227 */ /* 0x000fc600078e00ff */
[C---:B------:R-:W-:Y:S01]  /*59c0*/  ISETP.GT.U32.AND P3, PT, R0.reuse, R8, PT ;  /* 0x000000080000720c */ /* 0x040fe20003f64070 */
[----:B------:R-:W-:Y:S02]  /*59d0*/  IMAD R18, R0, R7, R18 ;  /* 0x0000000700127224 */ /* 0x000fe400078e0212 */
[----:B0-----:R-:W-:Y:S02]  /*59e0*/  IMAD.MOV.U32 R3, RZ, RZ, R15 ;  /* 0x000000ffff037224 */ /* 0x001fe400078e000f */
[----:B------:R-:W-:Y:S02]  /*59f0*/  IMAD.MOV R11, RZ, RZ, -R11 ;  /* 0x000000ffff0b7224 */ /* 0x000fe400078e0a0b */
[----:B-1----:R-:W-:-:S04]  /*5a00*/  IMAD.HI.U32 R2, R14, R10, RZ ;  /* 0x0000000a0e027227 */ /* 0x002fc800078e00ff */
[----:B------:R-:W-:Y:S01]  /*5a10*/  @!P2 IMAD.MOV R3, RZ, RZ, -R3 ;  /* 0x000000ffff03a224 */ /* 0x000fe200078e0a03 */
[C---:B------:R-:W-:Y:S01]  /*5a20*/  ISETP.GT.U32.AND P2, PT, R0.reuse, R18, PT ;  /* 0x000000120000720c */ /* 0x040fe20003f44070 */
[----:B------:R-:W-:Y:S02]  /*5a30*/  IMAD.MOV.U32 R4, RZ, RZ, R9 ;  /* 0x000000ffff047224 */ /* 0x000fe400078e0009 */
[----:B------:R-:W-:Y:S01]  /*5a40*/  IMAD R19, R0, R11, R19 ;  /* 0x0000000b00137224 */ /* 0x000fe200078e0213 */
[----:B------:R-:W-:Y:S01]  /*5a50*/  IABS R11, R12 ;  /* 0x0000000c000b7213 */ /* 0x000fe20000000000 */
[----:B------:R-:W-:Y:S02]  /*5a60*/  IMAD.MOV R2, RZ, RZ, -R2 ;  /* 0x000000ffff027224 */ /* 0x000fe400078e0a02 */
[----:B------:R-:W-:-:S04]  /*5a70*/  IMAD.HI.U32 R7, R14, R17, RZ ;  /* 0x000000110e077227 */ /* 0x000fc800078e00ff */
[----:B------:R-:W-:Y:S01]  /*5a80*/  @!P1 IMAD.MOV R4, RZ, RZ, -R4 ;  /* 0x000000ffff049224 */ /* 0x000fe200078e0a04 */
[C---:B------:R-:W-:Y:S01]  /*5a90*/  ISETP.GT.U32.AND P1, PT, R0.reuse, R19, PT ;  /* 0x000000130000720c */ /* 0x040fe20003f24070 */
[----:B------:R-:W-:Y:S02]  /*5aa0*/  IMAD R10, R0, R2, R10 ;  /* 0x00000002000a7224 */ /* 0x000fe400078e020a */
[----:B------:R-:W-:Y:S01]  /*5ab0*/  IMAD.MOV R7, RZ, RZ, -R7 ;  /* 0x000000ffff077224 */ /* 0x000fe200078e0a07 */
[----:B------:R-:W-:Y:S01]  /*5ac0*/  STL [R1+0x94], R4 ;  /* 0x0000940401007387 */ /* 0x000fe20000100800 */
[----:B------:R-:W-:Y:S02]  /*5ad0*/  VIADD R2, R5, 0x42 ;  /* 0x0000004205027836 */ /* 0x000fe40000000000 */
[--C-:B------:R-:W-:Y:S01]  /*5ae0*/  @!P3 IMAD.IADD R8, R8, 0x1, -R0.reuse ;  /* 0x000000010808b824 */ /* 0x100fe200078e0a00 */
[----:B------:R0:W-:Y:S01]  /*5af0*/  STL [R1+0x90], R3 ;  /* 0x0000900301007387 */ /* 0x0001e20000100800 */
[C---:B------:R-:W-:Y:S01]  /*5b00*/  ISETP.GT.U32.AND P3, PT, R0.reuse, R10, PT ;  /* 0x0000000a0000720c */ /* 0x040fe20003f64070 */
[----:B------:R-:W-:Y:S01]  /*5b10*/  IMAD R17, R0, R7, R17 ;  /* 0x0000000700117224 */ /* 0x000fe200078e0211 */
[----:B------:R-:W-:Y:S01]  /*5b20*/  IABS R7, R2 ;  /* 0x0000000200077213 */ /* 0x000fe20000000000 */
[----:B------:R-:W-:-:S02]  /*5b30*/  @!P2 IMAD.IADD R18, R18, 0x1, -R0 ;  /* 0x000000011212a824 */ /* 0x000fc400078e0a00 */
[----:B------:R-:W-:Y:S01]  /*5b40*/  @!P1 IMAD.IADD R19, R19, 0x1, -R0 ;  /* 0x0000000113139824 */ /* 0x000fe200078e0a00 */
[----:B------:R-:W-:Y:S01]  /*5b50*/  ISETP.GT.U32.AND P1, PT, R0, R17, PT ;  /* 0x000000110000720c */ /* 0x000fe20003f24070 */
[----:B------:R-:W-:-:S03]  /*5b60*/  IMAD.HI.U32 R16, R14, R7, RZ ;  /* 0x000000070e107227 */ /* 0x000fc600078e00ff */
[----:B------:R-:W-:Y:S01]  /*5b70*/  ISETP.GT.U32.AND P2, PT, R0, R19, PT ;  /* 0x000000130000720c */ /* 0x000fe20003f44070 */
[----:B0-----:R-:W-:Y:S02]  /*5b80*/  IMAD.MOV.U32 R3, RZ, RZ, R8 ;  /* 0x000000ffff037224 */ /* 0x001fe400078e0008 */
[----:B------:R-:W-:-:S04]  /*5b90*/  IMAD.HI.U32 R9, R14, R11, RZ ;  /* 0x0000000b0e097227 */ /* 0x000fc800078e00ff */
[----:B------:R-:W-:Y:S01]  /*5ba0*/  @!P4 IMAD.MOV R3, RZ, RZ, -R3 ;  /* 0x000000ffff03c224 */ /* 0x000fe200078e0a03 */
[----:B------:R-:W-:Y:S01]  /*5bb0*/  ISETP.GT.U32.AND P4, PT, R0, R18, PT ;  /* 0x000000120000720c */ /* 0x000fe20003f84070 */
[----:B------:R-:W-:Y:S02]  /*5bc0*/  IMAD.MOV R16, RZ, RZ, -R16 ;  /* 0x000000ffff107224 */ /* 0x000fe400078e0a10 */
[----:B------:R-:W-:Y:S01]  /*5bd0*/  @!P3 IMAD.IADD R10, R10, 0x1, -R0 ;  /* 0x000000010a0ab824 */ /* 0x000fe200078e0a00 */
[----:B------:R0:W-:Y:S01]  /*5be0*/  STL [R1+0x2c], R3 ;  /* 0x00002c0301007387 */ /* 0x0001e20000100800 */
[----:B------:R-:W-:Y:S02]  /*5bf0*/  IMAD.MOV R9, RZ, RZ, -R9 ;  /* 0x000000ffff097224 */ /* 0x000fe400078e0a09 */
[----:B------:R-:W-:Y:S01]  /*5c00*/  VIADD R15, R5, 0x40 ;  /* 0x00000040050f7836 */ /* 0x000fe20000000000 */
[C---:B------:R-:W-:Y:S01]  /*5c10*/  ISETP.GT.U32.AND P3, PT, R0.reuse, R10, PT ;  /* 0x0000000a0000720c */ /* 0x040fe20003f64070 */
[----:B------:R-:W-:-:S02]  /*5c20*/  IMAD R7, R0, R16, R7 ;  /* 0x0000001000077224 */ /* 0x000fc400078e0207 */
[----:B------:R-:W-:Y:S01]  /*5c30*/  IMAD R11, R0, R9, R11 ;  /* 0x00000009000b7224 */ /* 0x000fe200078e020b */
[----:B------:R-:W-:Y:S01]  /*5c40*/  IABS R9, R15 ;  /* 0x0000000f00097213 */ /* 0x000fe20000000000 */
[--C-:B------:R-:W-:Y:S01]  /*5c50*/  @!P4 IMAD.IADD R18, R18, 0x1, -R0.reuse ;  /* 0x000000011212c824 */ /* 0x100fe200078e0a00 */
[----:B------:R-:W-:Y:S01]  /*5c60*/  ISETP.GT.U32.AND P4, PT, R0, R7, PT ;  /* 0x000000070000720c */ /* 0x000fe20003f84070 */
[----:B------:R-:W-:Y:S02]  /*5c70*/  @!P1 IMAD.IADD R17, R17, 0x1, -R0 ;  /* 0x0000000111119824 */ /* 0x000fe400078e0a00 */
[----:B------:R-:W-:-:S03]  /*5c80*/  IMAD.HI.U32 R16, R14, R9, RZ ;  /* 0x000000090e107227 */ /* 0x000fc600078e00ff */
[----:B------:R-:W-:Y:S01]  /*5c90*/  ISETP.GT.U32.AND P1, PT, R0, R17, PT ;  /* 0x000000110000720c */ /* 0x000fe20003f24070 */
[----:B------:R-:W-:Y:S02]  /*5ca0*/  VIADD R8, R5, 0x3c ;  /* 0x0000003c05087836 */ /* 0x000fe40000000000 */
[----:B------:R-:W-:Y:S02]  /*5cb0*/  IMAD.MOV R16, RZ, RZ, -R16 ;  /* 0x000000ffff107224 */ /* 0x000fe400078e0a10 */
[--C-:B------:R-:W-:Y:S01]  /*5cc0*/  @!P3 IMAD.IADD R10, R10, 0x1, -R0.reuse ;  /* 0x000000010a0ab824 */ /* 0x100fe200078e0a00 */
[----:B------:R-:W-:Y:S01]  /*5cd0*/  ISETP.GE.AND P3, PT, R6, RZ, PT ;  /* 0x000000ff0600720c */ /* 0x000fe20003f66270 */
[--C-:B------:R-:W-:Y:S01]  /*5ce0*/  @!P2 IMAD.IADD R19, R19, 0x1, -R0.reuse ;  /* 0x000000011313a824 */ /* 0x100fe200078e0a00 */
[C---:B------:R-:W-:Y:S01]  /*5cf0*/  ISETP.GT.U32.AND P2, PT, R0.reuse, R11, PT ;  /* 0x0000000b0000720c */ /* 0x040fe20003f44070 */
[----:B------:R-:W-:Y:S01]  /*5d00*/  IMAD R6, R0, R16, R9 ;  /* 0x0000001000067224 */ /* 0x000fe200078e0209 */
[----:B------:R-:W-:Y:S01]  /*5d10*/  IABS R16, R8 ;  /* 0x0000000800107213 */ /* 0x000fe20000000000 */
[----:B------:R-:W-:Y:S01]  /*5d20*/  @!P4 IMAD.IADD R7, R7, 0x1, -R0 ;  /* 0x000000010707c824 */ /* 0x000fe200078e0a00 */
[----:B------:R-:W-:Y:S01]  /*5d30*/  ISETP.GE.AND P4, PT, R2, RZ, PT ;  /* 0x000000ff0200720c */ /* 0x000fe20003f86270 */
[----:B0-----:R-:W-:-:S02]  /*5d40*/  IMAD.MOV.U32 R3, RZ, RZ, R18 ;  /* 0x000000ffff037224 */ /* 0x001fc400078e0012 */
[----:B------:R-:W-:Y:S02]  /*5d50*/  IMAD.MOV.U32 R4, RZ, RZ, R19 ;  /* 0x000000ffff047224 */ /* 0x000fe400078e0013 */
[----:B------:R-:W-:Y:S01]  /*5d60*/  @!P0 IMAD.MOV R3, RZ, RZ, -R3 ;  /* 0x000000ffff038224 */ /* 0x000fe200078e0a03 */
[----:B------:R-:W-:Y:S01]  /*5d70*/  ISETP.GT.U32.AND P0, PT, R0, R7, PT ;  /* 0x000000070000720c */ /* 0x000fe20003f04070 */
[----:B------:R-:W-:Y:S02]  /*5d80*/  VIADD R13, R5, 0x3e ;  /* 0x0000003e050d7836 */ /* 0x000fe40000000000 */
[----:B------:R-:W-:-:S03]  /*5d90*/  IMAD.HI.U32 R19, R14, R16, RZ ;  /* 0x000000100e137227 */ /* 0x000fc600078e00ff */
[----:B------:R-:W-:Y:S01]  /*5da0*/  IABS R20, R13 ;  /* 0x0000000d00147213 */ /* 0x000fe20000000000 */
[----:B------:R-:W-:Y:S02]  /*5db0*/  @!P5 IMAD.MOV R4, RZ, RZ, -R4 ;  /* 0x000000ffff04d224 */ /* 0x000fe400078e0a04 */
[----:B------:R-:W-:Y:S01]  /*5dc0*/  @!P1 IMAD.IADD R17, R17, 0x1, -R0 ;  /* 0x0000000111119824 */ /* 0x000fe200078e0a00 */
[----:B------:R-:W-:Y:S01]  /*5dd0*/  ISETP.GT.U32.AND P1, PT, R0, R6, PT ;  /* 0x000000060000720c */ /* 0x000fe20003f24070 */
[----:B------:R-:W-:Y:S01]  /*5de0*/  IMAD.MOV R19, RZ, RZ, -R19 ;  /* 0x000000ffff137224 */ /* 0x000fe200078e0a13 */
[----:B------:R0:W-:Y:S01]  /*5df0*/  STL [R1+0x28], R4 ;  /* 0x0000280401007387 */ /* 0x0001e20000100800 */
[----:B------:R-:W-:-:S03]  /*5e00*/  IMAD.HI.U32 R21, R14, R20, RZ ;  /* 0x000000140e157227 */ /* 0x000fc600078e00ff */
[----:B------:R1:W-:Y:S01]  /*5e10*/  STL [R1+0x24], R3 ;  /* 0x0000240301007387 */ /* 0x0003e20000100800 */
[--C-:B------:R-:W-:Y:S01]  /*5e20*/  @!P2 IMAD.IADD R11, R11, 0x1, -R0.reuse ;  /* 0x000000010b0ba824 */ /* 0x100fe200078e0a00 */
[----:B------:R-:W-:Y:S01]  /*5e30*/  ISETP.GE.AND P2, PT, R12, RZ, PT ;  /* 0x000000ff0c00720c */ /* 0x000fe20003f46270 */
[----:B------:R-:W-:Y:S02]  /*5e40*/  @!P0 IMAD.IADD R7, R7, 0x1, -R0 ;  /* 0x0000000107078824 */ /* 0x000fe400078e0a00 */
[----:B------:R-:W-:Y:S02]  /*5e50*/  IMAD.MOV R21, RZ, RZ, -R21 ;  /* 0x000000ffff157224 */ /* 0x000fe400078e0a15 */
[----:B0-----:R-:W-:Y:S02]  /*5e60*/  IMAD.MOV.U32 R4, RZ, RZ, R10 ;  /* 0x000000ffff047224 */ /* 0x001fe400078e000a */
[----:B------:R-:W-:Y:S02]  /*5e70*/  IMAD R10, R0, R19, R16 ;  /* 0x00000013000a7224 */ /* 0x000fe400078e0210 */
[----:B------:R-:W-:Y:S01]  /*5e80*/  @!P1 IMAD.IADD R6, R6, 0x1, -R0 ;  /* 0x0000000106069824 */ /* 0x000fe200078e0a00 */
[C---:B------:R-:W-:Y:S01]  /*5e90*/  ISETP.GT.U32.AND P1, PT, R0.reuse, R11, PT ;  /* 0x0000000b0000720c */ /* 0x040fe20003f24070 */
[C---:B------:R-:W-:Y:S01]  /*5ea0*/  IMAD R2, R0.reuse, R21, R20 ;  /* 0x0000001500027224 */ /* 0x040fe200078e0214 */
[C---:B------:R-:W-:Y:S01]  /*5eb0*/  ISETP.GT.U32.AND P0, PT, R0.reuse, R10, PT ;  /* 0x0000000a0000720c */ /* 0x040fe20003f04070 */
[----:B------:R-:W-:Y:S01]  /*5ec0*/  @!P6 IMAD.MOV R4, RZ, RZ, -R4 ;  /* 0x000000ffff04e224 */ /* 0x000fe200078e0a04 */
[C---:B------:R-:W-:Y:S01]  /*5ed0*/  ISETP.GT.U32.AND P5, PT, R0.reuse, R6, PT ;  /* 0x000000060000720c */ /* 0x040fe20003fa4070 */
[C---:B------:R-:W-:Y:S01]  /*5ee0*/  VIADD R9, R5.reuse, 0x3a ;  /* 0x0000003a05097836 */ /* 0x040fe20000000000 */
[----:B------:R-:W-:Y:S01]  /*5ef0*/  ISETP.GT.U32.AND P6, PT, R0, R2, PT ;  /* 0x000000020000720c */ /* 0x000fe20003fc4070 */
[----:B-1----:R-:W-:Y:S01]  /*5f00*/  IMAD.MOV.U32 R3, RZ, RZ, R17 ;  /* 0x000000ffff037224 */ /* 0x002fe200078e0011 */
[----:B------:R0:W-:Y:S01]  /*5f10*/  STL [R1+0x20], R4 ;  /* 0x0000200401007387 */ /* 0x0001e20000100800 */
[----:B------:R-:W-:Y:S01]  /*5f20*/  VIADD R29, R5, 0x34 ;  /* 0x00000034051d7836 */ /* 0x000fe20000000000 */
[----:B------:R-:W-:Y:S01]  /*5f30*/  IABS R12, R9 ;  /* 0x00000009000c7213 */ /* 0x000fe20000000000 */
[----:B------:R-:W-:Y:S01]  /*5f40*/  @!P3 IMAD.MOV R3, RZ, RZ, -R3 ;  /* 0x000000ffff03b224 */ /* 0x000fe200078e0a03 */
[----:B------:R-:W-:Y:S01]  /*5f50*/  ISETP.GE.AND P3, PT, R15, RZ, PT ;  /* 0x000000ff0f00720c */ /* 0x000fe20003f66270 */
[--C-:B------:R-:W-:Y:S01]  /*5f60*/  @!P1 IMAD.IADD R11, R11, 0x1, -R0.reuse ;  /* 0x000000010b0b9824 */ /* 0x100fe200078e0a00 */
[----:B------:R-:W-:Y:S01]  /*5f70*/  ISETP.GE.AND P1, PT, R13, RZ, PT ;  /* 0x000000ff0d00720c */ /* 0x000fe20003f26270 */
[----:B------:R-:W-:Y:S01]  /*5f80*/  @!P0 IMAD.IADD R10, R10, 0x1, -R0 ;  /* 0x000000010a0a8824 */ /* 0x000fe200078e0a00 */
[----:B------:R1:W-:Y:S01]  /*5f90*/  STL [R1+0x1c], R3 ;  /* 0x00001c0301007387 */ /* 0x0003e20000100800 */
[----:B------:R-:W-:-:S04]  /*5fa0*/  IMAD.HI.U32 R17, R14, R12, RZ ;  /* 0x0000000c0e117227 */ /* 0x000fc800078e00ff */
[----:B0-----:R-:W-:Y:S02]  /*5fb0*/  IMAD.MOV.U32 R4, RZ, RZ, R7 ;  /* 0x000000ffff047224 */ /* 0x001fe400078e0007 */
[----:B------:R-:W-:Y:S02]  /*5fc0*/  IMAD.MOV R17, RZ, RZ, -R17 ;  /* 0x000000ffff117224 */ /* 0x000fe400078e0a11 */
[----:B------:R-:W-:Y:S01]  /*5fd0*/  @!P4 IMAD.MOV R4, RZ, RZ, -R4 ;  /* 0x000000ffff04c224 */ /* 0x000fe200078e0a04 */
[----:B------:R-:W-:Y:S01]  /*5fe0*/  ISETP.GT.U32.AND P4, PT, R0, R10, PT ;  /* 0x0000000a0000720c */ /* 0x000fe20003f84070 */
[----:B-1----:R-:W-:Y:S02]  /*5ff0*/  IMAD.MOV.U32 R3, RZ, RZ, R11 ;  /* 0x000000ffff037224 */ /* 0x002fe400078e000b */
[----:B------:R-:W-:Y:S02]  /*6000*/  @!P6 IMAD.IADD R2, R2, 0x1, -R0 ;  /* 0x000000010202e824 */ /* 0x000fe400078e0a00 */
[----:B------:R-:W-:Y:S01]  /*6010*/  @!P2 IMAD.MOV R3, RZ, RZ, -R3 ;  /* 0x000000ffff03a224 */ /* 0x000fe200078e0a03 */
[----:B------:R-:W-:Y:S01]  /*6020*/  ISETP.GE.AND P2, PT, R9, RZ, PT ;  /* 0x000000ff0900720c */ /* 0x000fe20003f46270 */
[C---:B------:R-:W-:Y:S01]  /*6030*/  IMAD R12, R0.reuse, R17, R12 ;  /* 0x00000011000c7224 */ /* 0x040fe200078e020c */
[----:B------:R-:W-:Y:S01]  /*6040*/  ISETP.GT.U32.AND P6, PT, R0, R2, PT ;  /* 0x000000020000720c */ /* 0x000fe20003fc4070 */
[C---:B------:R-:W-:Y:S01]  /*6050*/  VIADD R9, R5.reuse, 0x38 ;  /* 0x0000003805097836 */ /* 0x040fe20000000000 */
[----:B------:R0:W-:Y:S01]  /*6060*/  STL [R1+0x6c], R3 ;  /* 0x00006c0301007387 */ /* 0x0001e20000100800 */
[--C-:B------:R-:W-:Y:S01]  /*6070*/  @!P5 IMAD.IADD R6, R6, 0x1, -R0.reuse ;  /* 0x000000010606d824 */ /* 0x100fe200078e0a00 */
[----:B------:R-:W-:Y:S01]  /*6080*/  ISETP.GE.AND P5, PT, R8, RZ, PT ;  /* 0x000000ff0800720c */ /* 0x000fe20003fa6270 */
[----:B------:R-:W-:Y:S01]  /*6090*/  @!P4 IMAD.IADD R10, R10, 0x1, -R0 ;  /* 0x000000010a0ac824 */ /* 0x000fe200078e0a00 */
[----:B------:R-:W-:Y:S01]  /*60a0*/  IABS R13, R9 ;  /* 0x00000009000d7213 */ /* 0x000fe20000000000 */
[----:B------:R-:W-:Y:S01]  /*60b0*/  VIADD R8, R5, 0x36 ;  /* 0x0000003605087836 */ /* 0x000fe20000000000 */
[----:B------:R-:W-:Y:S01]  /*60c0*/  ISETP.GT.U32.AND P4, PT, R0, R12, PT ;  /* 0x0000000c0000720c */ /* 0x000fe20003f84070 */
[----:B------:R-:W-:Y:S01]  /*60d0*/  STL [R1+0x70], R4 ;  /* 0x0000700401007387 */ /* 0x000fe20000100800 */
[----:B------:R-:W-:Y:S01]  /*60e0*/  ISETP.GE.AND P0, PT, R9, RZ, PT ;  /* 0x000000ff0900720c */ /* 0x000fe20003f06270 */
[----:B------:R-:W-:Y:S01]  /*60f0*/  IMAD.HI.U32 R15, R14, R13, RZ ;  /* 0x0000000d0e0f7227 */ /* 0x000fe200078e00ff */
[----:B------:R-:W-:-:S03]  /*6100*/  IABS R7, R8 ;  /* 0x0000000800077213 */ /* 0x000fc60000000000 */
[----:B0-----:R-:W-:Y:S02]  /*6110*/  IMAD.MOV.U32 R3, RZ, RZ, R6 ;  /* 0x000000ffff037224 */ /* 0x001fe400078e0006 */
[--C-:B------:R-:W-:Y:S01]  /*6120*/  @!P6 IMAD.IADD R2, R2, 0x1, -R0.reuse ;  /* 0x000000010202e824 */ /* 0x100fe200078e0a00 */
[----:B------:R-:W-:Y:S01]  /*6130*/  ISETP.GE.AND P6, PT, R29, RZ, PT ;  /* 0x000000ff1d00720c */ /* 0x000fe20003fc6270 */
[----:B------:R-:W-:Y:S01]  /*6140*/  @!P3 IMAD.MOV R3, RZ, RZ, -R3 ;  /* 0x000000ffff03b224 */ /* 0x000fe200078e0a03 */
[----:B------:R-:W-:Y:S01]  /*6150*/  IABS R29, R29 ;  /* 0x0000001d001d7213 */ /* 0x000fe20000000000 */
[----:B------:R-:W-:Y:S01]  /*6160*/  IMAD.MOV R15, RZ, RZ, -R15 ;  /* 0x000000ffff0f7224 */ /* 0x000fe200078e0a0f */
[----:B------:R-:W-:Y:S01]  /*6170*/  ISETP.GE.AND P3, PT, R8, RZ, PT ;  /* 0x000000ff0800720c */ /* 0x000fe20003f66270 */
[----:B------:R-:W-:Y:S01]  /*6180*/  @!P4 IMAD.IADD R12, R12, 0x1, -R0 ;  /* 0x000000010c0cc824 */ /* 0x000fe200078e0a00 */
[----:B------:R0:W-:Y:S01]  /*6190*/  STL [R1+0x74], R3 ;  /* 0x0000740301007387 */ /* 0x0001e20000100800 */
[----:B------:R-:W-:-:S02]  /*61a0*/  IMAD R13, R0, R15, R13 ;  /* 0x0000000f000d7224 */ /* 0x000fc400078e020d */
[----:B------:R-:W-:Y:S01]  /*61b0*/  VIADD R8, R5, 0x32 ;  /* 0x0000003205087836 */ /* 0x000fe20000000000 */
[----:B------:R-:W-:Y:S01]  /*61c0*/  ISETP.GT.U32.AND P4, PT, R0, R12, PT ;  /* 0x0000000c0000720c */ /* 0x000fe20003f84070 */
[----:B------:R-:W-:-:S03]  /*61d0*/  IMAD.HI.U32 R11, R14, R7, RZ ;  /* 0x000000070e0b7227 */ /* 0x000fc600078e00ff */
[----:B------:R-:W-:Y:S01]  /*61e0*/  IABS R28, R8 ;  /* 0x00000008001c7213 */ /* 0x000fe20000000000 */
[----:B------:R-:W-:-:S04]  /*61f0*/  IMAD.HI.U32 R6, R14, R29, RZ ;  /* 0x0000001d0e067227 */ /* 0x000fc800078e00ff */
[----:B0-----:R-:W-:Y:S02]  /*6200*/  IMAD.MOV.U32 R3, RZ, RZ, R2 ;  /* 0x000000ffff037224 */ /* 0x001fe400078e0002 */
[----:B------:R-:W-:Y:S02]  /*6210*/  IMAD.MOV R11, RZ, RZ, -R11 ;  /* 0x000000ffff0b7224 */ /* 0x000fe400078e0a0b */
[----:B------:R-:W-:Y:S01]  /*6220*/  @!P1 IMAD.MOV R3, RZ, RZ, -R3 ;  /* 0x000000ffff039224 */ /* 0x000fe200078e0a03 */
[C---:B------:R-:W-:Y:S01]  /*6230*/  ISETP.GT.U32.AND P1, PT, R0.reuse, R13, PT ;  /* 0x0000000d0000720c */ /* 0x040fe20003f24070 */
[----:B------:R-:W-:Y:S02]  /*6240*/  IMAD.MOV R6, RZ, RZ, -R6 ;  /* 0x000000ffff067224 */ /* 0x000fe400078e0a06 */
[C---:B------:R-:W-:Y:S01]  /*6250*/  IMAD R7, R0.reuse, R11, R7 ;  /* 0x0000000b00077224 */ /* 0x040fe200078e0207 */
[----:B------:R0:W-:Y:S01]  /*6260*/  STL [R1+0x54], R3 ;  /* 0x0000540301007387 */ /* 0x0001e20000100800 */
[----:B------:R-:W-:-:S02]  /*6270*/  IMAD R29, R0, R6, R29 ;  /* 0x00000006001d7224 */ /* 0x000fc400078e021d */
[----:B------:R-:W-:-:S04]  /*6280*/  IMAD.HI.U32 R6, R14, R28, RZ ;  /* 0x0000001c0e067227 */ /* 0x000fc800078e00ff */
[----:B------:R-:W-:Y:S02]  /*6290*/  IMAD.MOV R6, RZ, RZ, -R6 ;  /* 0x000000ffff067224 */ /* 0x000fe400078e0a06 */
[----:B------:R-:W-:Y:S01]  /*62a0*/  @!P4 IMAD.IADD R12, R12, 0x1, -R0 ;  /* 0x000000010c0cc824 */ /* 0x000fe200078e0a00 */
[C---:B------:R-:W-:Y:S01]  /*62b0*/  ISETP.GT.U32.AND P4, PT, R0.reuse, R29, PT ;  /* 0x0000001d0000720c */ /* 0x040fe20003f84070 */
[----:B0-----:R-:W-:Y:S02]  /*62c0*/  IMAD.MOV.U32 R3, RZ, RZ, R10 ;  /* 0x000000ffff037224 */ /* 0x001fe400078e000a */
[----:B------:R-:W-:Y:S02]  /*62d0*/  @!P1 IMAD.IADD R13, R13, 0x1, -R0 ;  /* 0x000000010d0d9824 */ /* 0x000fe400078e0a00 */
[----:B------:R-:W-:Y:S01]  /*62e0*/  @!P5 IMAD.MOV R3, RZ, RZ, -R3 ;  /* 0x000000ffff03d224 */ /* 0x000fe200078e0a03 */
[C---:B------:R-:W-:Y:S01]  /*62f0*/  ISETP.GT.U32.AND P5, PT, R0.reuse, R7, PT ;  /* 0x000000070000720c */ /* 0x040fe20003fa4070 */
[C---:B------:R-:W-:Y:S01]  /*6300*/  VIADD R9, R5.reuse, 0x30 ;  /* 0x0000003005097836 */ /* 0x040fe20000000000 */
[C---:B------:R-:W-:Y:S01]  /*6310*/  ISETP.GT.U32.AND P1, PT, R0.reuse, R13, PT ;  /* 0x0000000d0000720c */ /* 0x040fe20003f24070 */
[----:B------:R-:W-:Y:S01]  /*6320*/  IMAD R28, R0, R6, R28 ;  /* 0x00000006001c7224 */ /* 0x000fe200078e021c */
[----:B------:R0:W-:Y:S01]  /*6330*/  STL [R1+0x60], R3 ;  /* 0x0000600301007387 */ /* 0x0001e20000100800 */
[C---:B------:R-:W-:Y:S01]  /*6340*/  VIADD R10, R5.reuse, 0x2e ;  /* 0x0000002e050a7836 */ /* 0x040fe20000000000 */
[----:B------:R-:W-:Y:S01]  /*6350*/  IABS R22, R9 ;  /* 0x0000000900167213 */ /* 0x000fe20000000000 */
[----:B------:R-:W-:-:S02]  /*6360*/  VIADD R6, R5, 0x2a ;  /* 0x0000002a05067836 */ /* 0x000fc40000000000 */
[----:B------:R-:W-:Y:S01]  /*6370*/  @!P4 IMAD.IADD R29, R29, 0x1, -R0 ;  /* 0x000000011d1dc824 */ /* 0x000fe200078e0a00 */
[----:B------:R-:W-:Y:S01]  /*6380*/  IABS R23, R10 ;  /* 0x0000000a00177213 */ /* 0x000fe20000000000 */
[----:B------:R-:W-:Y:S01]  /*6390*/  IMAD.HI.U32 R2, R14, R22, RZ ;  /* 0x000000160e027227 */ /* 0x000fe200078e00ff */
[----:B------:R-:W-:Y:S02]  /*63a0*/  IABS R26, R6 ;  /* 0x00000006001a7213 */ /* 0x000fe40000000000 */
[C---:B------:R-:W-:Y:S01]  /*63b0*/  ISETP.GT.U32.AND P4, PT, R0.reuse, R29, PT ;  /* 0x0000001d0000720c */ /* 0x040fe20003f84070 */
[----:B0-----:R-:W-:Y:S02]  /*63c0*/  IMAD.MOV.U32 R3, RZ, RZ, R12 ;  /* 0x000000ffff037224 */ /* 0x001fe400078e000c */
[----:B------:R-:W-:Y:S02]  /*63d0*/  @!P5 IMAD.IADD R7, R7, 0x1, -R0 ;  /* 0x000000010707d824 */ /* 0x000fe400078e0a00 */
[----:B------:R-:W-:Y:S01]  /*63e0*/  @!P2 IMAD.MOV R3, RZ, RZ, -R3 ;  /* 0x000000ffff03a224 */ /* 0x000fe200078e0a03 */
[C---:B------:R-:W-:Y:S01]  /*63f0*/  ISETP.GT.U32.AND P2, PT, R0.reuse, R28, PT ;  /* 0x0000001c0000720c */ /* 0x040fe20003f44070 */
[----:B------:R-:W-:Y:S01]  /*6400*/  IMAD.MOV R2, RZ, RZ, -R2 ;  /* 0x000000ffff027224 */ /* 0x000fe200078e0a02 */
[----:B------:R-:W-:Y:S01]  /*6410*/  ISETP.GT.U32.AND P5, PT, R0, R7, PT ;  /* 0x000000070000720c */ /* 0x000fe20003fa4070 */
[----:B------:R-:W-:Y:S01]  /*6420*/  @!P1 IMAD.IADD R13, R13, 0x1, -R0 ;  /* 0x000000010d0d9824 */ /* 0x000fe200078e0a00 */
[----:B------:R0:W-:Y:S01]  /*6430*/  STL [R1+0x58], R3 ;  /* 0x0000580301007387 */ /* 0x0001e20000100800 */
[----:B------:R-:W-:-:S04]  /*6440*/  IMAD.HI.U32 R11, R14, R23, RZ ;  /* 0x000000170e0b7227 */ /* 0x000fc800078e00ff */
[----:B------:R-:W-:Y:S02]  /*6450*/  IMAD R22, R0, R2, R22 ;  /* 0x0000000200167224 */ /* 0x000fe400078e0216 */
[----:B------:R-:W-:Y:S02]  /*6460*/  VIADD R2, R5, 0x2c ;  /* 0x0000002c05027836 */ /* 0x000fe40000000000 */
[----:B------:R-:W-:Y:S01]  /*6470*/  @!P2 IMAD.IADD R28, R28, 0x1, -R0 ;  /* 0x000000011c1ca824 */ /* 0x000fe200078e0a00 */
[----:B------:R-:W-:Y:S01]  /*6480*/  ISETP.GT.U32.AND P1, PT, R0, R22, PT ;  /* 0x000000160000720c */ /* 0x000fe20003f24070 */
[----:B0-----:R-:W-:Y:S01]  /*6490*/  IMAD.MOV.U32 R3, RZ, RZ, R13 ;  /* 0x000000ffff037224 */ /* 0x001fe200078e000d */
[----:B------:R-:W-:Y:S01]  /*64a0*/  IABS R25, R2 ;  /* 0x0000000200197213 */ /* 0x000fe20000000000 */
[----:B------:R-:W-:Y:S01]  /*64b0*/  IMAD.MOV R11, RZ, RZ, -R11 ;  /* 0x000000ffff0b7224 */ /* 0x000fe200078e0a0b */
[----:B------:R-:W-:Y:S01]  /*64c0*/  ISETP.GE.AND P2, PT, R8, RZ, PT ;  /* 0x000000ff0800720c */ /* 0x000fe20003f46270 */
[----:B------:R-:W-:Y:S01]  /*64d0*/  @!P0 IMAD.MOV R3, RZ, RZ, -R3 ;  /* 0x000000ffff038224 */ /* 0x000fe200078e0a03 */
[C---:B------:R-:W-:Y:S01]  /*64e0*/  ISETP.GT.U32.AND P0, PT, R0.reuse, R28, PT ;  /* 0x0000001c0000720c */ /* 0x040fe20003f04070 */
[----:B------:R-:W-:-:S02]  /*64f0*/  IMAD R23, R0, R11, R23 ;  /* 0x0000000b00177224 */ /* 0x000fc400078e0217 */
[----:B------:R-:W-:Y:S01]  /*6500*/  @!P5 IMAD.IADD R7, R7, 0x1, -R0 ;  /* 0x000000010707d824 */ /* 0x000fe200078e0a00 */
[----:B------:R0:W-:Y:S01]  /*6510*/  STL [R1+0x14], R3 ;  /* 0x0000140301007387 */ /* 0x0001e20000100800 */
[----:B------:R-:W-:Y:S01]  /*6520*/  IMAD.HI.U32 R12, R14, R26, RZ ;  /* 0x0000001a0e0c7227 */ /* 0x000fe200078e00ff */
[----:B------:R-:W-:-:S03]  /*6530*/  ISETP.GT.U32.AND P5, PT, R0, R23, PT ;  /* 0x000000170000720c */ /* 0x000fc60003fa4070 */
[----:B------:R-:W-:-:S04]  /*6540*/  IMAD.HI.U32 R11, R14, R25, RZ ;  /* 0x000000190e0b7227 */ /* 0x000fc800078e00ff */
[----:B------:R-:W-:Y:S02]  /*6550*/  IMAD.MOV R12, RZ, RZ, -R12 ;  /* 0x000000ffff0c7224 */ /* 0x000fe400078e0a0c */
[----:B------:R-:W-:Y:S02]  /*6560*/  IMAD.MOV R11, RZ, RZ, -R11 ;  /* 0x000000ffff0b7224 */ /* 0x000fe400078e0a0b */
[----:B------:R-:W-:Y:S02]  /*6570*/  IMAD R26, R0, R12, R26 ;  /* 0x0000000c001a7224 */ /* 0x000fe400078e021a */
[--C-:B------:R-:W-:Y:S02]  /*6580*/  @!P0 IMAD.IADD R28, R28, 0x1, -R0.reuse ;  /* 0x000000011c1c8824 */ /* 0x100fe400078e0a00 */
[----:B------:R-:W-:Y:S01]  /*6590*/  @!P1 IMAD.IADD R22, R22, 0x1, -R0 ;  /* 0x0000000116169824 */ /* 0x000fe200078e0a00 */
[----:B------:R-:W-:Y:S01]  /*65a0*/  ISETP.GE.AND P1, PT, R10, RZ, PT ;  /* 0x000000ff0a00720c */ /* 0x000fe20003f26270 */
[----:B------:R-:W-:-:S02]  /*65b0*/  IMAD R25, R0, R11, R25 ;  /* 0x0000000b00197224 */ /* 0x000fc400078e0219 */
[----:B------:R-:W-:Y:S01]  /*65c0*/  @!P2 IMAD.MOV R28, RZ, RZ, -R28 ;  /* 0x000000ffff1ca224 */ /* 0x000fe200078e0a1c */
[C---:B------:R-:W-:Y:S01]  /*65d0*/  ISETP.GT.U32.AND P2, PT, R0.reuse, R26, PT ;  /* 0x0000001a0000720c */ /* 0x040fe20003f44070 */
[--C-:B------:R-:W-:Y:S01]  /*65e0*/  @!P5 IMAD.IADD R23, R23, 0x1, -R0.reuse ;  /* 0x000000011717d824 */ /* 0x100fe200078e0a00 */
[C---:B------:R-:W-:Y:S01]  /*65f0*/  ISETP.GT.U32.AND P5, PT, R0.reuse, R22, PT ;  /* 0x000000160000720c */ /* 0x040fe20003fa4070 */
[----:B0-----:R-:W-:Y:S01]  /*6600*/  IMAD.MOV.U32 R3, RZ, RZ, R7 ;  /* 0x000000ffff037224 */ /* 0x001fe200078e0007 */
[C---:B------:R-:W-:Y:S01]  /*6610*/  ISETP.GT.U32.AND P0, PT, R0.reuse, R25, PT ;  /* 0x000000190000720c */ /* 0x040fe20003f04070 */
[----:B------:R-:W-:Y:S01]  /*6620*/  @!P4 IMAD.IADD R29, R29, 0x1, -R0 ;  /* 0x000000011d1dc824 */ /* 0x000fe200078e0a00 */
[----:B------:R-:W-:Y:S01]  /*6630*/  ISETP.GE.AND P4, PT, R9, RZ, PT ;  /* 0x000000ff0900720c */ /* 0x000fe20003f86270 */
[----:B------:R-:W-:Y:S01]  /*6640*/  @!P3 IMAD.MOV R3, RZ, RZ, -R3 ;  /* 0x000000ffff03b224 */ /* 0x000fe200078e0a03 */
[----:B------:R-:W-:Y:S01]  /*6650*/  ISETP.GT.U32.AND P3, PT, R0, R23, PT ;  /* 0x000000170000720c */ /* 0x000fe20003f64070 */
[----:B------:R-:W-:-:S02]  /*6660*/  VIADD R8, R5, 0x28 ;  /* 0x0000002805087836 */ /* 0x000fc40000000000 */
[----:B------:R-:W-:Y:S01]  /*6670*/  VIADD R7, R5, 0x26 ;  /* 0x0000002605077836 */ /* 0x000fe20000000000 */
[----:B------:R-:W-:Y:S01]  /*6680*/  STL [R1+0xc], R3 ;  /* 0x00000c0301007387 */ /* 0x000fe20000100800 */
[--C-:B------:R-:W-:Y:S01]  /*6690*/  @!P2 IMAD.IADD R26, R26, 0x1, -R0.reuse ;  /* 0x000000011a1aa824 */ /* 0x100fe200078e0a00 */
[----:B------:R-:W-:Y:S01]  /*66a0*/  IABS R9, R8 ;  /* 0x0000000800097213 */ /* 0x000fe20000000000 */
[--C-:B------:R-:W-:Y:S01]  /*66b0*/  @!P5 IMAD.IADD R22, R22, 0x1, -R0.reuse ;  /* 0x000000011616d824 */ /* 0x100fe200078e0a00 */
[----:B------:R-:W-:Y:S01]  /*66c0*/  ISETP.GE.AND P5, PT, R6, RZ, PT ;  /* 0x000000ff0600720c */ /* 0x000fe20003fa6270 */
[----:B------:R-:W-:Y:S01]  /*66d0*/  @!P0 IMAD.IADD R25, R25, 0x1, -R0 ;  /* 0x0000000119198824 */ /* 0x000fe200078e0a00 */
[----:B------:R-:W-:Y:S01]  /*66e0*/  ISETP.GT.U32.AND P2, PT, R0, R26, PT ;  /* 0x0000001a0000720c */ /* 0x000fe20003f44070 */
[----:B------:R-:W-:Y:S01]  /*66f0*/  @!P6 IMAD.MOV R29, RZ, RZ, -R29 ;  /* 0x000000ffff1de224 */ /* 0x000fe200078e0a1d */
[----:B------:R-:W-:Y:S01]  /*6700*/  ISETP.GE.AND P6, PT, R2, RZ, PT ;  /* 0x000000ff0200720c */ /* 0x000fe20003fc6270 */
[----:B------:R-:W-:Y:S01]  /*6710*/  @!P4 IMAD.MOV R22, RZ, RZ, -R22 ;  /* 0x000000ffff16c224 */ /* 0x000fe200078e0a16 */
[----:B------:R-:W-:Y:S01]  /*6720*/  IABS R2, R7 ;  /* 0x0000000700027213 */ /* 0x000fe20000000000 */
[----:B------:R-:W-:Y:S01]  /*6730*/  IMAD.HI.U32 R6, R14, R9, RZ ;  /* 0x000000090e067227 */ /* 0x000fe200078e00ff */
[----:B------:R-:W-:Y:S01]  /*6740*/  ISETP.GT.U32.AND P4, PT, R0, R25, PT ;  /* 0x000000190000720c */ /* 0x000fe20003f84070 */
[----:B------:R-:W-:Y:S01]  /*6750*/  STL [R1+0xa00], R29 ;  /* 0x000a001d01007387 */ /* 0x000fe20000100800 */
[----:B------:R-:W-:Y:S01]  /*6760*/  ISETP.GE.AND P0, PT, R7, RZ, PT ;  /* 0x000000ff0700720c */ /* 0x000fe20003f06270 */
[----:B------:R-:W-:Y:S01]  /*6770*/  @!P3 IMAD.IADD R23, R23, 0x1, -R0 ;  /* 0x000000011717b824 */ /* 0x000fe200078e0a00 */
[----:B------:R-:W-:Y:S01]  /*6780*/  ISETP.GE.AND P3, PT, R8, RZ, PT ;  /* 0x000000ff0800720c */ /* 0x000fe20003f66270 */
[----:B------:R-:W-:Y:S01]  /*6790*/  IMAD.HI.U32 R8, R14, R2, RZ ;  /* 0x000000020e087227 */ /* 0x000fe200078e00ff */
[----:B------:R-:W-:Y:S03]  /*67a0*/  STL [R1+0xa04], R28 ;  /* 0x000a041c01007387 */ /* 0x000fe60000100800 */
[----:B------:R-:W-:Y:S01]  /*67b0*/  IMAD.MOV R6, RZ, RZ, -R6 ;  /* 0x000000ffff067224 */ /* 0x000fe200078e0a06 */
[----:B------:R-:W-:Y:S01]  /*67c0*/  STL [R1+0xa08], R22 ;  /* 0x000a081601007387 */ /* 0x000fe20000100800 */
[----:B------:R-:W-:-:S02]  /*67d0*/  IMAD.MOV R8, RZ, RZ, -R8 ;  /* 0x000000ffff087224 */ /* 0x000fc400078e0a08 */
[C---:B------:R-:W-:Y:S02]  /*67e0*/  IMAD R27, R0.reuse, R6, R9 ;  /* 0x00000006001b7224 */ /* 0x040fe400078e0209 */
[----:B------:R-:W-:Y:S02]  /*67f0*/  IMAD R7, R0, R8, R2 ;  /* 0x0000000800077224 */ /* 0x000fe400078e0202 */
[--C-:B------:R-:W-:Y:S02]  /*6800*/  @!P2 IMAD.IADD R26, R26, 0x1, -R0.reuse ;  /* 0x000000011a1aa824 */ /* 0x100fe400078e0a00 */
[----:B------:R-:W-:Y:S01]  /*6810*/  @!P4 IMAD.IADD R25, R25, 0x1, -R0 ;  /* 0x000000011919c824 */ /* 0x000fe200078e0a00 */
[C---:B------:R-:W-:Y:S01]  /*6820*/  ISETP.GT.U32.AND P4, PT, R0.reuse, R27, PT ;  /* 0x0000001b0000720c */ /* 0x040fe20003f84070 */
[----:B------:R-:W-:Y:S01]  /*6830*/  @!P5 IMAD.MOV R26, RZ, RZ, -R26 ;  /* 0x000000ffff1ad224 */ /* 0x000fe200078e0a1a */
[----:B------:R-:W-:Y:S01]  /*6840*/  ISETP.GT.U32.AND P5, PT, R0, R7, PT ;  /* 0x000000070000720c */ /* 0x000fe20003fa4070 */
[----:B------:R-:W-:-:S02]  /*6850*/  VIADD R9, R5, 0x24 ;  /* 0x0000002405097836 */ /* 0x000fc40000000000 */
[C---:B------:R-:W-:Y:S02]  /*6860*/  VIADD R21, R5.reuse, 0x20 ;  /* 0x0000002005157836 */ /* 0x040fe40000000000 */
[----:B------:R-:W-:Y:S02]  /*6870*/  VIADD R19, R5, 0x22 ;  /* 0x0000002205137836 */ /* 0x000fe40000000000 */
[----:B------:R-:W-:Y:S01]  /*6880*/  @!P1 IMAD.MOV R23, RZ, RZ, -R23 ;  /* 0x000000ffff179224 */ /* 0x000fe200078e0a17 */
[----:B------:R-:W-:Y:S01]  /*6890*/  ISETP.GE.AND P1, PT, R9, RZ, PT ;  /* 0x000000ff0900720c */ /* 0x000fe20003f26270 */
[----:B------:R-:W-:Y:S01]  /*68a0*/  @!P6 IMAD.MOV R25, RZ, RZ, -R25 ;  /* 0x000000ffff19e224 */ /* 0x000fe200078e0a19 */
[----:B------:R-:W-:Y:S01]  /*68b0*/  IABS R9, R9 ;  /* 0x0000000900097213 */ /* 0x000fe20000000000 */
[--C-:B------:R-:W-:Y:S01]  /*68c0*/  @!P4 IMAD.IADD R27, R27, 0x1, -R0.reuse ;  /* 0x000000011b1bc824 */ /* 0x100fe200078e0a00 */
[----:B------:R-:W-:Y:S01]  /*68d0*/  ISETP.GE.AND P6, PT, R21, RZ, PT ;  /* 0x000000ff1500720c */ /* 0x000fe20003fc6270 */
[----:B------:R-:W-:Y:S01]  /*68e0*/  @!P5 IMAD.IADD R7, R7, 0x1, -R0 ;  /* 0x000000010707d824 */ /* 0x000fe200078e0a00 */
[----:B------:R-:W-:Y:S01]  /*68f0*/  ISETP.GE.AND P2, PT, R19, RZ, PT ;  /* 0x000000ff1300720c */ /* 0x000fe20003f46270 */
[----:B------:R-:W-:Y:S01]  /*6900*/  IMAD.HI.U32 R6, R14, R9, RZ ;  /* 0x000000090e067227 */ /* 0x000fe200078e00ff */
[----:B------:R-:W-:Y:S01]  /*6910*/  IABS R21, R21 ;  /* 0x0000001500157213 */ /* 0x000fe20000000000 */
[----:B------:R0:W-:Y:S01]  /*6920*/  STL [R1+0xa0c], R23 ;  /* 0x000a0c1701007387 */ /* 0x0001e20000100800 */
[----:B------:R-:W-:Y:S01]  /*6930*/  IABS R19, R19 ;  /* 0x0000001300137213 */ /* 0x000fe20000000000 */
[----:B------:R-:W-:Y:S01]  /*6940*/  IMAD.MOV R6, RZ, RZ, -R6 ;  /* 0x000000ffff067224 */ /* 0x000fe200078e0a06 */
[----:B------:R-:W-:Y:S01]  /*6950*/  ISETP.GT.U32.AND P4, PT, R0, R27, PT ;  /* 0x0000001b0000720c */ /* 0x000fe20003f84070 */
[----:B------:R-:W-:Y:S01]  /*6960*/  IMAD.HI.U32 R8, R14, R21, RZ ;  /* 0x000000150e087227 */ /* 0x000fe200078e00ff */
[----:B------:R-:W-:Y:S01]  /*6970*/  ISETP.GT.U32.AND P5, PT, R0, R7, PT ;  /* 0x000000070000720c */ /* 0x000fe20003fa4070 */
[----:B------:R-:W-:Y:S02]  /*6980*/  STL [R1+0xa10], R25 ;  /* 0x000a101901007387 */ /* 0x000fe40000100800 */
[----:B------:R-:W-:-:S02]  /*6990*/  IMAD.HI.U32 R2, R14, R19, RZ ;  /* 0x000000130e027227 */ /* 0x000fc400078e00ff */
[----:B------:R-:W-:Y:S02]  /*69a0*/  STL [R1+0xa14], R26 ;  /* 0x000a141a01007387 */ /* 0x000fe40000100800 */
[----:B------:R-:W-:Y:S02]  /*69b0*/  IMAD.MOV R8, RZ, RZ, -R8 ;  /* 0x000000ffff087224 */ /* 0x000fe400078e0a08 */
[----:B------:R-:W-:Y:S02]  /*69c0*/  IMAD.MOV R2, RZ, RZ, -R2 ;  /* 0x000000ffff027224 */ /* 0x000fe400078e0a02 */
[C---:B------:R-:W-:Y:S02]  /*69d0*/  IMAD R9, R0.reuse, R6, R9 ;  /* 0x0000000600097224 */ /* 0x040fe400078e0209 */
[C---:B------:R-:W-:Y:S02]  /*69e0*/  IMAD R21, R0.reuse, R8, R21 ;  /* 0x0000000800157224 */ /* 0x040fe400078e0215 */
[----:B------:R-:W-:-:S02]  /*69f0*/  IMAD R19, R0, R2, R19 ;  /* 0x0000000200137224 */ /* 0x000fc400078e0213 */
[--C-:B------:R-:W-:Y:S01]  /*6a00*/  @!P4 IMAD.IADD R27, R27, 0x1, -R0.reuse ;  /* 0x000000011b1bc824 */ /* 0x100fe200078e0a00 */
[C---:B------:R-:W-:Y:S01]  /*6a10*/  ISETP.GT.U32.AND P4, PT, R0.reuse, R9, PT ;  /* 0x000000090000720c */ /* 0x040fe20003f84070 */
[----:B------:R-:W-:Y:S01]  /*6a20*/  @!P5 IMAD.IADD R7, R7, 0x1, -R0 ;  /* 0x000000010707d824 */ /* 0x000fe200078e0a00 */
[C---:B------:R-:W-:Y:S01]  /*6a30*/  ISETP.GT.U32.AND P5, PT, R0.reuse, R21, PT ;  /* 0x000000150000720c */ /* 0x040fe20003fa4070 */
[C---:B0-----:R-:W-:Y:S02]  /*6a40*/  VIADD R23, R5.reuse, 0x1c ;  /* 0x0000001c05177836 */ /* 0x041fe40000000000 */
[----:B------:R-:W-:Y:S01]  /*6a50*/  @!P3 IMAD.MOV R27, RZ, RZ, -R27 ;  /* 0x000000ffff1bb224 */ /* 0x000fe200078e0a1b */
[----:B------:R-:W-:Y:S01]  /*6a60*/  ISETP.GT.U32.AND P3, PT, R0, R19, PT ;  /* 0x000000130000720c */ /* 0x000fe20003f64070 */
[C---:B------:R-:W-:Y:S01]  /*6a70*/  VIADD R11, R5.reuse, 0x1e ;  /* 0x0000001e050b7836 */ /* 0x040fe20000000000 */
[----:B------:R-:W-:Y:S01]  /*6a80*/  IABS R20, R23 ;  /* 0x0000001700147213 */ /* 0x000fe20000000000 */
[C---:B------:R-:W-:Y:S01]  /*6a90*/  VIADD R22, R5.reuse, 0x1a ;  /* 0x0000001a05167836 */ /* 0x040fe20000000000 */
[----:B------:R-:W-:Y:S01]  /*6aa0*/  STL [R1+0xa18], R27 ;  /* 0x000a181b01007387 */ /* 0x000fe20000100800 */
[----:B------:R-:W-:Y:S01]  /*6ab0*/  VIADD R4, R5, 0x18 ;  /* 0x0000001805047836 */ /* 0x000fe20000000000 */
[----:B------:R-:W-:Y:S01]  /*6ac0*/  IABS R24, R11 ;  /* 0x0000000b00187213 */ /* 0x000fe20000000000 */
[----:B------:R-:W-:Y:S01]  /*6ad0*/  IMAD.HI.U32 R2, R14, R20, RZ ;  /* 0x000000140e027227 */ /* 0x000fe200078e00ff */
[----:B------:R-:W-:-:S02]  /*6ae0*/  IABS R8, R22 ;  /* 0x0000001600087213 */ /* 0x000fc40000000000 */
[----:B------:R-:W-:Y:S01]  /*6af0*/  IABS R12, R4 ;  /* 0x00000004000c7213 */ /* 0x000fe20000000000 */
[--C-:B------:R-:W-:Y:S01]  /*6b00*/  @!P4 IMAD.IADD R9, R9, 0x1, -R0.reuse ;  /* 0x000000010909c824 */ /* 0x100fe200078e0a00 */
[----:B------:R0:W-:Y:S01]  /*6b10*/  STL [R1+0x84], R4 ;  /* 0x0000840401007387 */ /* 0x0001e20000100800 */
[----:B------:R-:W-:Y:S02]  /*6b20*/  @!P5 IMAD.IADD R21, R21, 0x1, -R0 ;  /* 0x000000011515d824 */ /* 0x000fe400078e0a00 */
[----:B------:R-:W-:Y:S01]  /*6b30*/  IMAD.MOV R2, RZ, RZ, -R2 ;  /* 0x000000ffff027224 */ /* 0x000fe200078e0a02 */
[C---:B------:R-:W-:Y:S01]  /*6b40*/  ISETP.GT.U32.AND P4, PT, R0.reuse, R9, PT ;  /* 0x000000090000720c */ /* 0x040fe20003f84070 */
[----:B------:R-:W-:Y:S01]  /*6b50*/  @!P3 IMAD.IADD R19, R19, 0x1, -R0 ;  /* 0x000000011313b824 */ /* 0x000fe200078e0a00 */
[----:B------:R-:W-:Y:S01]  /*6b60*/  ISETP.GT.U32.AND P5, PT, R0, R21, PT ;  /* 0x000000150000720c */ /* 0x000fe20003fa4070 */
[----:B------:R-:W-:-:S03]  /*6b70*/  IMAD.HI.U32 R6, R14, R24, RZ ;  /* 0x000000180e067227 */ /* 0x000fc600078e00ff */
[C---:B------:R-:W-:Y:S01]  /*6b80*/  ISETP.GT.U32.AND P3, PT, R0.reuse, R19, PT ;  /* 0x000000130000720c */ /* 0x040fe20003f64070 */
[----:B------:R-:W-:Y:S02]  /*6b90*/  IMAD R20, R0, R2, R20 ;  /* 0x0000000200147224 */ /* 0x000fe400078e0214 */
[----:B------:R-:W-:-:S04]  /*6ba0*/  IMAD.HI.U32 R2, R14, R8, RZ ;  /* 0x000000080e027227 */ /* 0x000fc800078e00ff */
[----:B------:R-:W-:Y:S02]  /*6bb0*/  IMAD.MOV R6, RZ, RZ, -R6 ;  /* 0x000000ffff067224 */ /* 0x000fe400078e0a06 */
[----:B------:R-:W-:Y:S02]  /*6bc0*/  IMAD.MOV R2, RZ, RZ, -R2 ;  /* 0x000000ffff027224 */ /* 0x000fe400078e0a02 */
[C---:B------:R-:W-:Y:S02]  /*6bd0*/  IMAD R24, R0.reuse, R6, R24 ;  /* 0x0000000600187224 */ /* 0x040fe400078e0218 */
[C---:B------:R-:W-:Y:S02]  /*6be0*/  IMAD R8, R0.reuse, R2, R8 ;  /* 0x0000000200087224 */ /* 0x040fe400078e0208 */
[--C-:B------:R-:W-:Y:S01]  /*6bf0*/  @!P4 IMAD.IADD R9, R9, 0x1, -R0.reuse ;  /* 0x000000010909c824 */ /* 0x100fe200078e0a00 */
[C---:B------:R-:W-:Y:S01]  /*6c00*/  ISETP.GT.U32.AND P4, PT, R0.reuse, R24, PT ;  /* 0x000000180000720c */ /* 0x040fe20003f84070 */
[--C-:B------:R-:W-:Y:S01]  /*6c10*/  @!P5 IMAD.IADD R21, R21, 0x1, -R0.reuse ;  /* 0x000000011515d824 */ /* 0x100fe200078e0a00 */
[C---:B------:R-:W-:Y:S01]  /*6c20*/  ISETP.GT.U32.AND P5, PT, R0.reuse, R8, PT ;  /* 0x000000080000720c */ /* 0x040fe20003fa4070 */
[----:B------:R-:W-:Y:S01]  /*6c30*/  @!P3 IMAD.IADD R19, R19, 0x1, -R0 ;  /* 0x000000011313b824 */ /* 0x000fe200078e0a00 */
[----:B------:R-:W-:Y:S01]  /*6c40*/  ISETP.GT.U32.AND P3, PT, R0, R20, PT ;  /* 0x000000140000720c */ /* 0x000fe20003f64070 */
[----:B------:R-:W-:-:S02]  /*6c50*/  VIADD R3, R5, 0x14 ;  /* 0x0000001405037836 */ /* 0x000fc40000000000 */
[----:B------:R-:W-:Y:S02]  /*6c60*/  VIADD R28, R5, 0x16 ;  /* 0x00000016051c7836 */ /* 0x000fe40000000000 */
[----:B------:R-:W-:Y:S01]  /*6c70*/  IMAD.HI.U32 R13, R14, R12, RZ ;  /* 0x0000000c0e0d7227 */ /* 0x000fe200078e00ff */
[----:B------:R-:W-:Y:S01]  /*6c80*/  IABS R10, R3 ;  /* 0x00000003000a7213 */ /* 0x000fe20000000000 */
[----:B------:R1:W-:Y:S01]  /*6c90*/  STL [R1+0x7c], R3 ;  /* 0x00007c0301007387 */ /* 0x0003e20000100800 */
[----:B------:R-:W-:Y:S01]  /*6ca0*/  IABS R17, R28 ;  /* 0x0000001c00117213 */ /* 0x000fe20000000000 */
[--C-:B------:R-:W-:Y:S01]  /*6cb0*/  @!P4 IMAD.IADD R24, R24, 0x1, -R0.reuse ;  /* 0x000000011818c824 */ /* 0x100fe200078e0a00 */
[----:B------:R-:W-:Y:S01]  /*6cc0*/  ISETP.GE.AND P4, PT, R11, RZ, PT ;  /* 0x000000ff0b00720c */ /* 0x000fe20003f86270 */
[--C-:B------:R-:W-:Y:S01]  /*6cd0*/  @!P5 IMAD.IADD R8, R8, 0x1, -R0.reuse ;  /* 0x000000010808d824 */ /* 0x100fe200078e0a00 */
[----:B------:R-:W-:Y:S01]  /*6ce0*/  STL [R1+0xa8c], R28 ;  /* 0x000a8c1c01007387 */ /* 0x000fe20000100800 */
[----:B------:R-:W-:Y:S01]  /*6cf0*/  @!P3 IMAD.IADD R20, R20, 0x1, -R0 ;  /* 0x000000011414b824 */ /* 0x000fe200078e0a00 */
[C---:B------:R-:W-:Y:S01]  /*6d00*/  ISETP.GT.U32.AND P3, PT, R0.reuse, R24, PT ;  /* 0x000000180000720c */ /* 0x040fe20003f64070 */
[----:B------:R-:W-:Y:S01]  /*6d10*/  @!P0 IMAD.MOV R7, RZ, RZ, -R7 ;  /* 0x000000ffff078224 */ /* 0x000fe200078e0a07 */
[----:B------:R-:W-:Y:S01]  /*6d20*/  ISETP.GT.U32.AND P0, PT, R0, R8, PT ;  /* 0x000000080000720c */ /* 0x000fe20003f04070 */
[----:B------:R-:W-:Y:S01]  /*6d30*/  IMAD.HI.U32 R2, R14, R10, RZ ;  /* 0x0000000a0e027227 */ /* 0x000fe200078e00ff */
[----:B------:R-:W-:Y:S01]  /*6d40*/  STL [R1+0xa98], R21 ;  /* 0x000a981501007387 */ /* 0x000fe20000100800 */
[----:B------:R-:W-:-:S02]  /*6d50*/  ISETP.GT.U32.AND P5, PT, R0, R20, PT ;  /* 0x000000140000720c */ /* 0x000fc40003fa4070 */
[----:B------:R-:W-:Y:S01]  /*6d60*/  IMAD.MOV R13, RZ, RZ, -R13 ;  /* 0x000000ffff0d7224 */ /* 0x000fe200078e0a0d */
[----:B------:R2:W-:Y:S01]  /*6d70*/  STL [R1+0xa1c], R7 ;  /* 0x000a1c0701007387 */ /* 0x0005e20000100800 */
[----:B0-----:R-:W-:Y:S02]  /*6d80*/  VIADD R4, R5, 0x12 ;  /* 0x0000001205047836 */ /* 0x001fe40000000000 */
[----:B------:R-:W-:Y:S02]  /*6d90*/  IMAD.MOV R2, RZ, RZ, -R2 ;  /* 0x000000ffff027224 */ /* 0x000fe400078e0a02 */
[----:B------:R-:W-:Y:S01]  /*6da0*/  IMAD R12, R0, R13, R12 ;  /* 0x0000000d000c7224 */ /* 0x000fe200078e020c */
[----:B------:R-:W-:Y:S01]  /*6db0*/  IABS R13, R4 ;  /* 0x00000004000d7213 */ /* 0x000fe20000000000 */
[----:B------:R-:W-:Y:S01]  /*6dc0*/  IMAD.HI.U32 R6, R14, R17, RZ ;  /* 0x000000110e067227 */ /* 0x000fe200078e00ff */
[----:B------:R0:W-:Y:S03]  /*6dd0*/  STL [R1+0xa90], R4 ;  /* 0x000a900401007387 */ /* 0x0001e60000100800 */
[----:B------:R-:W-:-:S02]  /*6de0*/  IMAD R10, R0, R2, R10 ;  /* 0x00000002000a7224 */ /* 0x000fc400078e020a */
[----:B------:R-:W-:Y:S01]  /*6df0*/  @!P3 IMAD.IADD R24, R24, 0x1, -R0 ;  /* 0x000000011818b824 */ /* 0x000fe200078e0a00 */
[----:B------:R-:W-:Y:S01]  /*6e00*/  ISETP.GT.U32.AND P3, PT, R0, R12, PT ;  /* 0x0000000c0000720c */ /* 0x000fe20003f64070 */
[----:B------:R-:W-:Y:S02]  /*6e10*/  IMAD.MOV R6, RZ, RZ, -R6 ;  /* 0x000000ffff067224 */ /* 0x000fe400078e0a06 */
[C---:B------:R-:W-:Y:S02]  /*6e20*/  VIADD R27, R5.reuse, 0xe ;  /* 0x0000000e051b7836 */ /* 0x040fe40000000000 */
[----:B------:R-:W-:Y:S02]  /*6e30*/  VIADD R29, R5, 0xc ;  /* 0x0000000c051d7836 */ /* 0x000fe40000000000 */
[----:B------:R-:W-:-:S03]  /*6e40*/  IMAD.HI.U32 R2, R14, R13, RZ ;  /* 0x0000000d0e027227 */ /* 0x000fc600078e00ff */
[----:B------:R-:W-:Y:S01]  /*6e50*/  IABS R18, R29 ;  /* 0x0000001d00127213 */ /* 0x000fe20000000000 */
[----:B------:R-:W-:Y:S01]  /*6e60*/  @!P0 IMAD.IADD R8, R8, 0x1, -R0 ;  /* 0x0000000108088824 */ /* 0x000fe200078e0a00 */
[C---:B------:R-:W-:Y:S01]  /*6e70*/  ISETP.GT.U32.AND P0, PT, R0.reuse, R10, PT ;  /* 0x0000000a0000720c */ /* 0x040fe20003f04070 */
[----:B------:R-:W-:Y:S01]  /*6e80*/  IMAD R17, R0, R6, R17 ;  /* 0x0000000600117224 */ /* 0x000fe200078e0211 */
[----:B------:R-:W-:Y:S01]  /*6e90*/  IABS R6, R27 ;  /* 0x0000001b00067213 */ /* 0x000fe20000000000 */
[----:B------:R-:W-:Y:S02]  /*6ea0*/  IMAD.MOV R2, RZ, RZ, -R2 ;  /* 0x000000ffff027224 */ /* 0x000fe400078e0a02 */
[----:B-1----:R-:W-:Y:S02]  /*6eb0*/  VIADD R3, R5, 0x10 ;  /* 0x0000001005037836 */ /* 0x002fe40000000000 */
[----:B------:R-:W-:-:S03]  /*6ec0*/  IMAD.HI.U32 R16, R14, R6, RZ ;  /* 0x000000060e107227 */ /* 0x000fc600078e00ff */
[----:B------:R-:W-:Y:S01]  /*6ed0*/  IABS R11, R3 ;  /* 0x00000003000b7213 */ /* 0x000fe20000000000 */
[----:B------:R-:W-:Y:S01]  /*6ee0*/  IMAD R13, R0, R2, R13 ;  /* 0x00000002000d7224 */ /* 0x000fe200078e020d */
[----:B------:R-:W-:Y:S01]  /*6ef0*/  STL [R1+0xa94], R3 ;  /* 0x000a940301007387 */ /* 0x000fe20000100800 */
[----:B------:R-:W-:-:S03]  /*6f00*/  IMAD.HI.U32 R2, R14, R18, RZ ;  /* 0x000000120e027227 */ /* 0x000fc600078e00ff */
[----:B------:R1:W-:Y:S01]  /*6f10*/  STL [R1+0xa9c], R27 ;  /* 0x000a9c1b01007387 */ /* 0x0003e20000100800 */
[----:B------:R-:W-:Y:S01]  /*6f20*/  @!P3 IMAD.IADD R12, R12, 0x1, -R0 ;  /* 0x000000010c0cb824 */ /* 0x000fe200078e0a00 */
[----:B------:R-:W-:Y:S01]  /*6f30*/  ISETP.GE.AND P3, PT, R23, RZ, PT ;  /* 0x000000ff1700720c */ /* 0x000fe20003f66270 */
[----:B------:R-:W-:Y:S02]  /*6f40*/  IMAD.MOV R16, RZ, RZ, -R16 ;  /* 0x000000ffff107224 */ /* 0x000fe400078e0a10 */
[C---:B------:R-:W-:Y:S02]  /*6f50*/  VIADD R26, R5.reuse, 0xa ;  /* 0x0000000a051a7836 */ /* 0x040fe40000000000 */
[C---:B------:R-:W-:Y:S02]  /*6f60*/  VIADD R25, R5.reuse, 0x8 ;  /* 0x0000000805197836 */ /* 0x040fe40000000000 */
[----:B------:R-:W-:Y:S02]  /*6f70*/  IMAD.MOV R2, RZ, RZ, -R2 ;  /* 0x000000ffff027224 */ /* 0x000fe400078e0a02 */
[----:B------:R-:W-:-:S02]  /*6f80*/  VIADD R23, R5, 0x6 ;  /* 0x0000000605177836 */ /* 0x000fc40000000000 */
[----:B------:R-:W-:Y:S01]  /*6f90*/  @!P0 IMAD.IADD R10, R10, 0x1, -R0 ;  /* 0x000000010a0a8824 */ /* 0x000fe200078e0a00 */
[----:B------:R-:W-:Y:S01]  /*6fa0*/  ISETP.GE.AND P0, PT, R22, RZ, PT ;  /* 0x000000ff1600720c */ /* 0x000fe20003f06270 */
[----:B------:R-:W-:Y:S01]  /*6fb0*/  IMAD R6, R0, R16, R6 ;  /* 0x0000001000067224 */ /* 0x000fe200078e0206 */
[----:B------:R-:W-:Y:S01]  /*6fc0*/  IABS R16, R25 ;  /* 0x0000001900107213 */ /* 0x000fe20000000000 */
[C---:B------:R-:W-:Y:S02]  /*6fd0*/  VIADD R22, R5.reuse, 0x4 ;  /* 0x0000000405167836 */ /* 0x040fe40000000000 */
[----:B--2---:R-:W-:Y:S01]  /*6fe0*/  VIADD R7, R5, 0x2 ;  /* 0x0000000205077836 */ /* 0x004fe20000000000 */
[----:B------:R-:W-:Y:S01]  /*6ff0*/  IABS R5, R26 ;  /* 0x0000001a00057213 */ /* 0x000fe20000000000 */
[----:B------:R-:W-:-:S03]  /*7000*/  IMAD.HI.U32 R15, R14, R11, RZ ;  /* 0x0000000b0e0f7227 */ /* 0x000fc600078e00ff */
[----:B------:R-:W-:Y:S01]  /*7010*/  IABS R28, R7 ;  /* 0x00000007001c7213 */ /* 0x000fe20000000000 */
[----:B------:R-:W-:Y:S01]  /*7020*/  IMAD R18, R0, R2, R18 ;  /* 0x0000000200127224 */ /* 0x000fe200078e0212 */
[----:B------:R-:W-:Y:S01]  /*7030*/  IABS R2, R23 ;  /* 0x0000001700027213 */ /* 0x000fe20000000000 */
[----:B------:R-:W-:Y:S02]  /*7040*/  IMAD.MOV R15, RZ, RZ, -R15 ;  /* 0x000000ffff0f7224 */ /* 0x000fe400078e0a0f */
[----:B0-----:R-:W-:-:S04]  /*7050*/  IMAD.HI.U32 R4, R14, R5, RZ ;  /* 0x000000050e047227 */ /* 0x001fc800078e00ff */
[----:B-1----:R-:W-:-:S04]  /*7060*/  IMAD.HI.U32 R27, R14, R16, RZ ;  /* 0x000000100e1b7227 */ /* 0x002fc800078e00ff */
[----:B------:R-:W-:-:S04]  /*7070*/  IMAD.HI.U32 R21, R14, R2, RZ ;  /* 0x000000020e157227 */ /* 0x000fc800078e00ff */
[C---:B------:R-:W-:Y:S01]  /*7080*/  IMAD R11, R0.reuse, R15, R11 ;  /* 0x0000000f000b7224 */ /* 0x040fe200078e020b */
[----:B------:R-:W-:Y:S01]  /*7090*/  IABS R15, R22 ;  /* 0x00000016000f7213 */ /* 0x000fe20000000000 */
[----:B------:R-:W-:Y:S02]  /*70a0*/  IMAD.MOV R4, RZ, RZ, -R4 ;  /* 0x000000ffff047224 */ /* 0x000fe400078e0a04 */
[----:B------:R-:W-:Y:S02]  /*70b0*/  IMAD.MOV R27, RZ, RZ, -R27 ;  /* 0x000000ffff1b7224 */ /* 0x000fe400078e0a1b */
[----:B------:R-:W-:Y:S02]  /*70c0*/  IMAD.MOV R21, RZ, RZ, -R21 ;  /* 0x000000ffff157224 */ /* 0x000fe400078e0a15 */
[----:B------:R-:W-:Y:S02]  /*70d0*/  IMAD R5, R0, R4, R5 ;  /* 0x0000000400057224 */ /* 0x000fe400078e0205 */
[----:B------:R-:W-:-:S04]  /*70e0*/  IMAD.HI.U32 R3, R14, R15, RZ ;  /* 0x0000000f0e037227 */ /* 0x000fc800078e00ff */
[----:B------:R-:W-:-:S04]  /*70f0*/  IMAD.HI.U32 R4, R14, R28, RZ ;  /* 0x0000001c0e047227 */ /* 0x000fc800078e00ff */
[C---:B------:R-:W-:Y:S02]  /*7100*/  IMAD R16, R0.reuse, R27, R16 ;  /* 0x0000001b00107224 */ /* 0x040fe400078e0210 */
[----:B------:R-:W2:Y:S01]  /*7110*/  LDL.LU R27, [R1+0xa9c] ;  /* 0x000a9c00011b7983 */ /* 0x000ea20000300800 */
[----:B------:R-:W-:Y:S02]  /*7120*/  IMAD R14, R0, R21, R2 ;  /* 0x00000015000e7224 */ /* 0x000fe400078e0202 */
[----:B------:R-:W-:Y:S01]  /*7130*/  IMAD.MOV R3, RZ, RZ, -R3 ;  /* 0x000000ffff037224 */ /* 0x000fe200078e0a03 */
[----:B------:R-:W4:Y:S01]  /*7140*/  LDL.LU R21, [R1+0xa98] ;  /* 0x000a980001157983 */ /* 0x000f220000300800 */
[----:B------:R-:W-:Y:S02]  /*7150*/  @!P1 IMAD.MOV R9, RZ, RZ, -R9 ;  /* 0x000000ffff099224 */ /* 0x000fe400078e0a09 */
[----:B------:R-:W-:Y:S01]  /*7160*/  @!P5 IMAD.IADD R20, R20, 0x1, -R0 ;  /* 0x000000011414d824 */ /* 0x000fe200078e0a00 */
[C---:B------:R-:W-:Y:S01]  /*7170*/  ISETP.GT.U32.AND P5, PT, R0.reuse, R17, PT ;  /* 0x000000110000720c */ /* 0x040fe20003fa4070 */
[----:B------:R-:W-:-:S02]  /*7180*/  IMAD R2, R0, R3, R15 ;  /* 0x0000000300027224 */ /* 0x000fc400078e020f */
[----:B------:R-:W-:Y:S01]  /*7190*/  @!P2 IMAD.MOV R19, RZ, RZ, -R19 ;  /* 0x000000ffff13a224 */ /* 0x000fe200078e0a13 */
[----:B------:R-:W2:Y:S01]  /*71a0*/  LDL.LU R3, [R1+0xa94] ;  /* 0x000a940001037983 */ /* 0x000ea20000300800 */
[----:B------:R-:W-:Y:S02]  /*71b0*/  IMAD.MOV R15, RZ, RZ, -R4 ;  /* 0x000000ffff0f7224 */ /* 0x000fe400078e0a04 */
[----:B------:R-:W-:Y:S01]  /*71c0*/  @!P4 IMAD.MOV R24, RZ, RZ, -R24 ;  /* 0x000000ffff18c224 */ /* 0x000fe200078e0a18 */
[----:B------:R-:W2:Y:S01]  /*71d0*/  LDL.LU R4, [R1+0xa90] ;  /* 0x000a900001047983 */ /* 0x000ea20000300800 */
[----:B------:R-:W-:-:S03]  /*71e0*/  @!P3 IMAD.MOV R20, RZ, RZ, -R20 ;  /* 0x000000ffff14b224 */ /* 0x000fc600078e0a14 */
[----:B------:R0:W-:Y:S01]  /*71f0*/  STL [R1+0xa20], R9 ;  /* 0x000a200901007387 */ /* 0x0001e20000100800 */
[----:B------:R-:W-:Y:S02]  /*7200*/  IMAD R15, R0, R15, R28 ;  /* 0x0000000f000f7224 */ /* 0x000fe400078e021c */
[----:B------:R-:W-:Y:S02]  /*7210*/  @!P0 IMAD.MOV R8, RZ, RZ, -R8 ;  /* 0x000000ffff088224 */ /* 0x000fe400078e0a08 */
[----:B------:R-:W-:Y:S01]  /*7220*/  @!P5 IMAD.IADD R17, R17, 0x1, -R0 ;  /* 0x000000011111d824 */ /* 0x000fe200078e0a00 */
[----:B0-----:R-:W2:Y:S01]  /*7230*/  LDL.LU R9, [R1+0x7c] ;  /* 0x00007c0001097983 */ /* 0x001ea20000300800 */
[----:B----4-:R-:W-:-:S03]  /*7240*/  @!P6 IMAD.MOV R21, RZ, RZ, -R21 ;  /* 0x000000ffff15e224 */ /* 0x010fc600078e0a15 */
[----:B------:R0:W-:Y:S01]  /*7250*/  STL [R1+0xa24], R19 ;  /* 0x000a241301007387 */ /* 0x0001e20000100800 */
[C---:B------:R-:W-:Y:S02]  /*7260*/  ISETP.GT.U32.AND P0, PT, R0.reuse, R18, PT ;  /* 0x000000120000720c */ /* 0x040fe40003f04070 */
[----:B------:R-:W-:Y:S01]  /*7270*/  ISETP.GT.U32.AND P5, PT, R0, R13, PT ;  /* 0x0000000d0000720c */ /* 0x000fe20003fa4070 */
[----:B0-----:R-:W4:Y:S04]  /*7280*/  LDL.LU R19, [R1+0x84] ;  /* 0x0000840001137983 */ /* 0x001f280000300800 */
[----:B------:R-:W-:Y:S06]  /*7290*/  STL [R1+0xa28], R21 ;  /* 0x000a281501007387 */ /* 0x000fec0000100800 */
[----:B------:R-:W-:-:S02]  /*72a0*/  @!P0 IMAD.IADD R18, R18, 0x1, -R0 ;  /* 0x0000000112128824 */ /* 0x000fc400078e0a00 */
[----:B------:R-:W-:Y:S01]  /*72b0*/  @!P5 IMAD.IADD R13, R13, 0x1, -R0 ;  /* 0x000000010d0dd824 */ /* 0x000fe200078e0a00 */
[----:B------:R-:W-:Y:S01]  /*72c0*/  STL [R1+0xa2c], R24 ;  /* 0x000a2c1801007387 */ /* 0x000fe20000100800 */
[----:B------:R-:W-:-:S03]  /*72d0*/  ISETP.GT.U32.AND P5, PT, R0, R11, PT ;  /* 0x0000000b0000720c */ /* 0x000fc60003fa4070 */
[----:B------:R-:W-:Y:S04]  /*72e0*/  STL [R1+0xa30], R20 ;  /* 0x000a301401007387 */ /* 0x000fe80000100800 */
[----:B------:R-:W3:Y:S04]  /*72f0*/  LDL.LU R28, [R1+0xa8c] ;  /* 0x000a8c00011c7983 */ /* 0x000ee80000300800 */
[----:B------:R0:W-:Y:S01]  /*7300*/  STL [R1+0xa34], R8 ;  /* 0x000a340801007387 */ /* 0x0001e20000100800 */
[C---:B------:R-:W-:Y:S01]  /*7310*/  ISETP.GT.U32.AND P4, PT, R0.reuse, R13, PT ;  /* 0x0000000d0000720c */ /* 0x040fe20003f84070 */
[----:B------:R-:W-:Y:S01]  /*7320*/  @!P5 IMAD.IADD R11, R11, 0x1, -R0 ;  /* 0x000000010b0bd824 */ /* 0x000fe200078e0a00 */
[----:B------:R-:W-:-:S02]  /*7330*/  ISETP.GT.U32.AND P5, PT, R0, R6, PT ;  /* 0x000000060000720c */ /* 0x000fc40003fa4070 */
[----:B------:R-:W-:-:S09]  /*7340*/  ISETP.GT.U32.AND P1, PT, R0, R12, PT ;  /* 0x0000000c0000720c */ /* 0x000fd20003f24070 */
[--C-:B------:R-:W-:Y:S01]  /*7350*/  @!P4 IMAD.IADD R13, R13, 0x1, -R0.reuse ;  /* 0x000000010d0dc824 */ /* 0x100fe200078e0a00 */
[----:B------:R-:W-:Y:S01]  /*7360*/  ISETP.GT.U32.AND P4, PT, R0, R2, PT ;  /* 0x000000020000720c */ /* 0x000fe20003f84070 */
[----:B------:R-:W-:Y:S01]  /*7370*/  @!P5 IMAD.IADD R6, R6, 0x1, -R0 ;  /* 0x000000010606d824 */ /* 0x000fe200078e0a00 */
[C---:B------:R-:W-:Y:S02]  /*7380*/  ISETP.GT.U32.AND P2, PT, R0.reuse, R17, PT ;  /* 0x000000110000720c */ /* 0x040fe40003f44070 */
[C---:B------:R-:W-:Y:S02]  /*7390*/  ISETP.GT.U32.AND P5, PT, R0.reuse, R10, PT ;  /* 0x0000000a0000720c */ /* 0x040fe40003fa4070 */
[----:B------:R-:W-:-:S07]  /*73a0*/  ISETP.GT.U32.AND P6, PT, R0, R11, PT ;  /* 0x0000000b0000720c */ /* 0x000fce0003fc4070 */
[--C-:B------:R-:W-:Y:S01]  /*73b0*/  @!P4 IMAD.IADD R2, R2, 0x1, -R0.reuse ;  /* 0x000000010202c824 */ /* 0x100fe200078e0a00 */
[----:B--2---:R-:W-:Y:S02]  /*73c0*/  ISETP.GE.AND P4, PT, R27, RZ, PT ;  /* 0x000000ff1b00720c */ /* 0x004fe40003f86270 */
[----:B------:R-:W1:Y:S01]  /*73d0*/  S2R R27, SR_TID.X ;  /* 0x00000000001b7919 */ /* 0x000e620000002100 */
[----:B---3--:R-:W-:Y:S02]  /*73e0*/  ISETP.GE.AND P0, PT, R28, RZ, PT ;  /* 0x000000ff1c00720c */ /* 0x008fe40003f06270 */
[----:B------:R-:W0:Y:S01]  /*73f0*/  LDL.LU R28, [R1+0x158] ;  /* 0x00015800011c7983 */ /* 0x000e220000300800 */
[----:B------:R-:W-:Y:S01]  /*7400*/  ISETP.GT.U32.AND P3, PT, R0, R6, PT ;  /* 0x000000060000720c */ /* 0x000fe20003f64070 */
[--C-:B------:R-:W-:Y:S01]  /*7410*/  @!P1 IMAD.IADD R12, R12, 0x1, -R0.reuse ;  /* 0x000000010c0c9824 */ /* 0x100fe200078e0a00 */
[C---:B------:R-:W-:Y:S01]  /*7420*/  ISETP.GT.U32.AND P1, PT, R0.reuse, R5, PT ;  /* 0x000000050000720c */ /* 0x040fe20003f24070 */
[--C-:B------:R-:W-:Y:S01]  /*7430*/  @!P2 IMAD.IADD R17, R17, 0x1, -R0.reuse ;  /* 0x000000011111a824 */ /* 0x100fe200078e0a00 */
[----:B------:R-:W-:Y:S01]  /*7440*/  ISETP.GT.U32.AND P2, PT, R0, R16, PT ;  /* 0x000000100000720c */ /* 0x000fe20003f44070 */
[--C-:B------:R-:W-:Y:S01]  /*7450*/  @!P5 IMAD.IADD R10, R10, 0x1, -R0.reuse ;  /* 0x000000010a0ad824 */ /* 0x100fe200078e0a00 */
[C---:B------:R-:W-:Y:S01]  /*7460*/  ISETP.GT.U32.AND P5, PT, R0.reuse, R14, PT ;  /* 0x0000000e0000720c */ /* 0x040fe20003fa4070 */
[----:B------:R-:W-:Y:S01]  /*7470*/  @!P6 IMAD.IADD R11, R11, 0x1, -R0 ;  /* 0x000000010b0be824 */ /* 0x000fe200078e0a00 */
[----:B------:R-:W-:-:S05]  /*7480*/  ISETP.GT.U32.AND P6, PT, R0, R15, PT ;  /* 0x0000000f0000720c */ /* 0x000fca0003fc4070 */
[--C-:B------:R-:W-:Y:S01]  /*7490*/  @!P3 IMAD.IADD R6, R6, 0x1, -R0.reuse ;  /* 0x000000010606b824 */ /* 0x100fe200078e0a00 */
[----:B----4-:R-:W-:Y:S01]  /*74a0*/  ISETP.GE.AND P3, PT, R19, RZ, PT ;  /* 0x000000ff1300720c */ /* 0x010fe20003f66270 */
[--C-:B------:R-:W-:Y:S01]  /*74b0*/  @!P1 IMAD.IADD R5, R5, 0x1, -R0.reuse ;  /* 0x0000000105059824 */ /* 0x100fe200078e0a00 */
[----:B------:R-:W-:Y:S01]  /*74c0*/  ISETP.GE.AND P1, PT, R9, RZ, PT ;  /* 0x000000ff0900720c */ /* 0x000fe20003f26270 */
[--C-:B------:R-:W-:Y:S01]  /*74d0*/  @!P2 IMAD.IADD R16, R16, 0x1, -R0.reuse ;  /* 0x000000011010a824 */ /* 0x100fe200078e0a00 */
[----:B------:R-:W-:Y:S01]  /*74e0*/  ISETP.GE.AND P2, PT, R4, RZ, PT ;  /* 0x000000ff0400720c */ /* 0x000fe20003f46270 */
[--C-:B------:R-:W-:Y:S01]  /*74f0*/  @!P5 IMAD.IADD R14, R14, 0x1, -R0.reuse ;  /* 0x000000010e0ed824 */ /* 0x100fe200078e0a00 */
[----:B------:R-:W-:Y:S01]  /*7500*/  ISETP.GE.AND P5, PT, R3, RZ, PT ;  /* 0x000000ff0300720c */ /* 0x000fe20003fa6270 */
[----:B------:R-:W2:Y:S01]  /*7510*/  LDL.LU R4, [R1+0xa88] ;  /* 0x000a880001047983 */ /* 0x000ea20000300800 */
[----:B------:R-:W-:Y:S01]  /*7520*/  @!P6 IMAD.IADD R15, R15, 0x1, -R0 ;  /* 0x000000010f0fe824 */ /* 0x000fe200078e0a00 */
[----:B------:R-:W-:-:S02]  /*7530*/  ISETP.GT.U32.AND P6, PT, R0, R2, PT ;  /* 0x000000020000720c */ /* 0x000fc40003fc4070 */
[----:B------:R-:W3:Y:S01]  /*7540*/  LDL.LU R3, [R1+0xa84] ;  /* 0x000a840001037983 */ /* 0x000ee20000300800 */
[----:B-1----:R-:W-:Y:S02]  /*7550*/  IMAD.SHL.U32 R27, R27, 0x2, RZ ;  /* 0x000000021b1b7824 */ /* 0x002fe400078e00ff */
[----:B------:R-:W-:Y:S01]  /*7560*/  @!P3 IMAD.MOV R12, RZ, RZ, -R12 ;  /* 0x000000ffff0cb224 */ /* 0x000fe200078e0a0c */
[C---:B------:R-:W-:Y:S01]  /*7570*/  ISETP.GT.U32.AND P3, PT, R0.reuse, R18, PT ;  /* 0x000000120000720c */ /* 0x040fe20003f64070 */
[----:B------:R-:W-:Y:S02]  /*7580*/  @!P0 IMAD.MOV R17, RZ, RZ, -R17 ;  /* 0x000000ffff118224 */ /* 0x000fe400078e0a11 */
[----:B------:R-:W-:Y:S02]  /*7590*/  @!P1 IMAD.MOV R10, RZ, RZ, -R10 ;  /* 0x000000ffff0a9224 */ /* 0x000fe400078e0a0a */
[----:B------:R-:W-:Y:S01]  /*75a0*/  @!P2 IMAD.MOV R13, RZ, RZ, -R13 ;  /* 0x000000ffff0da224 */ /* 0x000fe200078e0a0d */
[----:B------:R-:W-:Y:S01]  /*75b0*/  STL [R1+0xa38], R12 ;  /* 0x000a380c01007387 */ /* 0x000fe20000100800 */
[----:B------:R-:W-:Y:S01]  /*75c0*/  @!P5 IMAD.MOV R11, RZ, RZ, -R11 ;  /* 0x000000ffff0bd224 */ /* 0x000fe200078e0a0b */
[C---:B------:R-:W-:Y:S01]  /*75d0*/  ISETP.GT.U32.AND P0, PT, R0.reuse, R5, PT ;  /* 0x000000050000720c */ /* 0x040fe20003f04070 */
[----:B------:R-:W-:Y:S01]  /*75e0*/  @!P4 IMAD.MOV R6, RZ, RZ, -R6 ;  /* 0x000000ffff06c224 */ /* 0x000fe200078e0a06 */
[----:B------:R-:W-:Y:S01]  /*75f0*/  STL [R1+0xa3c], R17 ;  /* 0x000a3c1101007387 */ /* 0x000fe20000100800 */
[----:B------:R-:W-:-:S03]  /*7600*/  ISETP.GT.U32.AND P1, PT, R0, R16, PT ;  /* 0x000000100000720c */ /* 0x000fc60003f24070 */
[----:B------:R-:W-:Y:S01]  /*7610*/  STL [R1+0xa40], R10 ;  /* 0x000a400a01007387 */ /* 0x000fe20000100800 */
[----:B------:R-:W-:-:S03]  /*7620*/  @!P6 IMAD.IADD R2, R2, 0x1, -R0 ;  /* 0x000000010202e824 */ /* 0x000fc600078e0a00 */
[----:B------:R-:W-:Y:S01]  /*7630*/  STL [R1+0xa44], R13 ;  /* 0x000a440d01007387 */ /* 0x000fe20000100800 */
[----:B------:R-:W-:-:S03]  /*7640*/  ISETP.GE.AND P6, PT, R7, RZ, PT ;  /* 0x000000ff0700720c */ /* 0x000fc60003fc6270 */
[----:B------:R-:W-:Y:S01]  /*7650*/  STL [R1+0xa48], R11 ;  /* 0x000a480b01007387 */ /* 0x000fe20000100800 */
[--C-:B------:R-:W-:Y:S01]  /*7660*/  @!P3 IMAD.IADD R18, R18, 0x1, -R0.reuse ;  /* 0x000000011212b824 */ /* 0x100fe200078e0a00 */
[----:B------:R-:W-:Y:S02]  /*7670*/  ISETP.GE.AND P3, PT, R26, RZ, PT ;  /* 0x000000ff1a00720c */ /* 0x000fe40003f66270 */
[----:B------:R-:W-:Y:S01]  /*7680*/  ISETP.GE.AND P4, PT, R29, RZ, PT ;  /* 0x000000ff1d00720c */ /* 0x000fe20003f86270 */
[--C-:B------:R-:W-:Y:S01]  /*7690*/  @!P0 IMAD.IADD R5, R5, 0x1, -R0.reuse ;  /* 0x0000000105058824 */ /* 0x100fe200078e0a00 */
[----:B------:R-:W-:Y:S01]  /*76a0*/  ISETP.GE.AND P0, PT, R25, RZ, PT ;  /* 0x000000ff1900720c */ /* 0x000fe20003f06270 */
[----:B------:R-:W-:Y:S01]  /*76b0*/  @!P1 IMAD.IADD R16, R16, 0x1, -R0 ;  /* 0x0000000110109824 */ /* 0x000fe200078e0a00 */
[----:B------:R-:W-:Y:S02]  /*76c0*/  ISETP.GE.AND P1, PT, R23, RZ, PT ;  /* 0x000000ff1700720c */ /* 0x000fe40003f26270 */
[----:B0-----:R-:W-:-:S05]  /*76d0*/  LOP3.LUT R8, R28, 0x30, R27, 0x78, !PT ;  /* 0x000000301c087812 */ /* 0x001fca00078e781b */
[----:B------:R0:W-:Y:S04]  /*76e0*/  STL [R1+0x158], R8 ;  /* 0x0001580801007387 */ /* 0x0001e80000100800 */
[----:B------:R-:W-:Y:S04]  /*76f0*/  STL [R1+0xa4c], R6 ;  /* 0x000a4c0601007387 */ /* 0x000fe80000100800 */
[----:B------:R-:W4:Y:S01]  /*7700*/  LDL.LU R7, [R1+0x8c] ;  /* 0x00008c0001077983 */ /* 0x000f220000300800 */
[----:B0-----:R-:W0:Y:S03]  /*7710*/  LDC.64 R8, c[0x0][0x380] ;  /* 0x0000e000ff087b82 */ /* 0x001e260000000a00 */
[----:B------:R-:W4:Y:S04]  /*7720*/  LDL.LU R27, [R1+0x88] ;  /* 0x00008800011b7983 */ /* 0x000f280000300800 */
[----:B------:R-:W4:Y:S04]  /*7730*/  LDL.LU R26, [R1+0x1c8] ;  /* 0x0001c800011a7983 */ /* 0x000f280000300800 */
[----:B------:R-:W4:Y:S04]  /*7740*/  LDL.LU R29, [R1+0x1cc] ;  /* 0x0001cc00011d7983 */ /* 0x000f280000300800 */
[----:B------:R-:W4:Y:S04]  /*7750*/  LDL.LU R25, [R1+0x1d0] ;  /* 0x0001d00001197983 */ /* 0x000f280000300800 */
[----:B------:R-:W4:Y:S01]  /*7760*/  LDL.LU R23, [R1+0x50] ;  /* 0x0000500001177983 */ /* 0x000f220000300800 */
[----:B------:R-:W-:-:S02]  /*7770*/  ISETP.GT.U32.AND P2, PT, R0, R14, PT ;  /* 0x0000000e0000720c */ /* 0x000fc40003f44070 */
[----:B------:R-:W-:Y:S01]  /*7780*/  ISETP.GT.U32.AND P5, PT, R0, R15, PT ;  /* 0x0000000f0000720c */ /* 0x000fe20003fa4070 */
[----:B------:R-:W-:-:S10]  /*7790*/  @!P4 IMAD.MOV R18, RZ, RZ, -R18 ;  /* 0x000000ffff12c224 */ /* 0x000fd400078e0a12 */
[--C-:B------:R-:W-:Y:S01]  /*77a0*/  @!P2 IMAD.IADD R14, R14, 0x1, -R0.reuse ;  /* 0x000000010e0ea824 */ /* 0x100fe200078e0a00 */
[----:B------:R-:W-:Y:S01]  /*77b0*/  ISETP.GE.AND P2, PT, R22, RZ, PT ;  /* 0x000000ff1600720c */ /* 0x000fe20003f46270 */
[----:B------:R-:W-:Y:S01]  /*77c0*/  @!P5 IMAD.IADD R15, R15, 0x1, -R0 ;  /* 0x000000010f0fd824 */ /* 0x000fe200078e0a00 */
[----:B---3--:R-:W-:Y:S01]  /*77d0*/  ISETP.NE.AND P5, PT, R3, RZ, PT ;  /* 0x000000ff0300720c */ /* 0x008fe20003fa5270 */
[----:B------:R-:W3:Y:S01]  /*77e0*/  LDL.LU R22, [R1+0x4c] ;  /* 0x00004c0001167983 */ /* 0x000ee20000300800 */
[----:B------:R-:W-:Y:S01]  /*77f0*/  LOP3.LUT R0, RZ, R3, RZ, 0x33, !PT ;  /* 0x00000003ff007212 */ /* 0x000fe200078e33ff */
[----:B0-----:R-:W-:Y:S02]  /*7800*/  IMAD.MOV.U32 R3, RZ, RZ, R8 ;  /* 0x000000ffff037224 */ /* 0x001fe400078e0008 */
[----:B------:R-:W-:Y:S01]  /*7810*/  @!P3 IMAD.MOV R5, RZ, RZ, -R5 ;  /* 0x000000ffff05b224 */ /* 0x000fe200078e0a05 */
[----:B------:R-:W3:Y:S01]  /*7820*/  LDL.LU R28, [R1+0x1c4] ;  /* 0x0001c400011c7983 */ /* 0x000ee20000300800 */
[----:B------:R-:W-:-:S02]  /*7830*/  @!P0 IMAD.MOV R16, RZ, RZ, -R16 ;  /* 0x000000ffff108224 */ /* 0x000fc400078e0a10 */
[----:B------:R-:W-:Y:S01]  /*7840*/  @!P1 IMAD.MOV R14, RZ, RZ, -R14 ;  /* 0x000000ffff0e9224 */ /* 0x000fe200078e0a0e */
[----:B------:R-:W-:Y:S01]  /*7850*/  STL [R1+0x4], R9 ;  /* 0x0000040901007387 */ /* 0x000fe20000100800 */
[----:B------:R-:W-:-:S03]  /*7860*/  @!P2 IMAD.MOV R2, RZ, RZ, -R2 ;  /* 0x000000ffff02a224 */ /* 0x000fc600078e0a02 */
[----:B------:R-:W-:Y:S04]  /*7870*/  STL [R1+0xa50], R3 ;  /* 0x000a500301007387 */ /* 0x000fe80000100800 */
[----:B------:R-:W-:Y:S01]  /*7880*/  STL [R1+0xa54], R18 ;  /* 0x000a541201007387 */ /* 0x000fe20000100800 */
[----:B------:R-:W-:-:S03]  /*7890*/  @!P6 IMAD.MOV R15, RZ, RZ, -R15 ;  /* 0x000000ffff0fe224 */ /* 0x000fc600078e0a0f */
[----:B------:R-:W-:Y:S04]  /*78a0*/  STL [R1+0xa58], R5 ;  /* 0x000a580501007387 */ /* 0x000fe80000100800 */
[----:B------:R-:W-:Y:S04]  /*78b0*/  STL [R1+0xa5c], R16 ;  /* 0x000a5c1001007387 */ /* 0x000fe80000100800 */
[----:B------:R-:W-:Y:S04]  /*78c0*/  STL [R1+0xa60], R14 ;  /* 0x000a600e01007387 */ /* 0x000fe80000100800 */
[----:B------:R2:W-:Y:S04]  /*78d0*/  STL [R1+0xa64], R2 ;  /* 0x000a640201007387 */ /* 0x0005e80000100800 */
[----:B------:R-:W-:Y:S01]  /*78e0*/  STL [R1+0xa68], R15 ;  /* 0x000a680f01007387 */ /* 0x000fe20000100800 */
[----:B--2---:R-:W-:-:S05]  /*78f0*/  SEL R2, R0, R4, !P5 ;  /* 0x0000000400027207 */ /* 0x004fca0006800000 */
[----:B------:R0:W-:Y:S01]  /*7900*/  STL [R1+0x20c], R2 ;  /* 0x00020c0201007387 */ /* 0x0001e20000100800 */
[C---:B----4-:R-:W-:Y:S02]  /*7910*/  SEL R3, R0.reuse, R7, !P5 ;  /* 0x0000000700037207 */ /* 0x050fe40006800000 */
[----:B------:R-:W-:-:S03]  /*7920*/  SEL R4, R0, R27, !P5 ;  /* 0x0000001b00047207 */ /* 0x000fc60006800000 */
[----:B------:R1:W-:Y:S01]  /*7930*/  STL [R1+0x208], R3 ;  /* 0x0002080301007387 */ /* 0x0003e20000100800 */
[----:B0-----:R-:W-:-:S03]  /*7940*/  SEL R2, R0, R26, !P5 ;  /* 0x0000001a00027207 */ /* 0x001fc60006800000 */
[----:B------:R0:W-:Y:S01]  /*7950*/  STL [R1+0x204], R4 ;  /* 0x0002040401007387 */ /* 0x0001e20000100800 */
[----:B-1----:R-:W-:-:S03]  /*7960*/  SEL R3, R0, R29, !P5 ;  /* 0x0000001d00037207 */ /* 0x002fc60006800000 */
[----:B------:R-:W2:Y:S04]  /*7970*/  LDL.LU R29, [R1+0x34] ;  /* 0x00003400011d7983 */ /* 0x000ea80000300800 */
[----:B------:R1:W-:Y:S01]  /*7980*/  STL [R1+0x200], R2 ;  /* 0x0002000201007387 */ /* 0x0003e20000100800 */
[----:B0-----:R-:W-:-:S03]  /*7990*/  SEL R4, R0, R23, !P5 ;  /* 0x0000001700047207 */ /* 0x001fc60006800000 */
[----:B------:R-:W-:Y:S01]  /*79a0*/  STL [R1+0x1fc], R3 ;  /* 0x0001fc0301007387 */ /* 0x000fe20000100800 */
[----:B-1----:R-:W-:-:S05]  /*79b0*/  SEL R2, R0, R25, !P5 ;  /* 0x0000001900027207 */ /* 0x002fca0006800000 */
[----:B------:R-:W-:Y:S04]  /*79c0*/  STL [R1+0x1f8], R2 ;  /* 0x0001f80201007387 */ /* 0x000fe80000100800 */
[----:B------:R0:W-:Y:S04]  /*79d0*/  STL [R1+0x1ec], R4 ;  /* 0x0001ec0401007387 */ /* 0x0001e80000100800 */
[----:B0-----:R-:W4:Y:S01]  /*79e0*/  LDL.LU R4, [R1+0x160] ;  /* 0x0001600001047983 */ /* 0x001f220000300800 */
[C---:B---3--:R-:W-:Y:S02]  /*79f0*/  SEL R3, R0.reuse, R22, !P5 ;  /* 0x0000001600037207 */ /* 0x048fe40006800000 */
[----:B------:R-:W-:-:S03]  /*7a00*/  SEL R2, R0, R28, !P5 ;  /* 0x0000001c00027207 */ /* 0x000fc60006800000 */
[----:B------:R-:W-:Y:S04]  /*7a10*/  STL [R1+0x1e8], R3 ;  /* 0x0001e80301007387 */ /* 0x000fe80000100800 */
[----:B----4-:R0:W-:Y:S04]  /*7a20*/  STL [R1+0xa7c], R4 ;  /* 0x000a7c0401007387 */ /* 0x0101e80000100800 */
[----:B------:R-:W-:Y:S04]  /*7a30*/  STL [R1+0x1e4], R2 ;  /* 0x0001e40201007387 */ /* 0x000fe80000100800 */
[----:B0-----:R-:W3:Y:S01]  /*7a40*/  LDL.LU R4, [R1+0x14c] ;  /* 0x00014c0001047983 */ /* 0x001ee20000300800 */
[----:B--2---:R-:W-:-:S03]  /*7a50*/  SEL R22, R0, R29, !P5 ;  /* 0x0000001d00167207 */ /* 0x004fc60006800000 */
[----:B---3--:R0:W-:Y:S04]  /*7a60*/  STL [R1+0xa80], R4 ;  /* 0x000a800401007387 */ /* 0x0081e80000100800 */
[----:B0-----:R-:W2:Y:S04]  /*7a70*/  LDL.LU R4, [R1+0x30] ;  /* 0x0000300001047983 */ /* 0x001ea80000300800 */
[----:B------:R-:W3:Y:S04]  /*7a80*/  LDL.LU R15, [R1+0x1a4] ;  /* 0x0001a400010f7983 */ /* 0x000ee80000300800 */
[----:B------:R-:W4:Y:S04]  /*7a90*/  LDL.LU R2, [R1+0x1a8] ;  /* 0x0001a80001027983 */ /* 0x000f280000300800 */
[----:B------:R-:W3:Y:S04]  /*7aa0*/  LDL.LU R14, [R1+0x1b0] ;  /* 0x0001b000010e7983 */ /* 0x000ee80000300800 */
        /* <DEDUP_REMOVED lines=20> */
[----:B------:R0:W-:Y:S04]  /*7bf0*/  STL [R1+0x1e0], R22 ;  /* 0x0001e01601007387 */ /* 0x0001e80000100800 */
[----:B------:R-:W3:Y:S04]  /*7c00*/  LDL.LU R25, [R1+0x154] ;  /* 0x0001540001197983 */ /* 0x000ee80000300800 */
[----:B------:R-:W3:Y:S04]  /*7c10*/  LDL.LU R23, [R1+0x150] ;  /* 0x0001500001177983 */ /* 0x000ee80000300800 */
[----:B0-----:R-:W3:Y:S04]  /*7c20*/  LDL.LU R22, [R1+0x128] ;  /* 0x0001280001167983 */ /* 0x001ee80000300800 */
[----:B------:R-:W3:Y:S01]  /*7c30*/  LDL.LU R29, [R1+0x134] ;  /* 0x00013400011d7983 */ /* 0x000ee20000300800 */
[----:B--2---:R-:W-:-:S05]  /*7c40*/  SEL R4, R0, R4, !P5 ;  /* 0x0000000400047207 */ /* 0x004fca0006800000 */
[----:B------:R0:W-:Y:S04]  /*7c50*/  STL [R1+0x1dc], R4 ;  /* 0x0001dc0401007387 */ /* 0x0001e80000100800 */
[----:B0-----:R-:W2:Y:S02]  /*7c60*/  LDL.LU R4, [R1+0xa80] ;  /* 0x000a800001047983 */ /* 0x001ea40000300800 */
[----:B--2---:R-:W-:-:S05]  /*7c70*/  SEL R4, R0, R4, !P5 ;  /* 0x0000000400047207 */ /* 0x004fca0006800000 */
[----:B------:R0:W-:Y:S04]  /*7c80*/  STL [R1+0x1d8], R4 ;  /* 0x0001d80401007387 */ /* 0x0001e80000100800 */
[----:B0-----:R-:W2:Y:S01]  /*7c90*/  LDL.LU R4, [R1+0xa7c] ;  /* 0x000a7c0001047983 */ /* 0x001ea20000300800 */
[C---:B---3--:R-:W-:Y:S02]  /*7ca0*/  SEL R5, R0.reuse, R5, !P5 ;  /* 0x0000000500057207 */ /* 0x048fe40006800000 */
[----:B--2---:R-:W-:-:S05]  /*7cb0*/  SEL R4, R0, R4, !P5 ;  /* 0x0000000400047207 */ /* 0x004fca0006800000 */
[----:B------:R0:W-:Y:S02]  /*7cc0*/  STL [R1+0x1d4], R4 ;  /* 0x0001d40401007387 */ /* 0x0001e40000100800 */
[C---:B0-----:R-:W-:Y:S02]  /*7cd0*/  SEL R4, R0.reuse, R15, !P5 ;  /* 0x0000000f00047207 */ /* 0x041fe40006800000 */
[C---:B----4-:R-:W-:Y:S02]  /*7ce0*/  SEL R15, R0.reuse, R2, !P5 ;  /* 0x00000002000f7207 */ /* 0x050fe40006800000 */
[C---:B------:R-:W-:Y:S01]  /*7cf0*/  SEL R2, R0.reuse, R14, !P5 ;  /* 0x0000000e00027207 */ /* 0x040fe20006800000 */
[----:B------:R0:W-:Y:S04]  /*7d00*/  STL [R1+0x1d0], R4 ;  /* 0x0001d00401007387 */ /* 0x0001e80000100800 */
[----:B------:R-:W-:Y:S01]  /*7d10*/  STL [R1+0x1cc], R15 ;  /* 0x0001cc0f01007387 */ /* 0x000fe20000100800 */
[----:B0-----:R-:W-:-:S03]  /*7d20*/  SEL R4, R0, R16, !P5 ;  /* 0x0000001000047207 */ /* 0x001fc60006800000 */
[----:B------:R0:W-:Y:S04]  /*7d30*/  STL [R1+0x1c8], R2 ;  /* 0x0001c80201007387 */ /* 0x0001e80000100800 */
[----:B------:R1:W-:Y:S01]  /*7d40*/  STL [R1+0x1c4], R4 ;  /* 0x0001c40401007387 */ /* 0x0003e20000100800 */
[----:B0-----:R-:W-:-:S03]  /*7d50*/  SEL R2, R0, R18, !P5 ;  /* 0x0000001200027207 */ /* 0x001fc60006800000 */
[----:B------:R-:W-:Y:S01]  /*7d60*/  STL [R1+0x1bc], R5 ;  /* 0x0001bc0501007387 */ /* 0x000fe20000100800 */
[----:B-1----:R-:W-:-:S03]  /*7d70*/  SEL R4, R0, R3, !P5 ;  /* 0x0000000300047207 */ /* 0x002fc60006800000 */
[----:B------:R0:W-:Y:S01]  /*7d80*/  STL [R1+0x1b8], R2 ;  /* 0x0001b80201007387 */ /* 0x0001e20000100800 */
[----:B------:R-:W-:-:S03]  /*7d90*/  SEL R3, R0, R6, !P5 ;  /* 0x0000000600037207 */ /* 0x000fc60006800000 */
[----:B------:R1:W-:Y:S01]  /*7da0*/  STL [R1+0x1b4], R4 ;  /* 0x0001b40401007387 */ /* 0x0003e20000100800 */
[----:B0-----:R-:W-:-:S03]  /*7db0*/  SEL R2, R0, R11, !P5 ;  /* 0x0000000b00027207 */ /* 0x001fc60006800000 */
[----:B------:R0:W-:Y:S01]  /*7dc0*/  STL [R1+0x1b0], R3 ;  /* 0x0001b00301007387 */ /* 0x0001e20000100800 */
[----:B-1----:R-:W-:-:S03]  /*7dd0*/  SEL R4, R0, R13, !P5 ;  /* 0x0000000d00047207 */ /* 0x002fc60006800000 */
[----:B------:R1:W-:Y:S04]  /*7de0*/  STL [R1+0x1ac], R2 ;  /* 0x0001ac0201007387 */ /* 0x0003e80000100800 */
[----:B------:R2:W-:Y:S01]  /*7df0*/  STL [R1+0x1a8], R4 ;  /* 0x0001a80401007387 */ /* 0x0005e20000100800 */
[C---:B0-----:R-:W-:Y:S02]  /*7e00*/  SEL R3, R0.reuse, R10, !P5 ;  /* 0x0000000a00037207 */ /* 0x041fe40006800000 */
[----:B-1----:R-:W-:-:S03]  /*7e10*/  SEL R2, R0, R17, !P5 ;  /* 0x0000001100027207 */ /* 0x002fc60006800000 */
[----:B------:R0:W-:Y:S01]  /*7e20*/  STL [R1+0x1a4], R3 ;  /* 0x0001a40301007387 */ /* 0x0001e20000100800 */
[----:B--2---:R-:W-:-:S03]  /*7e30*/  SEL R4, R0, R12, !P5 ;  /* 0x0000000c00047207 */ /* 0x004fc60006800000 */
        /* <DEDUP_REMOVED lines=15> */
[C---:B-1----:R-:W-:Y:S02]  /*7f30*/  SEL R2, R0.reuse, R28, !P5 ;  /* 0x0000001c00027207 */ /* 0x042fe40006800000 */
[----:B------:R-:W3:Y:S01]  /*7f40*/  LDL.LU R28, [R1+0x138] ;  /* 0x00013800011c7983 */ /* 0x000ee20000300800 */
[----:B--2---:R-:W-:-:S03]  /*7f50*/  SEL R4, R0, R27, !P5 ;  /* 0x0000001b00047207 */ /* 0x004fc60006800000 */
[----:B------:R0:W-:Y:S04]  /*7f60*/  STL [R1+0x180], R3 ;  /* 0x0001800301007387 */ /* 0x0001e80000100800 */
[----:B------:R1:W-:Y:S04]  /*7f70*/  STL [R1+0x17c], R2 ;  /* 0x00017c0201007387 */ /* 0x0003e80000100800 */
[----:B------:R2:W-:Y:S01]  /*7f80*/  STL [R1+0x178], R4 ;  /* 0x0001780401007387 */ /* 0x0005e20000100800 */
[C---:B0-----:R-:W-:Y:S02]  /*7f90*/  SEL R3, R0.reuse, R26, !P5 ;  /* 0x0000001a00037207 */ /* 0x041fe40006800000 */
[----:B-1----:R-:W-:-:S03]  /*7fa0*/  SEL R2, R0, R25, !P5 ;  /* 0x0000001900027207 */ /* 0x002fc60006800000 */
[----:B------:R-:W-:Y:S01]  /*7fb0*/  STL [R1+0x174], R3 ;  /* 0x0001740301007387 */ /* 0x000fe20000100800 */
[----:B--2---:R-:W-:-:S03]  /*7fc0*/  SEL R4, R0, R23, !P5 ;  /* 0x0000001700047207 */ /* 0x004fc60006800000 */
[----:B------:R-:W-:Y:S04]  /*7fd0*/  STL [R1+0x170], R2 ;  /* 0x0001700201007387 */ /* 0x000fe80000100800 */
[----:B------:R0:W-:Y:S04]  /*7fe0*/  STL [R1+0x16c], R4 ;  /* 0x00016c0401007387 */ /* 0x0001e80000100800 */
[----:B0-----:R-:W2:Y:S01]  /*7ff0*/  LDL.LU R4, [R1+0x144] ;  /* 0x0001440001047983 */ /* 0x001ea20000300800 */
[C---:B------:R-:W-:Y:S02]  /*8000*/  SEL R3, R0.reuse, R22, !P5 ;  /* 0x0000001600037207 */ /* 0x040fe40006800000 */
[----:B------:R-:W-:-:S03]  /*8010*/  SEL R2, R0, R29, !P5 ;  /* 0x0000001d00027207 */ /* 0x000fc60006800000 */
[----:B------:R-:W-:Y:S04]  /*8020*/  STL [R1+0x168], R3 ;  /* 0x0001680301007387 */ /* 0x000fe80000100800 */
[----:B--2---:R0:W-:Y:S04]  /*8030*/  STL [R1+0xa74], R4 ;  /* 0x000a740401007387 */ /* 0x0041e80000100800 */
[----:B------:R-:W-:Y:S04]  /*8040*/  STL [R1+0x164], R2 ;  /* 0x0001640201007387 */ /* 0x000fe80000100800 */
[----:B0-----:R-:W2:Y:S01]  /*8050*/  LDL.LU R4, [R1+0x140] ;  /* 0x0001400001047983 */ /* 0x001ea20000300800 */
[----:B---3--:R-:W-:-:S03]  /*8060*/  SEL R22, R0, R28, !P5 ;  /* 0x0000001c00167207 */ /* 0x008fc60006800000 */
[----:B--2---:R0:W-:Y:S04]  /*8070*/  STL [R1+0xa78], R4 ;  /* 0x000a780401007387 */ /* 0x0041e80000100800 */
        /* <DEDUP_REMOVED lines=36> */
[C---:B------:R-:W-:Y:S02]  /*82c0*/  SEL R14, R0.reuse, R14, !P5 ;  /* 0x0000000e000e7207 */ /* 0x040fe40006800000 */
[----:B--2---:R-:W-:-:S05]  /*82d0*/  SEL R4, R0, R4, !P5 ;  /* 0x0000000400047207 */ /* 0x004fca0006800000 */
[----:B------:R4:W-:Y:S04]  /*82e0*/  STL [R1+0x14c], R4 ;  /* 0x00014c0401007387 */ /* 0x0009e80000100800 */
[----:B------:R-:W-:Y:S01]  /*82f0*/  STL [R1+0x148], R15 ;  /* 0x0001480f01007387 */ /* 0x000fe20000100800 */
[C---:B----4-:R-:W-:Y:S02]  /*8300*/  SEL R4, R0.reuse, R2, !P5 ;  /* 0x0000000200047207 */ /* 0x050fe40006800000 */
[----:B------:R-:W-:-:S03]  /*8310*/  SEL R2, R0, R16, !P5 ;  /* 0x0000001000027207 */ /* 0x000fc60006800000 */
[----:B------:R0:W-:Y:S04]  /*8320*/  STL [R1+0x144], R4 ;  /* 0x0001440401007387 */ /* 0x0001e80000100800 */
[----:B------:R-:W-:Y:S04]  /*8330*/  STL [R1+0x140], R14 ;  /* 0x0001400e01007387 */ /* 0x000fe80000100800 */
[----:B------:R1:W-:Y:S01]  /*8340*/  STL [R1+0x13c], R2 ;  /* 0x00013c0201007387 */ /* 0x0003e20000100800 */
[C---:B0-----:R-:W-:Y:S02]  /*8350*/  SEL R4, R0.reuse, R5, !P5 ;  /* 0x0000000500047207 */ /* 0x041fe40006800000 */
[----:B------:R-:W-:-:S03]  /*8360*/  SEL R5, R0, R18, !P5 ;  /* 0x0000001200057207 */ /* 0x000fc60006800000 */
[----:B------:R0:W-:Y:S01]  /*8370*/  STL [R1+0x138], R4 ;  /* 0x0001380401007387 */ /* 0x0001e20000100800 */
[----:B-1----:R-:W-:-:S03]  /*8380*/  SEL R2, R0, R3, !P5 ;  /* 0x0000000300027207 */ /* 0x002fc60006800000 */
[----:B------:R-:W-:Y:S01]  /*8390*/  STL [R1+0x134], R5 ;  /* 0x0001340501007387 */ /* 0x000fe20000100800 */
[----:B------:R-:W-:-:S03]  /*83a0*/  SEL R3, R0, R11, !P5 ;  /* 0x0000000b00037207 */ /* 0x000fc60006800000 */
[----:B------:R1:W-:Y:S01]  /*83b0*/  STL [R1+0x130], R2 ;  /* 0x0001300201007387 */ /* 0x0003e20000100800 */
[----:B0-----:R-:W-:-:S05]  /*83c0*/  SEL R4, R0, R6, !P5 ;  /* 0x0000000600047207 */ /* 0x001fca0006800000 */
        /* <DEDUP_REMOVED lines=20> */
[----:B------:R-:W2:Y:S04]  /*8510*/  LDL.LU R29, [R1+0xc0] ;  /* 0x0000c000011d7983 */ /* 0x000ea80000300800 */
[----:B------:R1:W-:Y:S01]  /*8520*/  STL [R1+0x104], R3 ;  /* 0x0001040301007387 */ /* 0x0003e20000100800 */
[----:B0-----:R-:W-:-:S03]  /*8530*/  SEL R4, R0, R27, !P5 ;  /* 0x0000001b00047207 */ /* 0x001fc60006800000 */
[----:B------:R0:W-:Y:S01]  /*8540*/  STL [R1+0x100], R2 ;  /* 0x0001000201007387 */ /* 0x0001e20000100800 */
[C---:B-1----:R-:W-:Y:S02]  /*8550*/  SEL R3, R0.reuse, R9, !P5 ;  /* 0x0000000900037207 */ /* 0x042fe40006800000 */
[----:B0-----:R-:W-:-:S03]  /*8560*/  SEL R2, R0, R7, !P5 ;  /* 0x0000000700027207 */ /* 0x001fc60006800000 */
[----:B------:R0:W-:Y:S04]  /*8570*/  STL [R1+0xfc], R3 ;  /* 0x0000fc0301007387 */ /* 0x0001e80000100800 */
[----:B------:R1:W-:Y:S04]  /*8580*/  STL [R1+0xf8], R2 ;  /* 0x0000f80201007387 */ /* 0x0003e80000100800 */
[----:B------:R3:W-:Y:S01]  /*8590*/  STL [R1+0xf4], R4 ;  /* 0x0000f40401007387 */ /* 0x0007e20000100800 */
[C---:B0-----:R-:W-:Y:S02]  /*85a0*/  SEL R3, R0.reuse, R26, !P5 ;  /* 0x0000001a00037207 */ /* 0x041fe40006800000 */
[----:B-1----:R-:W-:-:S03]  /*85b0*/  SEL R2, R0, R25, !P5 ;  /* 0x0000001900027207 */ /* 0x002fc60006800000 */
[----:B------:R0:W-:Y:S01]  /*85c0*/  STL [R1+0xf0], R3 ;  /* 0x0000f00301007387 */ /* 0x0001e20000100800 */
[----:B---3--:R-:W-:-:S03]  /*85d0*/  SEL R4, R0, R23, !P5 ;  /* 0x0000001700047207 */ /* 0x008fc60006800000 */
[----:B------:R1:W-:Y:S04]  /*85e0*/  STL [R1+0xec], R2 ;  /* 0x0000ec0201007387 */ /* 0x0003e80000100800 */
[----:B------:R-:W-:Y:S04]  /*85f0*/  STL [R1+0xe8], R4 ;  /* 0x0000e80401007387 */ /* 0x000fe80000100800 */
[----:B------:R-:W3:Y:S01]  /*8600*/  LDL.LU R15, [R1+0xd0] ;  /* 0x0000d000010f7983 */ /* 0x000ee20000300800 */
[C---:B0-----:R-:W-:Y:S02]  /*8610*/  SEL R3, R0.reuse, R22, !P5 ;  /* 0x0000001600037207 */ /* 0x041fe40006800000 */
[----:B-1----:R-:W-:-:S03]  /*8620*/  SEL R2, R0, R28, !P5 ;  /* 0x0000001c00027207 */ /* 0x002fc60006800000 */
[----:B------:R-:W-:Y:S04]  /*8630*/  STL [R1+0xe4], R3 ;  /* 0x0000e40301007387 */ /* 0x000fe80000100800 */
[----:B---3--:R0:W-:Y:S04]  /*8640*/  STL [R1+0xa6c], R15 ;  /* 0x000a6c0f01007387 */ /* 0x0081e80000100800 */
        /* <DEDUP_REMOVED lines=25> */
[----:B0-----:R-:W3:Y:S04]  /*87e0*/  LDL.LU R7, [R1+0x6c] ;  /* 0x00006c0001077983 */ /* 0x001ee80000300800 */
[----:B------:R-:W3:Y:S04]  /*87f0*/  LDL.LU R27, [R1+0x70] ;  /* 0x00007000011b7983 */ /* 0x000ee80000300800 */
[----:B------:R-:W3:Y:S04]  /*8800*/  LDL.LU R26, [R1+0x74] ;  /* 0x00007400011a7983 */ /* 0x000ee80000300800 */
[----:B------:R-:W3:Y:S04]  /*8810*/  LDL.LU R25, [R1+0x54] ;  /* 0x0000540001197983 */ /* 0x000ee80000300800 */
[----:B------:R-:W3:Y:S04]  /*8820*/  LDL.LU R23, [R1+0x60] ;  /* 0x0000600001177983 */ /* 0x000ee80000300800 */
[----:B------:R-:W3:Y:S04]  /*8830*/  LDL.LU R22, [R1+0x58] ;  /* 0x0000580001167983 */ /* 0x000ee80000300800 */
[----:B------:R-:W3:Y:S04]  /*8840*/  LDL.LU R28, [R1+0x14] ;  /* 0x00001400011c7983 */ /* 0x000ee80000300800 */
        /* <DEDUP_REMOVED lines=8> */
[C---:B----4-:R-:W-:Y:S02]  /*88d0*/  SEL R14, R0.reuse, R14, !P5 ;  /* 0x0000000e000e7207 */ /* 0x050fe40006800000 */
[C---:B------:R-:W-:Y:S02]  /*88e0*/  SEL R16, R0.reuse, R16, !P5 ;  /* 0x0000001000107207 */ /* 0x040fe40006800000 */
[----:B------:R-:W-:-:S02]  /*88f0*/  SEL R5, R0, R5, !P5 ;  /* 0x0000000500057207 */ /* 0x000fc40006800000 */
[C---:B------:R-:W-:Y:S02]  /*8900*/  SEL R18, R0.reuse, R18, !P5 ;  /* 0x0000001200127207 */ /* 0x040fe40006800000 */
[C---:B------:R-:W-:Y:S02]  /*8910*/  SEL R3, R0.reuse, R3, !P5 ;  /* 0x0000000300037207 */ /* 0x040fe40006800000 */
[C---:B------:R-:W-:Y:S02]  /*8920*/  SEL R6, R0.reuse, R6, !P5 ;  /* 0x0000000600067207 */ /* 0x040fe40006800000 */
[C---:B------:R-:W-:Y:S02]  /*8930*/  SEL R11, R0.reuse, R11, !P5 ;  /* 0x0000000b000b7207 */ /* 0x040fe40006800000 */
        /* <DEDUP_REMOVED lines=19> */
[----:B--2---:R-:W-:-:S05]  /*8a70*/  SEL R15, R0, R15, !P5 ;  /* 0x0000000f000f7207 */ /* 0x004fca0006800000 */
[----:B------:R0:W-:Y:S04]  /*8a80*/  STL [R1+0xd0], R15 ;  /* 0x0000d00f01007387 */ /* 0x0001e80000100800 */
[----:B0-----:R-:W2:Y:S04]  /*8a90*/  LDL.LU R15, [R1+0xa68] ;  /* 0x000a6800010f7983 */ /* 0x001ea80000300800 */
[----:B------:R0:W-:Y:S04]  /*8aa0*/  STL [R1+0xcc], R2 ;  /* 0x0000cc0201007387 */ /* 0x0001e80000100800 */
[----:B0-----:R-:W3:Y:S04]  /*8ab0*/  LDL.LU R2, [R1+0xa64] ;  /* 0x000a640001027983 */ /* 0x001ee80000300800 */
[----:B------:R0:W-:Y:S04]  /*8ac0*/  STL [R1+0xc8], R14 ;  /* 0x0000c80e01007387 */ /* 0x0001e80000100800 */
[----:B0-----:R-:W4:Y:S04]  /*8ad0*/  LDL.LU R14, [R1+0xa60] ;  /* 0x000a6000010e7983 */ /* 0x001f280000300800 */
[----:B------:R0:W-:Y:S04]  /*8ae0*/  STL [R1+0xc4], R16 ;  /* 0x0000c41001007387 */ /* 0x0001e80000100800 */
[----:B0-----:R-:W2:Y:S04]  /*8af0*/  LDL.LU R16, [R1+0xa5c] ;  /* 0x000a5c0001107983 */ /* 0x001ea80000300800 */
        /* <DEDUP_REMOVED lines=47> */
[----:B0-----:R-:W2:Y:S02]  /*8df0*/  LDL.LU R29, [R1+0xa00] ;  /* 0x000a0000011d7983 */ /* 0x001ea40000300800 */
[----:B--2---:R-:W-:-:S05]  /*8e00*/  SEL R29, R0, R29, !P5 ;  /* 0x0000001d001d7207 */ /* 0x004fca0006800000 */
[----:B------:R0:W-:Y:S04]  /*8e10*/  STL [R1+0x60], R29 ;  /* 0x0000601d01007387 */ /* 0x0001e80000100800 */
[----:B0-----:R-:W2:Y:S01]  /*8e20*/  LDL.LU R29, [R1+0x4] ;  /* 0x00000400011d7983 */ /* 0x001ea20000300800 */
[C---:B------:R-:W-:Y:S02]  /*8e30*/  SEL R28, R0.reuse, R28, !P5 ;  /* 0x0000001c001c7207 */ /* 0x040fe40006800000 */
[C---:B------:R-:W-:Y:S02]  /*8e40*/  SEL R22, R0.reuse, R22, !P5 ;  /* 0x0000001600167207 */ /* 0x040fe40006800000 */
[C---:B------:R-:W-:Y:S01]  /*8e50*/  SEL R23, R0.reuse, R23, !P5 ;  /* 0x0000001700177207 */ /* 0x040fe20006800000 */
[----:B------:R-:W-:Y:S04]  /*8e60*/  STL [R1+0x5c], R28 ;  /* 0x00005c1c01007387 */ /* 0x000fe80000100800 */
[----:B------:R0:W-:Y:S04]  /*8e70*/  STL [R1+0x58], R22 ;  /* 0x0000581601007387 */ /* 0x0001e80000100800 */
[----:B------:R1:W-:Y:S01]  /*8e80*/  STL [R1+0x54], R23 ;  /* 0x0000541701007387 */ /* 0x0003e20000100800 */
[----:B0-----:R-:W-:-:S02]  /*8e90*/  SEL R22, R0, R25, !P5 ;  /* 0x0000001900167207 */ /* 0x001fc40006800000 */
[C---:B------:R-:W-:Y:S02]  /*8ea0*/  SEL R25, R0.reuse, R26, !P5 ;  /* 0x0000001a00197207 */ /* 0x040fe40006800000 */
[C---:B-1----:R-:W-:Y:S01]  /*8eb0*/  SEL R23, R0.reuse, R27, !P5 ;  /* 0x0000001b00177207 */ /* 0x042fe20006800000 */
[----:B------:R0:W-:Y:S01]  /*8ec0*/  STL [R1+0x50], R22 ;  /* 0x0000501601007387 */ /* 0x0001e20000100800 */
[----:B------:R-:W-:Y:S01]  /*8ed0*/  SEL R19, R0, R19, !P5 ;  /* 0x0000001300137207 */ /* 0x000fe20006800000 */
[----:B------:R-:W-:Y:S01]  /*8ee0*/  IMAD R4, R4, UR7, RZ ;  /* 0x0000000704047c24 */ /* 0x000fe2000f8e02ff */
[C---:B------:R-:W-:Y:S01]  /*8ef0*/  SEL R5, R0.reuse, R5, !P5 ;  /* 0x0000000500057207 */ /* 0x040fe20006800000 */
[----:B------:R1:W-:Y:S01]  /*8f00*/  STL [R1+0x4c], R25 ;  /* 0x00004c1901007387 */ /* 0x0003e20000100800 */
[C---:B---3--:R-:W-:Y:S01]  /*8f10*/  SEL R2, R0.reuse, R2, !P5 ;  /* 0x0000000200027207 */ /* 0x048fe20006800000 */
[----:B------:R-:W3:Y:S01]  /*8f20*/  LDC.64 R26, c[0x0][0x388] ;  /* 0x0000e200ff1a7b82 */ /* 0x000ee20000000a00 */
[----:B0-----:R-:W-:-:S02]  /*8f30*/  SEL R22, R0, R7, !P5 ;  /* 0x0000000700167207 */ /* 0x001fc40006800000 */
[C---:B------:R-:W-:Y:S01]  /*8f40*/  SEL R7, R0.reuse, R9, !P5 ;  /* 0x0000000900077207 */ /* 0x040fe20006800000 */
[----:B------:R-:W-:Y:S01]  /*8f50*/  STL [R1+0x48], R23 ;  /* 0x0000481701007387 */ /* 0x000fe20000100800 */
[----:B------:R-:W-:-:S03]  /*8f60*/  SEL R9, R0, R21, !P5 ;  /* 0x0000001500097207 */ /* 0x000fc60006800000 */
[----:B------:R0:W-:Y:S04]  /*8f70*/  STL [R1+0x44], R22 ;  /* 0x0000441601007387 */ /* 0x0001e80000100800 */
[----:B------:R4:W-:Y:S04]  /*8f80*/  STL [R1+0x40], R7 ;  /* 0x0000400701007387 */ /* 0x0009e80000100800 */
[----:B------:R4:W-:Y:S01]  /*8f90*/  STL [R1+0x3c], R19 ;  /* 0x00003c1301007387 */ /* 0x0009e20000100800 */
[C---:B-1----:R-:W-:Y:S01]  /*8fa0*/  SEL R25, R0.reuse, R16, !P5 ;  /* 0x0000001000197207 */ /* 0x042fe20006800000 */
[----:B0-----:R-:W0:Y:S01]  /*8fb0*/  LDC.64 R22, c[0x0][0x388] ;  /* 0x0000e200ff167b82 */ /* 0x001e220000000a00 */
[C---:B----4-:R-:W-:Y:S01]  /*8fc0*/  SEL R7, R0.reuse, R24, !P5 ;  /* 0x0000001800077207 */ /* 0x050fe20006800000 */
[----:B------:R1:W-:Y:S01]  /*8fd0*/  STL [R1+0x38], R9 ;  /* 0x0000380901007387 */ /* 0x0003e20000100800 */
[----:B------:R-:W-:-:S03]  /*8fe0*/  SEL R19, R0, R20, !P5 ;  /* 0x0000001400137207 */ /* 0x000fc60006800000 */
[----:B------:R4:W-:Y:S02]  /*8ff0*/  STL [R1+0x34], R7 ;  /* 0x0000340701007387 */ /* 0x0009e40000100800 */
[----:B------:R-:W0:Y:S01]  /*9000*/  LDC.64 R20, c[0x0][0x388] ;  /* 0x0000e200ff147b82 */ /* 0x000e220000000a00 */
[C---:B-1----:R-:W-:Y:S01]  /*9010*/  SEL R9, R0.reuse, R8, !P5 ;  /* 0x0000000800097207 */ /* 0x042fe20006800000 */
[----:B------:R-:W-:Y:S01]  /*9020*/  STL [R1+0x30], R19 ;  /* 0x0000301301007387 */ /* 0x000fe20000100800 */
[----:B----4-:R-:W-:-:S03]  /*9030*/  SEL R7, R0, R12, !P5 ;  /* 0x0000000c00077207 */ /* 0x010fc60006800000 */
[----:B------:R1:W-:Y:S01]  /*9040*/  STL [R1+0x2c], R9 ;  /* 0x00002c0901007387 */ /* 0x0003e20000100800 */
[----:B------:R-:W-:Y:S02]  /*9050*/  SEL R8, R0, R17, !P5 ;  /* 0x0000001100087207 */ /* 0x000fe40006800000 */
[----:B------:R-:W-:Y:S01]  /*9060*/  LEA R3, P0, R4, R3, 0x1 ;  /* 0x0000000304037211 */ /* 0x000fe200078008ff */
[----:B------:R4:W-:Y:S01]  /*9070*/  STL [R1+0x28], R7 ;  /* 0x0000280701007387 */ /* 0x0009e20000100800 */
[C---:B------:R-:W-:Y:S01]  /*9080*/  SEL R24, R0.reuse, R14, !P5 ;  /* 0x0000000e00187207 */ /* 0x040fe20006800000 */
[----:B------:R-:W0:Y:S01]  /*9090*/  LDC.64 R16, c[0x0][0x388] ;  /* 0x0000e200ff107b82 */ /* 0x000e220000000a00 */
[C---:B-1----:R-:W-:Y:S01]  /*90a0*/  SEL R9, R0.reuse, R10, !P5 ;  /* 0x0000000a00097207 */ /* 0x042fe20006800000 */
[----:B------:R1:W-:Y:S01]  /*90b0*/  STL [R1+0x24], R8 ;  /* 0x0000240801007387 */ /* 0x0003e20000100800 */
[----:B----4-:R-:W-:-:S03]  /*90c0*/  SEL R7, R0, R13, !P5 ;  /* 0x0000000d00077207 */ /* 0x010fc60006800000 */
[----:B------:R-:W-:Y:S02]  /*90d0*/  STL [R1+0x20], R9 ;  /* 0x0000200901007387 */ /* 0x000fe40000100800 */
[----:B------:R-:W4:Y:S02]  /*90e0*/  LDC.64 R12, c[0x0][0x388] ;  /* 0x0000e200ff0c7b82 */ /* 0x000f240000000a00 */
[----:B------:R3:W-:Y:S01]  /*90f0*/  STL [R1+0x1c], R7 ;  /* 0x00001c0701007387 */ /* 0x0007e20000100800 */
[----:B-1----:R-:W-:-:S05]  /*9100*/  SEL R8, R0, R11, !P5 ;  /* 0x0000000b00087207 */ /* 0x002fca0006800000 */
[----:B------:R-:W1:Y:S01]  /*9110*/  LDC.64 R10, c[0x0][0x388] ;  /* 0x0000e200ff0a7b82 */ /* 0x000e620000000a00 */
[C---:B---3--:R-:W-:Y:S02]  /*9120*/  SEL R7, R0.reuse, R6, !P5 ;  /* 0x0000000600077207 */ /* 0x048fe40006800000 */
[C---:B------:R-:W-:Y:S01]  /*9130*/  SEL R6, R0.reuse, R18, !P5 ;  /* 0x0000001200067207 */ /* 0x040fe20006800000 */
[----:B------:R3:W-:Y:S04]  /*9140*/  STL [R1+0x18], R8 ;  /* 0x0000180801007387 */ /* 0x0007e80000100800 */
[----:B------:R-:W0:Y:S01]  /*9150*/  LDC.64 R18, c[0x0][0x388] ;  /* 0x0000e200ff127b82 */ /* 0x000e220000000a00 */
[----:B------:R-:W-:Y:S01]  /*9160*/  SEL R0, R0, R15, !P5 ;  /* 0x0000000f00007207 */ /* 0x000fe20006800000 */
[----:B------:R-:W-:Y:S04]  /*9170*/  STL [R1+0x14], R7 ;  /* 0x0000140701007387 */ /* 0x000fe80000100800 */
[----:B------:R3:W-:Y:S02]  /*9180*/  STL [R1+0x10], R6 ;  /* 0x0000100601007387 */ /* 0x0007e40000100800 */
[----:B------:R-:W0:Y:S02]  /*9190*/  LDC.64 R14, c[0x0][0x388] ;  /* 0x0000e200ff0e7b82 */ /* 0x000e240000000a00 */
[----:B------:R-:W-:Y:S04]  /*91a0*/  STL [R1+0x9c4], R25 ;  /* 0x0009c41901007387 */ /* 0x000fe80000100800 */
[----:B------:R-:W-:Y:S02]  /*91b0*/  STL [R1+0xc], R5 ;  /* 0x00000c0501007387 */ /* 0x000fe40000100800 */
[----:B---3--:R-:W3:Y:S02]  /*91c0*/  LDC.64 R8, c[0x0][0x388] ;  /* 0x0000e200ff087b82 */ /* 0x008ee40000000a00 */
[----:B------:R-:W-:Y:S06]  /*91d0*/  STL [R1+0x994], R3 ;  /* 0x0009940301007387 */ /* 0x000fec0000100800 */
[----:B------:R-:W0:Y:S01]  /*91e0*/  LDC.64 R6, c[0x0][0x388] ;  /* 0x0000e200ff067b82 */ /* 0x000e220000000a00 */
[----:B------:R-:W-:Y:S04]  /*91f0*/  STL [R1+0x9c8], R24 ;  /* 0x0009c81801007387 */ /* 0x000fe80000100800 */
[----:B------:R-:W-:Y:S04]  /*9200*/  STL [R1+0x9cc], R2 ;  /* 0x0009cc0201007387 */ /* 0x000fe80000100800 */
[----:B------:R-:W-:Y:S01]  /*9210*/  STL [R1+0x9d0], R0 ;  /* 0x0009d00001007387 */ /* 0x000fe20000100800 */
[----:B--2---:R-:W-:-:S02]  /*9220*/  LEA.HI.X.SX32 R4, R4, R29, 0x1, P0 ;  /* 0x0000001d04047211 */ /* 0x004fc400000f0eff */
[----:B------:R-:W2:Y:S03]  /*9230*/  LDC.64 R28, c[0x0][0x388] ;  /* 0x0000e200ff1c7b82 */ /* 0x000ea60000000a00 */
[----:B------:R0:W-:Y:S04]  /*9240*/  STL [R1+0x998], R4 ;  /* 0x0009980401007387 */ /* 0x0001e80000100800 */
[----:B0-----:R-:W2:Y:S04]  /*9250*/  LDL.LU R4, [R1+0x200] ;  /* 0x0002000001047983 */ /* 0x001ea80000300800 */
[----:B------:R-:W2:Y:S04]  /*9260*/  LDL.LU R25, [R1+0x1fc] ;  /* 0x0001fc0001197983 */ /* 0x000ea80000300800 */
[----:B------:R-:W2:Y:S04]  /*9270*/  LDL.LU R0, [R1+0x1c8] ;  /* 0x0001c80001007983 */ /* 0x000ea80000300800 */
[----:B------:R-:W2:Y:S04]  /*9280*/  LDL.LU R2, [R1+0x1c4] ;  /* 0x0001c40001027983 */ /* 0x000ea80000300800 */
[----:B------:R-:W2:Y:S04]  /*9290*/  LDL.LU R5, [R1+0x1bc] ;  /* 0x0001bc0001057983 */ /* 0x000ea80000300800 */
[----:B------:R-:W2:Y:S04]  /*92a0*/  LDL.LU R24, [R1+0x1b8] ;  /* 0x0001b80001187983 */ /* 0x000ea80000300800 */
[----:B------:R-:W2:Y:S04]  /*92b0*/  LDL.LU R3, [R1+0x1b4] ;  /* 0x0001b40001037983 */ /* 0x000ea80000300800 */
[----:B------:R0:W-:Y:S04]  /*92c0*/  STL [R1+0x9d8], R20 ;  /* 0x0009d81401007387 */ /* 0x0001e80000100800 */
[----:B0-----:R-:W2:Y:S04]  /*92d0*/  LDL.LU R20, [R1+0x204] ;  /* 0x0002040001147983 */ /* 0x001ea80000300800 */
[----:B------:R0:W-:Y:S04]  /*92e0*/  STL [R1+0x9d4], R21 ;  /* 0x0009d41501007387 */ /* 0x0001e80000100800 */
[----:B0-----:R-:W2:Y:S04]  /*92f0*/  LDL.LU R21, [R1+0x208] ;  /* 0x0002080001157983 */ /* 0x001ea80000300800 */
[----:B------:R-:W-:Y:S04]  /*9300*/  STL [R1+0x9e0], R18 ;  /* 0x0009e01201007387 */ /* 0x000fe80000100800 */
[----:B------:R-:W-:Y:S04]  /*9310*/  STL [R1+0x9dc], R19 ;  /* 0x0009dc1301007387 */ /* 0x000fe80000100800 */
[----:B------:R0:W-:Y:S04]  /*9320*/  STL [R1+0x9e8], R6 ;  /* 0x0009e80601007387 */ /* 0x0001e80000100800 */
[----:B0-----:R-:W2:Y:S04]  /*9330*/  LDL.LU R6, [R1+0x1cc] ;  /* 0x0001cc0001067983 */ /* 0x001ea80000300800 */
[----:B------:R0:W-:Y:S04]  /*9340*/  STL [R1+0x9e4], R7 ;  /* 0x0009e40701007387 */ /* 0x0001e80000100800 */
[----:B0-----:R-:W2:Y:S04]  /*9350*/  LDL.LU R7, [R1+0x1d0] ;  /* 0x0001d00001077983 */ /* 0x001ea80000300800 */
[----:B------:R0:W-:Y:S04]  /*9360*/  STL [R1+0x9f0], R22 ;  /* 0x0009f01601007387 */ /* 0x0001e80000100800 */
[----:B0-----:R-:W2:Y:S04]  /*9370*/  LDL.LU R22, [R1+0x1d4] ;  /* 0x0001d40001167983 */ /* 0x001ea80000300800 */
[----:B------:R-:W-:Y:S04]  /*9380*/  STL [R1+0x9ec], R23 ;  /* 0x0009ec1701007387 */ /* 0x000fe80000100800 */
[----:B---3--:R-:W-:Y:S04]  /*9390*/  STL [R1+0x9f4], R8 ;  /* 0x0009f40801007387 */ /* 0x008fe80000100800 */
[----:B------:R0:W-:Y:S04]  /*93a0*/  STL [R1+0x9c0], R9 ;  /* 0x0009c00901007387 */ /* 0x0001e80000100800 */
[----:B0-----:R-:W3:Y:S04]  /*93b0*/  LDL.LU R9, [R1+0x1d8] ;  /* 0x0001d80001097983 */ /* 0x001ee80000300800 */
[----:B-1----:R0:W-:Y:S04]  /*93c0*/  STL [R1+0x9fc], R10 ;  /* 0x0009fc0a01007387 */ /* 0x0021e80000100800 */
[----:B0-----:R-:W3:Y:S04]  /*93d0*/  LDL.LU R10, [R1+0x1dc] ;  /* 0x0001dc00010a7983 */ /* 0x001ee80000300800 */
[----:B------:R0:W-:Y:S04]  /*93e0*/  STL [R1+0x9f8], R11 ;  /* 0x0009f80b01007387 */ /* 0x0001e80000100800 */
[----:B0-----:R-:W3:Y:S04]  /*93f0*/  LDL.LU R11, [R1+0x1e0] ;  /* 0x0001e000010b7983 */ /* 0x001ee80000300800 */
[----:B----4-:R0:W-:Y:S04]  /*9400*/  STL [R1+0x9bc], R13 ;  /* 0x0009bc0d01007387 */ /* 0x0101e80000100800 */
[----:B0-----:R-:W4:Y:S04]  /*9410*/  LDL.LU R13, [R1+0x1e4] ;  /* 0x0001e400010d7983 */ /* 0x001f280000300800 */
[----:B------:R0:W-:Y:S04]  /*9420*/  STL [R1+0x9b0], R15 ;  /* 0x0009b00f01007387 */ /* 0x0001e80000100800 */
[----:B0-----:R-:W3:Y:S04]  /*9430*/  LDL.LU R15, [R1+0x1e8] ;  /* 0x0001e800010f7983 */ /* 0x001ee80000300800 */
[----:B------:R0:W-:Y:S04]  /*9440*/  STL [R1+0x9b4], R17 ;  /* 0x0009b41101007387 */ /* 0x0001e80000100800 */
[----:B0-----:R-:W3:Y:S04]  /*9450*/  LDL.LU R17, [R1+0x1ec] ;  /* 0x0001ec0001117983 */ /* 0x001ee80000300800 */
[----:B------:R0:W-:Y:S04]  /*9460*/  STL [R1+0x9b8], R27 ;  /* 0x0009b81b01007387 */ /* 0x0001e80000100800 */
[----:B0-----:R-:W4:Y:S04]  /*9470*/  LDL.LU R27, [R1+0x1f8] ;  /* 0x0001f800011b7983 */ /* 0x001f280000300800 */
[----:B--2---:R0:W-:Y:S02]  /*9480*/  STL [R1+0x9ac], R29 ;  /* 0x0009ac1d01007387 */ /* 0x0041e40000100800 */
[----:B0-----:R-:W0:Y:S02]  /*9490*/  LDC R29, c[0x0][0x3b0] ;  /* 0x0000ec00ff1d7b82 */ /* 0x001e240000000800 */
[----:B0-----:R-:W-:-:S02]  /*94a0*/  IMAD R18, R4, R29, RZ ;  /* 0x0000001d04127224 */ /* 0x001fc400078e02ff */
[-C--:B------:R-:W-:Y:S02]  /*94b0*/  IMAD R4, R25, R29.reuse, RZ ;  /* 0x0000001d19047224 */ /* 0x080fe400078e02ff */
[-C--:B------:R-:W-:Y:S02]  /*94c0*/  IMAD R8, R20, R29.reuse, RZ ;  /* 0x0000001d14087224 */ /* 0x080fe400078e02ff */
[----:B------:R-:W-:-:S05]  /*94d0*/  IMAD R19, R21, R29, RZ ;  /* 0x0000001d15137224 */ /* 0x000fca00078e02ff */
[----:B------:R-:W-:Y:S04]  /*94e0*/  STL [R1+0x1c0], R19 ;  /* 0x0001c01301007387 */ /* 0x000fe80000100800 */
[----:B------:R0:W-:Y:S04]  /*94f0*/  STL [R1+0x1f0], R8 ;  /* 0x0001f00801007387 */ /* 0x0001e80000100800 */
[----:B0-----:R-:W2:Y:S04]  /*9500*/  LDL.LU R8, [R1+0x1b0] ;  /* 0x0001b00001087983 */ /* 0x001ea80000300800 */
[----:B------:R0:W-:Y:S04]  /*9510*/  STL [R1+0x1f4], R18 ;  /* 0x0001f41201007387 */ /* 0x0001e80000100800 */
[----:B------:R-:W2:Y:S04]  /*9520*/  LDL.LU R23, [R1+0x1ac] ;  /* 0x0001ac0001177983 */ /* 0x000ea80000300800 */
[----:B------:R1:W-:Y:S04]  /*9530*/  STL [R1+0x1fc], R4 ;  /* 0x0001fc0401007387 */ /* 0x0003e80000100800 */
[----:B------:R-:W2:Y:S04]  /*9540*/  LDL.LU R19, [R1+0x1a8] ;  /* 0x0001a80001137983 */ /* 0x000ea80000300800 */
[----:B0-----:R-:W2:Y:S04]  /*9550*/  LDL.LU R18, [R1+0x1a4] ;  /* 0x0001a40001127983 */ /* 0x001ea80000300800 */
[----:B------:R-:W2:Y:S04]  /*9560*/  LDL.LU R21, [R1+0x1a0] ;  /* 0x0001a00001157983 */ /* 0x000ea80000300800 */
[----:B------:R-:W2:Y:S04]  /*9570*/  LDL.LU R20, [R1+0x19c] ;  /* 0x00019c0001147983 */ /* 0x000ea80000300800 */
[----:B-1----:R-:W2:Y:S04]  /*9580*/  LDL.LU R4, [R1+0x198] ;  /* 0x0001980001047983 */ /* 0x002ea80000300800 */
[----:B------:R-:W2:Y:S01]  /*9590*/  LDL.LU R25, [R1+0x194] ;  /* 0x0001940001197983 */ /* 0x000ea20000300800 */
[----:B------:R-:W-:-:S02]  /*95a0*/  IMAD R2, R2, R29, RZ ;  /* 0x0000001d02027224 */ /* 0x000fc400078e02ff */
[-C--:B------:R-:W-:Y:S02]  /*95b0*/  IMAD R3, R3, R29.reuse, RZ ;  /* 0x0000001d03037224 */ /* 0x080fe400078e02ff */
[-C--:B---3--:R-:W-:Y:S02]  /*95c0*/  IMAD R17, R17, R29.reuse, RZ ;  /* 0x0000001d11117224 */ /* 0x088fe400078e02ff */
[----:B----4-:R-:W-:-:S05]  /*95d0*/  IMAD R27, R27, R29, RZ ;  /* 0x0000001d1b1b7224 */ /* 0x010fca00078e02ff */
[----:B------:R0:W-:Y:S04]  /*95e0*/  STL [R1+0x1f8], R27 ;  /* 0x0001f81b01007387 */ /* 0x0001e80000100800 */
[----:B------:R1:W-:Y:S01]  /*95f0*/  STL [R1+0x1ec], R17 ;  /* 0x0001ec1101007387 */ /* 0x0003e20000100800 */
[-C--:B0-----:R-:W-:Y:S02]  /*9600*/  IMAD R27, R15, R29.reuse, RZ ;  /* 0x0000001d0f1b7224 */ /* 0x081fe400078e02ff */
[-C--:B------:R-:W-:Y:S02]  /*9610*/  IMAD R15, R11, R29.reuse, RZ ;  /* 0x0000001d0b0f7224 */ /* 0x080fe400078e02ff */
[-C--:B-1----:R-:W-:Y:S02]  /*9620*/  IMAD R17, R13, R29.reuse, RZ ;  /* 0x0000001d0d117224 */ /* 0x082fe400078e02ff */
[-C--:B------:R-:W-:Y:S01]  /*9630*/  IMAD R13, R10, R29.reuse, RZ ;  /* 0x0000001d0a0d7224 */ /* 0x080fe200078e02ff */
[----:B------:R-:W-:Y:S01]  /*9640*/  STL [R1+0x1e8], R27 ;  /* 0x0001e81b01007387 */ /* 0x000fe20000100800 */
[----:B------:R-:W-:-:S02]  /*9650*/  IMAD R11, R9, R29, RZ ;  /* 0x0000001d090b7224 */ /* 0x000fc400078e02ff */
[-C--:B------:R-:W-:Y:S01]  /*9660*/  IMAD R10, R22, R29.reuse, RZ ;  /* 0x0000001d160a7224 */ /* 0x080fe200078e02ff */
[----:B------:R-:W-:Y:S01]  /*9670*/  STL [R1+0x1e4], R17 ;  /* 0x0001e41101007387 */ /* 0x000fe20000100800 */
[-C--:B------:R-:W-:Y:S02]  /*9680*/  IMAD R9, R7, R29.reuse, RZ ;  /* 0x0000001d07097224 */ /* 0x080fe400078e02ff */
[-C--:B------:R-:W-:Y:S01]  /*9690*/  IMAD R7, R6, R29.reuse, RZ ;  /* 0x0000001d06077224 */ /* 0x080fe200078e02ff */
[----:B------:R-:W-:Y:S01]  /*96a0*/  STL [R1+0x1e0], R15 ;  /* 0x0001e00f01007387 */ /* 0x000fe20000100800 */
[----:B------:R-:W-:-:S03]  /*96b0*/  IMAD R6, R0, R29, RZ ;  /* 0x0000001d00067224 */ /* 0x000fc600078e02ff */
[----:B------:R-:W-:Y:S04]  /*96c0*/  STL [R1+0x1dc], R13 ;  /* 0x0001dc0d01007387 */ /* 0x000fe80000100800 */
[----:B------:R-:W-:Y:S04]  /*96d0*/  STL [R1+0x1d8], R11 ;  /* 0x0001d80b01007387 */ /* 0x000fe80000100800 */
[----:B------:R-:W-:Y:S01]  /*96e0*/  STL [R1+0x1d4], R10 ;  /* 0x0001d40a01007387 */ /* 0x000fe20000100800 */
[----:B------:R-:W-:-:S03]  /*96f0*/  IMAD R0, R5, R29, RZ ;  /* 0x0000001d05007224 */ /* 0x000fc600078e02ff */
[----:B------:R-:W-:Y:S04]  /*9700*/  STL [R1+0x1d0], R9 ;  /* 0x0001d00901007387 */ /* 0x000fe80000100800 */
[----:B------:R-:W-:Y:S04]  /*9710*/  STL [R1+0x1cc], R7 ;  /* 0x0001cc0701007387 */ /* 0x000fe80000100800 */
[----:B------:R-:W-:Y:S04]  /*9720*/  STL [R1+0x1c8], R6 ;  /* 0x0001c80601007387 */ /* 0x000fe80000100800 */
[----:B------:R-:W3:Y:S04]  /*9730*/  LDL.LU R22, [R1+0x190] ;  /* 0x0001900001167983 */ /* 0x000ee80000300800 */
[----:B------:R0:W-:Y:S04]  /*9740*/  STL [R1+0x1c4], R2 ;  /* 0x0001c40201007387 */ /* 0x0001e80000100800 */
[----:B------:R-:W4:Y:S04]  /*9750*/  LDL.LU R5, [R1+0x18c] ;  /* 0x00018c0001057983 */ /* 0x000f280000300800 */
[----:B------:R1:W-:Y:S01]  /*9760*/  STL [R1+0x1bc], R0 ;  /* 0x0001bc0001007387 */ /* 0x0003e20000100800 */
[----:B0-----:R-:W-:-:S03]  /*9770*/  IMAD R2, R24, R29, RZ ;  /* 0x0000001d18027224 */ /* 0x001fc600078e02ff */
[----:B------:R-:W4:Y:S04]  /*9780*/  LDL.LU R7, [R1+0x188] ;  /* 0x0001880001077983 */ /* 0x000f280000300800 */
[----:B-1----:R-:W4:Y:S04]  /*9790*/  LDL.LU R0, [R1+0x184] ;  /* 0x0001840001007983 */ /* 0x002f280000300800 */
[----:B------:R0:W-:Y:S04]  /*97a0*/  STL [R1+0x1b8], R2 ;  /* 0x0001b80201007387 */ /* 0x0001e80000100800 */
[----:B------:R-:W4:Y:S04]  /*97b0*/  LDL.LU R6, [R1+0x180] ;  /* 0x0001800001067983 */ /* 0x000f280000300800 */
[----:B0-----:R-:W4:Y:S04]  /*97c0*/  LDL.LU R2, [R1+0x17c] ;  /* 0x00017c0001027983 */ /* 0x001f280000300800 */
[----:B------:R0:W-:Y:S04]  /*97d0*/  STL [R1+0x1b4], R3 ;  /* 0x0001b40301007387 */ /* 0x0001e80000100800 */
[----:B------:R-:W4:Y:S04]  /*97e0*/  LDL.LU R24, [R1+0x178] ;  /* 0x0001780001187983 */ /* 0x000f280000300800 */
[----:B0-----:R-:W4:Y:S01]  /*97f0*/  LDL.LU R3, [R1+0x174] ;  /* 0x0001740001037983 */ /* 0x001f220000300800 */
[----:B--2---:R-:W-:-:S05]  /*9800*/  IMAD R8, R8, R29, RZ ;  /* 0x0000001d08087224 */ /* 0x004fca00078e02ff */
[----:B------:R0:W-:Y:S01]  /*9810*/  STL [R1+0x1b0], R8 ;  /* 0x0001b00801007387 */ /* 0x0001e20000100800 */
[-C--:B------:R-:W-:Y:S02]  /*9820*/  IMAD R10, R23, R29.reuse, RZ ;  /* 0x0000001d170a7224 */ /* 0x080fe400078e02ff */
[----:B------:R-:W-:-:S03]  /*9830*/  IMAD R9, R19, R29, RZ ;  /* 0x0000001d13097224 */ /* 0x000fc600078e02ff */
[----:B------:R1:W-:Y:S01]  /*9840*/  STL [R1+0x1ac], R10 ;  /* 0x0001ac0a01007387 */ /* 0x0003e20000100800 */
[----:B0-----:R-:W-:-:S03]  /*9850*/  IMAD R8, R18, R29, RZ ;  /* 0x0000001d12087224 */ /* 0x001fc600078e02ff */
[----:B------:R0:W-:Y:S04]  /*9860*/  STL [R1+0x1a8], R9 ;  /* 0x0001a80901007387 */ /* 0x0001e80000100800 */
[----:B------:R2:W-:Y:S01]  /*9870*/  STL [R1+0x1a4], R8 ;  /* 0x0001a40801007387 */ /* 0x0005e20000100800 */
[-C--:B-1----:R-:W-:Y:S02]  /*9880*/  IMAD R10, R21, R29.reuse, RZ ;  /* 0x0000001d150a7224 */ /* 0x082fe400078e02ff */
[----:B0-----:R-:W-:-:S03]  /*9890*/  IMAD R9, R20, R29, RZ ;  /* 0x0000001d14097224 */ /* 0x001fc600078e02ff */
[----:B------:R0:W-:Y:S01]  /*98a0*/  STL [R1+0x1a0], R10 ;  /* 0x0001a00a01007387 */ /* 0x0001e20000100800 */
[----:B--2---:R-:W-:-:S03]  /*98b0*/  IMAD R8, R4, R29, RZ ;  /* 0x0000001d04087224 */ /* 0x004fc600078e02ff */
[----:B------:R1:W-:Y:S01]  /*98c0*/  STL [R1+0x19c], R9 ;  /* 0x00019c0901007387 */ /* 0x0003e20000100800 */
[----:B------:R-:W-:-:S03]  /*98d0*/  IMAD R4, R25, R29, RZ ;  /* 0x0000001d19047224 */ /* 0x000fc600078e02ff */
[----:B------:R-:W2:Y:S04]  /*98e0*/  LDL.LU R27, [R1+0x170] ;  /* 0x00017000011b7983 */ /* 0x000ea80000300800 */
[----:B------:R-:W-:Y:S04]  /*98f0*/  STL [R1+0x198], R8 ;  /* 0x0001980801007387 */ /* 0x000fe80000100800 */
[----:B------:R-:W2:Y:S04]  /*9900*/  LDL.LU R17, [R1+0x16c] ;  /* 0x00016c0001117983 */ /* 0x000ea80000300800 */
[----:B------:R0:W-:Y:S04]  /*9910*/  STL [R1+0x194], R4 ;  /* 0x0001940401007387 */ /* 0x0001e80000100800 */
[----:B------:R-:W2:Y:S04]  /*9920*/  LDL.LU R15, [R1+0x168] ;  /* 0x00016800010f7983 */ /* 0x000ea80000300800 */
[----:B------:R-:W2:Y:S04]  /*9930*/  LDL.LU R13, [R1+0x164] ;  /* 0x00016400010d7983 */ /* 0x000ea80000300800 */
[----:B------:R-:W2:Y:S04]  /*9940*/  LDL.LU R11, [R1+0x160] ;  /* 0x00016000010b7983 */ /* 0x000ea80000300800 */
[----:B0-----:R-:W2:Y:S04]  /*9950*/  LDL.LU R10, [R1+0x154] ;  /* 0x00015400010a7983 */ /* 0x001ea80000300800 */
[----:B-1----:R-:W2:Y:S04]  /*9960*/  LDL.LU R9, [R1+0x150] ;  /* 0x0001500001097983 */ /* 0x002ea80000300800 */
[----:B------:R-:W2:Y:S04]  /*9970*/  LDL.LU R19, [R1+0x14c] ;  /* 0x00014c0001137983 */ /* 0x000ea80000300800 */
[----:B------:R-:W2:Y:S04]  /*9980*/  LDL.LU R18, [R1+0x148] ;  /* 0x0001480001127983 */ /* 0x000ea80000300800 */
[----:B------:R-:W2:Y:S04]  /*9990*/  LDL.LU R21, [R1+0x144] ;  /* 0x0001440001157983 */ /* 0x000ea80000300800 */
[----:B------:R-:W2:Y:S04]  /*99a0*/  LDL.LU R20, [R1+0x140] ;  /* 0x0001400001147983 */ /* 0x000ea80000300800 */
[----:B------:R-:W2:Y:S04]  /*99b0*/  LDL.LU R4, [R1+0x13c] ;  /* 0x00013c0001047983 */ /* 0x000ea80000300800 */
[----:B------:R-:W2:Y:S01]  /*99c0*/  LDL.LU R25, [R1+0x138] ;  /* 0x0001380001197983 */ /* 0x000ea20000300800 */
[----:B---3--:R-:W-:-:S02]  /*99d0*/  IMAD R8, R22, R29, RZ ;  /* 0x0000001d16087224 */ /* 0x008fc400078e02ff */
[-C--:B----4-:R-:W-:Y:S02]  /*99e0*/  IMAD R22, R5, R29.reuse, RZ ;  /* 0x0000001d05167224 */ /* 0x090fe400078e02ff */
[----:B------:R-:W3:Y:S04]  /*99f0*/  LDL.LU R5, [R1+0x134] ;  /* 0x0001340001057983 */ /* 0x000ee80000300800 */
[----:B------:R0:W-:Y:S04]  /*9a00*/  STL [R1+0x190], R8 ;  /* 0x0001900801007387 */ /* 0x0001e80000100800 */
[----:B------:R-:W-:Y:S01]  /*9a10*/  STL [R1+0x18c], R22 ;  /* 0x00018c1601007387 */ /* 0x000fe20000100800 */
[----:B0-----:R-:W-:-:S02]  /*9a20*/  IMAD R8, R7, R29, RZ ;  /* 0x0000001d07087224 */ /* 0x001fc400078e02ff */
[-C--:B------:R-:W-:Y:S02]  /*9a30*/  IMAD R7, R0, R29.reuse, RZ ;  /* 0x0000001d00077224 */ /* 0x080fe400078e02ff */
[----:B------:R-:W4:Y:S04]  /*9a40*/  LDL.LU R0, [R1+0x130] ;  /* 0x0001300001007983 */ /* 0x000f280000300800 */
[----:B------:R0:W-:Y:S04]  /*9a50*/  STL [R1+0x188], R8 ;  /* 0x0001880801007387 */ /* 0x0001e80000100800 */
[----:B------:R1:W-:Y:S01]  /*9a60*/  STL [R1+0x184], R7 ;  /* 0x0001840701007387 */ /* 0x0003e20000100800 */
[----:B0-----:R-:W-:-:S02]  /*9a70*/  IMAD R8, R6, R29, RZ ;  /* 0x0000001d06087224 */ /* 0x001fc400078e02ff */
[-C--:B------:R-:W-:Y:S02]  /*9a80*/  IMAD R6, R24, R29.reuse, RZ ;  /* 0x0000001d18067224 */ /* 0x080fe400078e02ff */
[-C--:B-1----:R-:W-:Y:S01]  /*9a90*/  IMAD R7, R2, R29.reuse, RZ ;  /* 0x0000001d02077224 */ /* 0x082fe200078e02ff */
[----:B------:R0:W-:Y:S01]  /*9aa0*/  STL [R1+0x180], R8 ;  /* 0x0001800801007387 */ /* 0x0001e20000100800 */
[----:B------:R-:W-:-:S03]  /*9ab0*/  IMAD R2, R3, R29, RZ ;  /* 0x0000001d03027224 */ /* 0x000fc600078e02ff */
[----:B------:R1:W-:Y:S04]  /*9ac0*/  STL [R1+0x17c], R7 ;  /* 0x00017c0701007387 */ /* 0x0003e80000100800 */
[----:B0-----:R-:W4:Y:S04]  /*9ad0*/  LDL.LU R8, [R1+0x12c] ;  /* 0x00012c0001087983 */ /* 0x001f280000300800 */
[----:B------:R0:W-:Y:S04]  /*9ae0*/  STL [R1+0x178], R6 ;  /* 0x0001780601007387 */ /* 0x0001e80000100800 */
[----:B------:R-:W4:Y:S04]  /*9af0*/  LDL.LU R23, [R1+0x128] ;  /* 0x0001280001177983 */ /* 0x000f280000300800 */
[----:B------:R0:W-:Y:S04]  /*9b00*/  STL [R1+0x174], R2 ;  /* 0x0001740201007387 */ /* 0x0001e80000100800 */
[----:B------:R-:W4:Y:S04]  /*9b10*/  LDL.LU R22, [R1+0x124] ;  /* 0x0001240001167983 */ /* 0x000f280000300800 */
[----:B-1----:R-:W4:Y:S04]  /*9b20*/  LDL.LU R7, [R1+0x120] ;  /* 0x0001200001077983 */ /* 0x002f280000300800 */
[----:B0-----:R-:W4:Y:S04]  /*9b30*/  LDL.LU R6, [R1+0x11c] ;  /* 0x00011c0001067983 */ /* 0x001f280000300800 */
[----:B------:R-:W4:Y:S04]  /*9b40*/  LDL.LU R2, [R1+0x118] ;  /* 0x0001180001027983 */ /* 0x000f280000300800 */
[----:B------:R-:W4:Y:S04]  /*9b50*/  LDL.LU R24, [R1+0x114] ;  /* 0x0001140001187983 */ /* 0x000f280000300800 */
[----:B------:R-:W4:Y:S01]  /*9b60*/  LDL.LU R3, [R1+0x110] ;  /* 0x0001100001037983 */ /* 0x000f220000300800 */
[----:B--2---:R-:W-:-:S02]  /*9b70*/  IMAD R27, R27, R29, RZ ;  /* 0x0000001d1b1b7224 */ /* 0x004fc400078e02ff */
[----:B------:R-:W-:-:S03]  /*9b80*/  IMAD R17, R17, R29, RZ ;  /* 0x0000001d11117224 */ /* 0x000fc600078e02ff */
[----:B------:R0:W-:Y:S04]  /*9b90*/  STL [R1+0x170], R27 ;  /* 0x0001701b01007387 */ /* 0x0001e80000100800 */
[----:B------:R1:W-:Y:S01]  /*9ba0*/  STL [R1+0x16c], R17 ;  /* 0x00016c1101007387 */ /* 0x0003e20000100800 */
[-C--:B0-----:R-:W-:Y:S02]  /*9bb0*/  IMAD R27, R15, R29.reuse, RZ ;  /* 0x0000001d0f1b7224 */ /* 0x081fe400078e02ff */
[-C--:B-1----:R-:W-:Y:S02]  /*9bc0*/  IMAD R17, R13, R29.reuse, RZ ;  /* 0x0000001d0d117224 */ /* 0x082fe400078e02ff */
[-C--:B------:R-:W-:Y:S01]  /*9bd0*/  IMAD R15, R11, R29.reuse, RZ ;  /* 0x0000001d0b0f7224 */ /* 0x080fe200078e02ff */
[----:B------:R-:W-:Y:S01]  /*9be0*/  STL [R1+0x168], R27 ;  /* 0x0001681b01007387 */ /* 0x000fe20000100800 */
[----:B------:R-:W-:-:S03]  /*9bf0*/  IMAD R13, R10, R29, RZ ;  /* 0x0000001d0a0d7224 */ /* 0x000fc600078e02ff */
[----:B------:R-:W-:Y:S01]  /*9c00*/  STL [R1+0x164], R17 ;  /* 0x0001641101007387 */ /* 0x000fe20000100800 */
[----:B------:R-:W-:-:S03]  /*9c10*/  IMAD R11, R9, R29, RZ ;  /* 0x0000001d090b7224 */ /* 0x000fc600078e02ff */
[----:B------:R-:W-:Y:S01]  /*9c20*/  STL [R1+0x160], R15 ;  /* 0x0001600f01007387 */ /* 0x000fe20000100800 */
[----:B------:R-:W-:-:S03]  /*9c30*/  IMAD R10, R19, R29, RZ ;  /* 0x0000001d130a7224 */ /* 0x000fc600078e02ff */
[----:B------:R-:W-:Y:S01]  /*9c40*/  STL [R1+0x154], R13 ;  /* 0x0001540d01007387 */ /* 0x000fe20000100800 */
[----:B------:R-:W-:-:S03]  /*9c50*/  IMAD R9, R18, R29, RZ ;  /* 0x0000001d12097224 */ /* 0x000fc600078e02ff */
[----:B------:R0:W-:Y:S04]  /*9c60*/  STL [R1+0x150], R11 ;  /* 0x0001500b01007387 */ /* 0x0001e80000100800 */
[----:B------:R1:W-:Y:S04]  /*9c70*/  STL [R1+0x14c], R10 ;  /* 0x00014c0a01007387 */ /* 0x0003e80000100800 */
[----:B------:R2:W-:Y:S01]  /*9c80*/  STL [R1+0x148], R9 ;  /* 0x0001480901007387 */ /* 0x0005e20000100800 */
[-C--:B0-----:R-:W-:Y:S02]  /*9c90*/  IMAD R11, R21, R29.reuse, RZ ;  /* 0x0000001d150b7224 */ /* 0x081fe400078e02ff */
[----:B-1----:R-:W-:-:S03]  /*9ca0*/  IMAD R10, R20, R29, RZ ;  /* 0x0000001d140a7224 */ /* 0x002fc600078e02ff */
[----:B------:R-:W-:Y:S01]  /*9cb0*/  STL [R1+0x144], R11 ;  /* 0x0001440b01007387 */ /* 0x000fe20000100800 */
[----:B--2---:R-:W-:-:S03]  /*9cc0*/  IMAD R9, R4, R29, RZ ;  /* 0x0000001d04097224 */ /* 0x004fc600078e02ff */
[----:B------:R-:W-:Y:S01]  /*9cd0*/  STL [R1+0x140], R10 ;  /* 0x0001400a01007387 */ /* 0x000fe20000100800 */
[----:B------:R-:W-:-:S03]  /*9ce0*/  IMAD R4, R25, R29, RZ ;  /* 0x0000001d19047224 */ /* 0x000fc600078e02ff */
[----:B------:R-:W2:Y:S04]  /*9cf0*/  LDL.LU R19, [R1+0x10c] ;  /* 0x00010c0001137983 */ /* 0x000ea80000300800 */
[----:B------:R-:W-:Y:S04]  /*9d00*/  STL [R1+0x13c], R9 ;  /* 0x00013c0901007387 */ /* 0x000fe80000100800 */
[----:B------:R-:W2:Y:S04]  /*9d10*/  LDL.LU R25, [R1+0x108] ;  /* 0x0001080001197983 */ /* 0x000ea80000300800 */
[----:B------:R3:W-:Y:S04]  /*9d20*/  STL [R1+0x138], R4 ;  /* 0x0001380401007387 */ /* 0x0007e80000100800 */
[----:B------:R-:W2:Y:S01]  /*9d30*/  LDL.LU R18, [R1+0x104] ;  /* 0x0001040001127983 */ /* 0x000ea20000300800 */
[----:B---3--:R-:W-:-:S03]  /*9d40*/  IMAD R4, R5, R29, RZ ;  /* 0x0000001d05047224 */ /* 0x008fc600078e02ff */
[----:B------:R-:W3:Y:S04]  /*9d50*/  LDL.LU R5, [R1+0x100] ;  /* 0x0001000001057983 */ /* 0x000ee80000300800 */
[----:B------:R0:W-:Y:S04]  /*9d60*/  STL [R1+0x134], R4 ;  /* 0x0001340401007387 */ /* 0x0001e80000100800 */
[----:B------:R-:W3:Y:S04]  /*9d70*/  LDL.LU R21, [R1+0xfc] ;  /* 0x0000fc0001157983 */ /* 0x000ee80000300800 */
[----:B------:R-:W3:Y:S01]  /*9d80*/  LDL.LU R20, [R1+0xf8] ;  /* 0x0000f80001147983 */ /* 0x000ee20000300800 */
[----:B----4-:R-:W-:-:S05]  /*9d90*/  IMAD R0, R0, R29, RZ ;  /* 0x0000001d00007224 */ /* 0x010fca00078e02ff */
[----:B------:R1:W-:Y:S04]  /*9da0*/  STL [R1+0x130], R0 ;  /* 0x0001300001007387 */ /* 0x0003e80000100800 */
[----:B0-----:R-:W4:Y:S04]  /*9db0*/  LDL.LU R4, [R1+0xf4] ;  /* 0x0000f40001047983 */ /* 0x001f280000300800 */
[----:B-1----:R-:W4:Y:S01]  /*9dc0*/  LDL.LU R0, [R1+0xf0] ;  /* 0x0000f00001007983 */ /* 0x002f220000300800 */
[-C--:B------:R-:W-:Y:S02]  /*9dd0*/  IMAD R9, R8, R29.reuse, RZ ;  /* 0x0000001d08097224 */ /* 0x080fe400078e02ff */
[----:B------:R-:W-:-:S03]  /*9de0*/  IMAD R8, R23, R29, RZ ;  /* 0x0000001d17087224 */ /* 0x000fc600078e02ff */
[----:B------:R0:W-:Y:S04]  /*9df0*/  STL [R1+0x12c], R9 ;  /* 0x00012c0901007387 */ /* 0x0001e80000100800 */
[----:B------:R1:W-:Y:S01]  /*9e00*/  STL [R1+0x128], R8 ;  /* 0x0001280801007387 */ /* 0x0003e20000100800 */
[-C--:B------:R-:W-:Y:S02]  /*9e10*/  IMAD R10, R22, R29.reuse, RZ ;  /* 0x0000001d160a7224 */ /* 0x080fe400078e02ff */
[----:B0-----:R-:W-:-:S03]  /*9e20*/  IMAD R9, R7, R29, RZ ;  /* 0x0000001d07097224 */ /* 0x001fc600078e02ff */
[----:B------:R0:W-:Y:S01]  /*9e30*/  STL [R1+0x124], R10 ;  /* 0x0001240a01007387 */ /* 0x0001e20000100800 */
[----:B-1----:R-:W-:-:S03]  /*9e40*/  IMAD R8, R6, R29, RZ ;  /* 0x0000001d06087224 */ /* 0x002fc600078e02ff */
[----:B------:R1:W-:Y:S01]  /*9e50*/  STL [R1+0x120], R9 ;  /* 0x0001200901007387 */ /* 0x0003e20000100800 */
[----:B------:R-:W-:-:S03]  /*9e60*/  IMAD R7, R2, R29, RZ ;  /* 0x0000001d02077224 */ /* 0x000fc600078e02ff */
[----:B------:R0:W-:Y:S01]  /*9e70*/  STL [R1+0x11c], R8 ;  /* 0x00011c0801007387 */ /* 0x0001e20000100800 */
[----:B------:R-:W-:-:S03]  /*9e80*/  IMAD R6, R24, R29, RZ ;  /* 0x0000001d18067224 */ /* 0x000fc600078e02ff */
[----:B------:R-:W-:Y:S01]  /*9e90*/  STL [R1+0x118], R7 ;  /* 0x0001180701007387 */ /* 0x000fe20000100800 */
[----:B------:R-:W-:-:S03]  /*9ea0*/  IMAD R2, R3, R29, RZ ;  /* 0x0000001d03027224 */ /* 0x000fc600078e02ff */
[----:B------:R-:W4:Y:S04]  /*9eb0*/  LDL.LU R27, [R1+0xec] ;  /* 0x0000ec00011b7983 */ /* 0x000f280000300800 */
[----:B------:R-:W-:Y:S04]  /*9ec0*/  STL [R1+0x114], R6 ;  /* 0x0001140601007387 */ /* 0x000fe80000100800 */
[----:B------:R-:W4:Y:S04]  /*9ed0*/  LDL.LU R17, [R1+0xe8] ;  /* 0x0000e80001117983 */ /* 0x000f280000300800 */
[----:B------:R0:W-:Y:S04]  /*9ee0*/  STL [R1+0x110], R2 ;  /* 0x0001100201007387 */ /* 0x0001e80000100800 */
[----:B------:R-:W4:Y:S04]  /*9ef0*/  LDL.LU R15, [R1+0xe4] ;  /* 0x0000e400010f7983 */ /* 0x000f280000300800 */
[----:B------:R-:W4:Y:S04]  /*9f00*/  LDL.LU R13, [R1+0xe0] ;  /* 0x0000e000010d7983 */ /* 0x000f280000300800 */
[----:B------:R-:W4:Y:S04]  /*9f10*/  LDL.LU R11, [R1+0xdc] ;  /* 0x0000dc00010b7983 */ /* 0x000f280000300800 */
[----:B0-----:R-:W4:Y:S04]  /*9f20*/  LDL.LU R10, [R1+0xd8] ;  /* 0x0000d800010a7983 */ /* 0x001f280000300800 */
[----:B-1----:R-:W4:Y:S04]  /*9f30*/  LDL.LU R9, [R1+0xd4] ;  /* 0x0000d40001097983 */ /* 0x002f280000300800 */
[----:B------:R-:W4:Y:S04]  /*9f40*/  LDL.LU R8, [R1+0xd0] ;  /* 0x0000d00001087983 */ /* 0x000f280000300800 */
[----:B------:R-:W4:Y:S04]  /*9f50*/  LDL.LU R23, [R1+0xcc] ;  /* 0x0000cc0001177983 */ /* 0x000f280000300800 */
[----:B------:R-:W4:Y:S04]  /*9f60*/  LDL.LU R22, [R1+0xc8] ;  /* 0x0000c80001167983 */ /* 0x000f280000300800 */
[----:B------:R-:W4:Y:S04]  /*9f70*/  LDL.LU R2, [R1+0xc4] ;  /* 0x0000c40001027983 */ /* 0x000f280000300800 */
[----:B------:R-:W4:Y:S04]  /*9f80*/  LDL.LU R24, [R1+0xc0] ;  /* 0x0000c00001187983 */ /* 0x000f280000300800 */
[----:B------:R-:W4:Y:S01]  /*9f90*/  LDL.LU R3, [R1+0xbc] ;  /* 0x0000bc0001037983 */ /* 0x000f220000300800 */
[----:B--2---:R-:W-:-:S02]  /*9fa0*/  IMAD R7, R19, R29, RZ ;  /* 0x0000001d13077224 */ /* 0x004fc400078e02ff */
[-C--:B------:R-:W-:Y:S02]  /*9fb0*/  IMAD R6, R25, R29.reuse, RZ ;  /* 0x0000001d19067224 */ /* 0x080fe400078e02ff */
[----:B------:R-:W2:Y:S04]  /*9fc0*/  LDL.LU R25, [R1+0xb8] ;  /* 0x0000b80001197983 */ /* 0x000ea80000300800 */
[----:B------:R0:W-:Y:S04]  /*9fd0*/  STL [R1+0x10c], R7 ;  /* 0x00010c0701007387 */ /* 0x0001e80000100800 */
[----:B------:R3:W-:Y:S01]  /*9fe0*/  STL [R1+0x108], R6 ;  /* 0x0001080601007387 */ /* 0x0007e20000100800 */
[----:B0-----:R-:W-:-:S02]  /*9ff0*/  IMAD R7, R18, R29, RZ ;  /* 0x0000001d12077224 */ /* 0x001fc400078e02ff */
[-C--:B---3--:R-:W-:Y:S02]  /*a000*/  IMAD R6, R5, R29.reuse, RZ ;  /* 0x0000001d05067224 */ /* 0x088fe400078e02ff */
[----:B------:R-:W3:Y:S04]  /*a010*/  LDL.LU R5, [R1+0xb4] ;  /* 0x0000b40001057983 */ /* 0x000ee80000300800 */
[----:B------:R0:W-:Y:S04]  /*a020*/  STL [R1+0x104], R7 ;  /* 0x0001040701007387 */ /* 0x0001e80000100800 */
[----:B------:R1:W-:Y:S01]  /*a030*/  STL [R1+0x100], R6 ;  /* 0x0001000601007387 */ /* 0x0003e20000100800 */
[----:B0-----:R-:W-:-:S02]  /*a040*/  IMAD R7, R21, R29, RZ ;  /* 0x0000001d15077224 */ /* 0x001fc400078e02ff */
[----:B-1----:R-:W-:-:S03]  /*a050*/  IMAD R6, R20, R29, RZ ;  /* 0x0000001d14067224 */ /* 0x002fc600078e02ff */
[----:B------:R0:W-:Y:S01]  /*a060*/  STL [R1+0xfc], R7 ;  /* 0x0000fc0701007387 */ /* 0x0001e20000100800 */
[----:B----4-:R-:W-:-:S03]  /*a070*/  IMAD R4, R4, R29, RZ ;  /* 0x0000001d04047224 */ /* 0x010fc600078e02ff */
[----:B------:R1:W-:Y:S01]  /*a080*/  STL [R1+0xf8], R6 ;  /* 0x0000f80601007387 */ /* 0x0003e20000100800 */
[----:B------:R-:W-:-:S03]  /*a090*/  IMAD R0, R0, R29, RZ ;  /* 0x0000001d00007224 */ /* 0x000fc600078e02ff */
[----:B0-----:R-:W4:Y:S04]  /*a0a0*/  LDL.LU R7, [R1+0xb0] ;  /* 0x0000b00001077983 */ /* 0x001f280000300800 */
[----:B------:R0:W-:Y:S04]  /*a0b0*/  STL [R1+0xf4], R4 ;  /* 0x0000f40401007387 */ /* 0x0001e80000100800 */
[----:B-1----:R-:W4:Y:S04]  /*a0c0*/  LDL.LU R6, [R1+0xac] ;  /* 0x0000ac0001067983 */ /* 0x002f280000300800 */
[----:B------:R1:W-:Y:S04]  /*a0d0*/  STL [R1+0xf0], R0 ;  /* 0x0000f00001007387 */ /* 0x0003e80000100800 */
[----:B------:R-:W4:Y:S04]  /*a0e0*/  LDL.LU R19, [R1+0xa8] ;  /* 0x0000a80001137983 */ /* 0x000f280000300800 */
[----:B------:R-:W4:Y:S04]  /*a0f0*/  LDL.LU R18, [R1+0xa4] ;  /* 0x0000a40001127983 */ /* 0x000f280000300800 */
[----:B------:R-:W4:Y:S04]  /*a100*/  LDL.LU R21, [R1+0xa0] ;  /* 0x0000a00001157983 */ /* 0x000f280000300800 */
[----:B------:R-:W4:Y:S04]  /*a110*/  LDL.LU R20, [R1+0x9c] ;  /* 0x00009c0001147983 */ /* 0x000f280000300800 */
[----:B0-----:R-:W4:Y:S04]  /*a120*/  LDL.LU R4, [R1+0x98] ;  /* 0x0000980001047983 */ /* 0x001f280000300800 */
[----:B-1----:R-:W4:Y:S01]  /*a130*/  LDL.LU R0, [R1+0x94] ;  /* 0x0000940001007983 */ /* 0x002f220000300800 */
[----:B------:R-:W-:-:S05]  /*a140*/  IMAD R27, R27, R29, RZ ;  /* 0x0000001d1b1b7224 */ /* 0x000fca00078e02ff */
[----:B------:R0:W-:Y:S02]  /*a150*/  STL [R1+0xec], R27 ;  /* 0x0000ec1b01007387 */ /* 0x0001e40000100800 */
[-C--:B0-----:R-:W-:Y:S02]  /*a160*/  IMAD R27, R17, R29.reuse, RZ ;  /* 0x0000001d111b7224 */ /* 0x081fe400078e02ff */
[-C--:B------:R-:W-:Y:S02]  /*a170*/  IMAD R17, R15, R29.reuse, RZ ;  /* 0x0000001d0f117224 */ /* 0x080fe400078e02ff */
        /* <DEDUP_REMOVED lines=25> */
[----:B0-----:R-:W4:Y:S01]  /*a310*/  LDL.LU R2, [R1+0x84] ;  /* 0x0000840001027983 */ /* 0x001f220000300800 */
[----:B--2---:R-:W-:-:S05]  /*a320*/  IMAD R8, R25, R29, RZ ;  /* 0x0000001d19087224 */ /* 0x004fca00078e02ff */
[----:B------:R-:W-:Y:S04]  /*a330*/  STL [R1+0xb8], R8 ;  /* 0x0000b80801007387 */ /* 0x000fe80000100800 */
[----:B------:R-:W2:Y:S04]  /*a340*/  LDL.LU R9, [R1+0x80] ;  /* 0x0000800001097983 */ /* 0x000ea80000300800 */
[----:B------:R-:W2:Y:S01]  /*a350*/  LDL.LU R24, [R1+0x7c] ;  /* 0x00007c0001187983 */ /* 0x000ea20000300800 */
[----:B---3--:R-:W-:-:S05]  /*a360*/  IMAD R5, R5, R29, RZ ;  /* 0x0000001d05057224 */ /* 0x008fca00078e02ff */
[----:B------:R0:W-:Y:S04]  /*a370*/  STL [R1+0xb4], R5 ;  /* 0x0000b40501007387 */ /* 0x0001e80000100800 */
[----:B------:R-:W3:Y:S04]  /*a380*/  LDL.LU R25, [R1+0x78] ;  /* 0x0000780001197983 */ /* 0x000ee80000300800 */
[----:B0-----:R-:W3:Y:S01]  /*a390*/  LDL.LU R5, [R1+0x74] ;  /* 0x0000740001057983 */ /* 0x001ee20000300800 */
[-C--:B----4-:R-:W-:Y:S02]  /*a3a0*/  IMAD R8, R7, R29.reuse, RZ ;  /* 0x0000001d07087224 */ /* 0x090fe400078e02ff */
[----:B------:R-:W-:-:S03]  /*a3b0*/  IMAD R7, R6, R29, RZ ;  /* 0x0000001d06077224 */ /* 0x000fc600078e02ff */
[----:B------:R0:W-:Y:S01]  /*a3c0*/  STL [R1+0xb0], R8 ;  /* 0x0000b00801007387 */ /* 0x0001e20000100800 */
[----:B------:R-:W-:-:S03]  /*a3d0*/  IMAD R6, R19, R29, RZ ;  /* 0x0000001d13067224 */ /* 0x000fc600078e02ff */
[----:B------:R1:W-:Y:S01]  /*a3e0*/  STL [R1+0xac], R7 ;  /* 0x0000ac0701007387 */ /* 0x0003e20000100800 */
[----:B0-----:R-:W-:-:S03]  /*a3f0*/  IMAD R8, R18, R29, RZ ;  /* 0x0000001d12087224 */ /* 0x001fc600078e02ff */
[----:B------:R0:W-:Y:S01]  /*a400*/  STL [R1+0xa8], R6 ;  /* 0x0000a80601007387 */ /* 0x0001e20000100800 */
[----:B-1----:R-:W-:-:S03]  /*a410*/  IMAD R7, R21, R29, RZ ;  /* 0x0000001d15077224 */ /* 0x002fc600078e02ff */
[----:B------:R1:W-:Y:S01]  /*a420*/  STL [R1+0xa4], R8 ;  /* 0x0000a40801007387 */ /* 0x0003e20000100800 */
[-C--:B0-----:R-:W-:Y:S02]  /*a430*/  IMAD R6, R20, R29.reuse, RZ ;  /* 0x0000001d14067224 */ /* 0x081fe400078e02ff */
[-C--:B------:R-:W-:Y:S01]  /*a440*/  IMAD R4, R4, R29.reuse, RZ ;  /* 0x0000001d04047224 */ /* 0x080fe200078e02ff */
[----:B------:R-:W-:Y:S01]  /*a450*/  STL [R1+0xa0], R7 ;  /* 0x0000a00701007387 */ /* 0x000fe20000100800 */
[----:B------:R-:W-:-:S03]  /*a460*/  IMAD R0, R0, R29, RZ ;  /* 0x0000001d00007224 */ /* 0x000fc600078e02ff */
[----:B------:R0:W-:Y:S04]  /*a470*/  STL [R1+0x9c], R6 ;  /* 0x00009c0601007387 */ /* 0x0001e80000100800 */
[----:B------:R-:W4:Y:S04]  /*a480*/  LDL.LU R10, [R1+0x70] ;  /* 0x00007000010a7983 */ /* 0x000f280000300800 */
[----:B------:R-:W-:Y:S04]  /*a490*/  STL [R1+0x98], R4 ;  /* 0x0000980401007387 */ /* 0x000fe80000100800 */
[----:B------:R-:W4:Y:S04]  /*a4a0*/  LDL.LU R11, [R1+0x6c] ;  /* 0x00006c00010b7983 */ /* 0x000f280000300800 */
[----:B------:R0:W-:Y:S04]  /*a4b0*/  STL [R1+0x94], R0 ;  /* 0x0000940001007387 */ /* 0x0001e80000100800 */
[----:B-1----:R-:W4:Y:S04]  /*a4c0*/  LDL.LU R8, [R1+0x68] ;  /* 0x0000680001087983 */ /* 0x002f280000300800 */
[----:B------:R-:W4:Y:S04]  /*a4d0*/  LDL.LU R22, [R1+0x64] ;  /* 0x0000640001167983 */ /* 0x000f280000300800 */
[----:B------:R-:W4:Y:S04]  /*a4e0*/  LDL.LU R23, [R1+0x60] ;  /* 0x0000600001177983 */ /* 0x000f280000300800 */
[----:B0-----:R-:W4:Y:S04]  /*a4f0*/  LDL.LU R6, [R1+0x5c] ;  /* 0x00005c0001067983 */ /* 0x001f280000300800 */
[----:B------:R-:W4:Y:S04]  /*a500*/  LDL.LU R7, [R1+0x58] ;  /* 0x0000580001077983 */ /* 0x000f280000300800 */
[----:B------:R-:W4:Y:S04]  /*a510*/  LDL.LU R18, [R1+0x54] ;  /* 0x0000540001127983 */ /* 0x000f280000300800 */
[----:B------:R-:W4:Y:S04]  /*a520*/  LDL.LU R19, [R1+0x50] ;  /* 0x0000500001137983 */ /* 0x000f280000300800 */
[----:B------:R-:W4:Y:S04]  /*a530*/  LDL.LU R20, [R1+0x4c] ;  /* 0x00004c0001147983 */ /* 0x000f280000300800 */
[----:B------:R-:W4:Y:S04]  /*a540*/  LDL.LU R21, [R1+0x48] ;  /* 0x0000480001157983 */ /* 0x000f280000300800 */
[----:B------:R-:W4:Y:S04]  /*a550*/  LDL.LU R0, [R1+0x44] ;  /* 0x0000440001007983 */ /* 0x000f280000300800 */
[----:B------:R-:W4:Y:S01]  /*a560*/  LDL.LU R4, [R1+0x40] ;  /* 0x0000400001047983 */ /* 0x000f220000300800 */
[----:B------:R-:W-:-:S03]  /*a570*/  IMAD R17, R3, R29, RZ ;  /* 0x0000001d03117224 */ /* 0x000fc600078e02ff */
[----:B------:R-:W4:Y:S01]  /*a580*/  LDL.LU R3, [R1+0x3c] ;  /* 0x00003c0001037983 */ /* 0x000f220000300800 */
[----:B------:R-:W-:-:S05]  /*a590*/  IMAD R15, R15, R29, RZ ;  /* 0x0000001d0f0f7224 */ /* 0x000fca00078e02ff */
[----:B------:R0:W-:Y:S04]  /*a5a0*/  STL [R1+0x90], R15 ;  /* 0x0000900f01007387 */ /* 0x0001e80000100800 */
[----:B------:R-:W-:Y:S01]  /*a5b0*/  STL [R1+0x8c], R17 ;  /* 0x00008c1101007387 */ /* 0x000fe20000100800 */
[-C--:B0-----:R-:W-:Y:S02]  /*a5c0*/  IMAD R15, R13, R29.reuse, RZ ;  /* 0x0000001d0d0f7224 */ /* 0x081fe400078e02ff */
[-C--:B------:R-:W-:Y:S02]  /*a5d0*/  IMAD R13, R2, R29.reuse, RZ ;  /* 0x0000001d020d7224 */ /* 0x080fe400078e02ff */
[----:B------:R-:W4:Y:S04]  /*a5e0*/  LDL.LU R2, [R1+0x38] ;  /* 0x0000380001027983 */ /* 0x000f280000300800 */
[----:B------:R2:W-:Y:S04]  /*a5f0*/  STL [R1+0x88], R15 ;  /* 0x0000880f01007387 */ /* 0x0005e80000100800 */
[----:B------:R0:W-:Y:S01]  /*a600*/  STL [R1+0x84], R13 ;  /* 0x0000840d01007387 */ /* 0x0001e20000100800 */
[----:B--2---:R-:W-:-:S02]  /*a610*/  IMAD R15, R9, R29, RZ ;  /* 0x0000001d090f7224 */ /* 0x004fc400078e02ff */
[----:B0-----:R-:W-:-:S03]  /*a620*/  IMAD R13, R24, R29, RZ ;  /* 0x0000001d180d7224 */ /* 0x001fc600078e02ff */
[----:B------:R0:W-:Y:S04]  /*a630*/  STL [R1+0x80], R15 ;  /* 0x0000800f01007387 */ /* 0x0001e80000100800 */
[----:B------:R-:W-:Y:S04]  /*a640*/  STL [R1+0x7c], R13 ;  /* 0x00007c0d01007387 */ /* 0x000fe80000100800 */
[----:B------:R-:W2:Y:S01]  /*a650*/  LDL.LU R24, [R1+0x2c] ;  /* 0x00002c0001187983 */ /* 0x000ea20000300800 */
[-C--:B---3--:R-:W-:Y:S02]  /*a660*/  IMAD R9, R25, R29.reuse, RZ ;  /* 0x0000001d19097224 */ /* 0x088fe400078e02ff */
[----:B------:R-:W-:-:S03]  /*a670*/  IMAD R5, R5, R29, RZ ;  /* 0x0000001d05057224 */ /* 0x000fc600078e02ff */
[----:B------:R-:W-:Y:S04]  /*a680*/  STL [R1+0x78], R9 ;  /* 0x0000780901007387 */ /* 0x000fe80000100800 */
[----:B------:R-:W3:Y:S04]  /*a690*/  LDL.LU R25, [R1+0x28] ;  /* 0x0000280001197983 */ /* 0x000ee80000300800 */
[----:B------:R1:W-:Y:S04]  /*a6a0*/  STL [R1+0x74], R5 ;  /* 0x0000740501007387 */ /* 0x0003e80000100800 */
[----:B------:R-:W3:Y:S04]  /*a6b0*/  LDL.LU R27, [R1+0x1c] ;  /* 0x00001c00011b7983 */ /* 0x000ee80000300800 */
[----:B------:R-:W3:Y:S04]  /*a6c0*/  LDL.LU R17, [R1+0x18] ;  /* 0x0000180001117983 */ /* 0x000ee80000300800 */
[----:B0-----:R-:W3:Y:S04]  /*a6d0*/  LDL.LU R15, [R1+0x14] ;  /* 0x00001400010f7983 */ /* 0x001ee80000300800 */
[----:B-1----:R-:W3:Y:S04]  /*a6e0*/  LDL.LU R5, [R1+0x20c] ;  /* 0x00020c0001057983 */ /* 0x002ee80000300800 */
[----:B------:R-:W3:Y:S04]  /*a6f0*/  LDL.LU R13, [R1+0x10] ;  /* 0x00001000010d7983 */ /* 0x000ee80000300800 */
[----:B------:R-:W3:Y:S01]  /*a700*/  LDL.LU R9, [R1+0xc] ;  /* 0x00000c0001097983 */ /* 0x000ee20000300800 */
[----:B----4-:R-:W-:-:S05]  /*a710*/  IMAD R10, R10, R29, RZ ;  /* 0x0000001d0a0a7224 */ /* 0x010fca00078e02ff */
[----:B------:R0:W-:Y:S01]  /*a720*/  STL [R1+0x70], R10 ;  /* 0x0000700a01007387 */ /* 0x0001e20000100800 */
[----:B------:R-:W-:-:S03]  /*a730*/  IMAD R11, R11, R29, RZ ;  /* 0x0000001d0b0b7224 */ /* 0x000fc600078e02ff */
[----:B0-----:R-:W4:Y:S01]  /*a740*/  LDL.LU R10, [R1+0x9fc] ;  /* 0x0009fc00010a7983 */ /* 0x001f220000300800 */
[----:B------:R-:W-:-:S03]  /*a750*/  IMAD R8, R8, R29, RZ ;  /* 0x0000001d08087224 */ /* 0x000fc600078e02ff */
[----:B------:R0:W-:Y:S01]  /*a760*/  STL [R1+0x6c], R11 ;  /* 0x00006c0b01007387 */ /* 0x0001e20000100800 */
[-C--:B------:R-:W-:Y:S02]  /*a770*/  IMAD R22, R22, R29.reuse, RZ ;  /* 0x0000001d16167224 */ /* 0x080fe400078e02ff */
[-C--:B------:R-:W-:Y:S01]  /*a780*/  IMAD R23, R23, R29.reuse, RZ ;  /* 0x0000001d17177224 */ /* 0x080fe200078e02ff */
[----:B0-----:R-:W4:Y:S01]  /*a790*/  LDL.LU R11, [R1+0x9f8] ;  /* 0x0009f800010b7983 */ /* 0x001f220000300800 */
[----:B------:R-:W-:-:S03]  /*a7a0*/  IMAD R6, R6, R29, RZ ;  /* 0x0000001d06067224 */ /* 0x000fc600078e02ff */
[----:B------:R0:W-:Y:S01]  /*a7b0*/  STL [R1+0x68], R8 ;  /* 0x0000680801007387 */ /* 0x0001e20000100800 */
[-C--:B------:R-:W-:Y:S02]  /*a7c0*/  IMAD R7, R7, R29.reuse, RZ ;  /* 0x0000001d07077224 */ /* 0x080fe400078e02ff */
[-C--:B------:R-:W-:Y:S01]  /*a7d0*/  IMAD R18, R18, R29.reuse, RZ ;  /* 0x0000001d12127224 */ /* 0x080fe200078e02ff */
[----:B0-----:R-:W4:Y:S04]  /*a7e0*/  LDL.LU R8, [R1+0x9f4] ;  /* 0x0009f40001087983 */ /* 0x001f280000300800 */
[----:B------:R0:W-:Y:S01]  /*a7f0*/  STL [R1+0x64], R22 ;  /* 0x0000641601007387 */ /* 0x0001e20000100800 */
[-C--:B------:R-:W-:Y:S02]  /*a800*/  IMAD R19, R19, R29.reuse, RZ ;  /* 0x0000001d13137224 */ /* 0x080fe400078e02ff */
[-C--:B------:R-:W-:Y:S01]  /*a810*/  IMAD R20, R20, R29.reuse, RZ ;  /* 0x0000001d14147224 */ /* 0x080fe200078e02ff */
[----:B0-----:R-:W4:Y:S04]  /*a820*/  LDL.LU R22, [R1+0x9f0] ;  /* 0x0009f00001167983 */ /* 0x001f280000300800 */
[----:B------:R0:W-:Y:S01]  /*a830*/  STL [R1+0x60], R23 ;  /* 0x0000601701007387 */ /* 0x0001e20000100800 */
[----:B------:R-:W-:-:S03]  /*a840*/  IMAD R21, R21, R29, RZ ;  /* 0x0000001d15157224 */ /* 0x000fc600078e02ff */
        /* <DEDUP_REMOVED lines=10> */
[----:B------:R0:W-:Y:S04]  /*a8f0*/  STL [R1+0x218], R19 ;  /* 0x0002181301007387 */ /* 0x0001e80000100800 */
        /* <DEDUP_REMOVED lines=10> */
[----:B0-----:R-:W4:Y:S01]  /*a9a0*/  LDL.LU R3, [R1+0x30] ;  /* 0x0000300001037983 */ /* 0x001f220000300800 */
[----:B------:R-:W-:-:S05]  /*a9b0*/  IMAD R2, R2, R29, RZ ;  /* 0x0000001d02027224 */ /* 0x000fca00078e02ff */
[----:B------:R0:W-:Y:S01]  /*a9c0*/  STL [R1+0x54], R2 ;  /* 0x0000540201007387 */ /* 0x0001e20000100800 */
[----:B--2---:R-:W-:-:S03]  /*a9d0*/  IMAD R24, R24, R29, RZ ;  /* 0x0000001d18187224 */ /* 0x004fc600078e02ff */
[----:B0-----:R-:W2:Y:S01]  /*a9e0*/  LDL.LU R2, [R1+0x9cc] ;  /* 0x0009cc0001027983 */ /* 0x001ea20000300800 */
[-C--:B---3--:R-:W-:Y:S02]  /*a9f0*/  IMAD R25, R25, R29.reuse, RZ ;  /* 0x0000001d19197224 */ /* 0x088fe400078e02ff */
[----:B----4-:R-:W-:-:S05]  /*aa00*/  IMAD R4, R4, R29, RZ ;  /* 0x0000001d04047224 */ /* 0x010fca00078e02ff */
[----:B------:R0:W-:Y:S01]  /*aa10*/  STL [R1+0x9a4], R4 ;  /* 0x0009a40401007387 */ /* 0x0001e20000100800 */
[----:B------:R-:W-:-:S03]  /*aa20*/  IMAD R3, R3, R29, RZ ;  /* 0x0000001d03037224 */ /* 0x000fc600078e02ff */
[----:B0-----:R-:W3:Y:S04]  /*aa30*/  LDL.LU R4, [R1+0x20] ;  /* 0x0000200001047983 */ /* 0x001ee80000300800 */
[----:B------:R0:W-:Y:S04]  /*aa40*/  STL [R1+0x9a8], R3 ;  /* 0x0009a80301007387 */ /* 0x0001e80000100800 */
[----:B0-----:R-:W4:Y:S04]  /*aa50*/  LDL.LU R3, [R1+0x24] ;  /* 0x0000240001037983 */ /* 0x001f280000300800 */
[----:B------:R0:W-:Y:S04]  /*aa60*/  STL [R1+0x48], R24 ;  /* 0x0000481801007387 */ /* 0x0001e80000100800 */
[----:B0-----:R-:W4:Y:S04]  /*aa70*/  LDL.LU R24, [R1+0x9c8] ;  /* 0x0009c80001187983 */ /* 0x001f280000300800 */
[----:B------:R0:W-:Y:S04]  /*aa80*/  STL [R1+0x44], R25 ;  /* 0x0000441901007387 */ /* 0x0001e80000100800 */
[----:B0-----:R-:W4:Y:S01]  /*aa90*/  LDL.LU R25, [R1+0x9c4] ;  /* 0x0009c40001197983 */ /* 0x001f220000300800 */
[----:B------:R-:W-:-:S05]  /*aaa0*/  IMAD R5, R5, R29, RZ ;  /* 0x0000001d05057224 */ /* 0x000fca00078e02ff */
[----:B------:R-:W-:Y:S01]  /*aab0*/  LEA R20, P0, R5, R20, 0x1 ;  /* 0x0000001405147211 */ /* 0x000fe200078008ff */
[-C--:B------:R-:W-:Y:S02]  /*aac0*/  IMAD R15, R15, R29.reuse, RZ ;  /* 0x0000001d0f0f7224 */ /* 0x080fe400078e02ff */
[-C--:B--2---:R-:W-:Y:S02]  /*aad0*/  IMAD R2, R2, R29.reuse, RZ ;  /* 0x0000001d02027224 */ /* 0x084fe400078e02ff */
[----:B------:R-:W-:-:S05]  /*aae0*/  IMAD R0, R0, R29, RZ ;  /* 0x0000001d00007224 */ /* 0x000fca00078e02ff */
[----:B------:R-:W-:-:S04]  /*aaf0*/  LEA R18, P2, R0, R18, 0x1 ;  /* 0x0000001200127211 */ /* 0x000fc800078408ff */
[----:B------:R-:W-:Y:S01]  /*ab00*/  LEA.HI.X.SX32 R0, R0, R21, 0x1, P2 ;  /* 0x0000001500007211 */ /* 0x000fe200010f0eff */
[-C--:B---3--:R-:W-:Y:S02]  /*ab10*/  IMAD R4, R4, R29.reuse, RZ ;  /* 0x0000001d04047224 */ /* 0x088fe400078e02ff */
[----:B----4-:R-:W-:-:S05]  /*ab20*/  IMAD R3, R3, R29, RZ ;  /* 0x0000001d03037224 */ /* 0x010fca00078e02ff */
[----:B------:R0:W-:Y:S04]  /*ab30*/  STL [R1+0x40], R3 ;  /* 0x0000400301007387 */ /* 0x0001e80000100800 */
[----:B------:R1:W-:Y:S01]  /*ab40*/  STL [R1+0x3c], R4 ;  /* 0x00003c0401007387 */ /* 0x0003e20000100800 */
[-C--:B0-----:R-:W-:Y:S02]  /*ab50*/  IMAD R3, R27, R29.reuse, RZ ;  /* 0x0000001d1b037224 */ /* 0x081fe400078e02ff */
[-C--:B------:R-:W-:Y:S02]  /*ab60*/  IMAD R27, R9, R29.reuse, RZ ;  /* 0x0000001d091b7224 */ /* 0x080fe400078e02ff */
[-C--:B-1----:R-:W-:Y:S02]  /*ab70*/  IMAD R4, R17, R29.reuse, RZ ;  /* 0x0000001d11047224 */ /* 0x082fe400078e02ff */
[----:B------:R-:W-:-:S02]  /*ab80*/  IMAD R17, R13, R29, RZ ;  /* 0x0000001d0d117224 */ /* 0x000fc400078e02ff */
[-C--:B------:R-:W-:Y:S02]  /*ab90*/  IMAD R9, R24, R29.reuse, RZ ;  /* 0x0000001d18097224 */ /* 0x080fe400078e02ff */
[----:B------:R-:W-:Y:S02]  /*aba0*/  IMAD R13, R25, R29, RZ ;  /* 0x0000001d190d7224 */ /* 0x000fe400078e02ff */
[----:B------:R-:W0:Y:S01]  /*abb0*/  LDC.64 R24, c[0x0][0x388] ;  /* 0x0000e200ff187b82 */ /* 0x000e220000000a00 */
[----:B------:R1:W-:Y:S04]  /*abc0*/  STL [R1+0x34], R4 ;  /* 0x0000340401007387 */ /* 0x0003e80000100800 */
[----:B------:R-:W-:Y:S03]  /*abd0*/  STL [R1+0x964], R20 ;  /* 0x0009641401007387 */ /* 0x000fe60000100800 */
[----:B-1----:R-:W1:Y:S01]  /*abe0*/  LDC R4, c[0x0][0x38c] ;  /* 0x0000e300ff047b82 */ /* 0x002e620000000800 */
[----:B0-----:R0:W-:Y:S01]  /*abf0*/  STL [R1+0x4], R25 ;  /* 0x0000041901007387 */ /* 0x0011e20000100800 */
[----:B------:R-:W-:-:S06]  /*ac00*/  IMAD.MOV.U32 R29, RZ, RZ, R24 ;  /* 0x000000ffff1d7224 */ /* 0x000fcc00078e0018 */
[----:B0-----:R-:W0:Y:S01]  /*ac10*/  LDC.64 R24, c[0x0][0x388] ;  /* 0x0000e200ff187b82 */ /* 0x001e220000000a00 */
[----:B-1----:R-:W-:Y:S01]  /*ac20*/  LEA.HI.X.SX32 R4, R5, R4, 0x1, P0 ;  /* 0x0000000405047211 */ /* 0x002fe200000f0eff */
[----:B0-----:R-:W-:Y:S04]  /*ac30*/  STL [R1+0xc], R25 ;  /* 0x00000c1901007387 */ /* 0x001fe80000100800 */
[----:B------:R0:W-:Y:S02]  /*ac40*/  STL [R1+0x95c], R4 ;  /* 0x00095c0401007387 */ /* 0x0001e40000100800 */
[----:B0-----:R-:W-:Y:S02]  /*ac50*/  IMAD.MOV.U32 R4, RZ, RZ, R24 ;  /* 0x000000ffff047224 */ /* 0x001fe400078e0018 */
[----:B------:R-:W0:Y:S02]  /*ac60*/  LDC.64 R24, c[0x0][0x388] ;  /* 0x0000e200ff187b82 */ /* 0x000e240000000a00 */
[----:B0-----:R0:W-:Y:S06]  /*ac70*/  STL.64 [R1+0x10], R24 ;  /* 0x0000101801007387 */ /* 0x0011ec0000100a00 */
[----:B0-----:R-:W0:Y:S01]  /*ac80*/  LDC.64 R24, c[0x0][0x388] ;  /* 0x0000e200ff187b82 */ /* 0x001e220000000a00 */
[----:B------:R-:W-:-:S02]  /*ac90*/  LEA R6, P0, R2, R6, 0x1 ;  /* 0x0000000602067211 */ /* 0x000fc400078008ff */
[----:B------:R-:W-:Y:S01]  /*aca0*/  LEA R10, P2, R27, R10, 0x1 ;  /* 0x0000000a1b0a7211 */ /* 0x000fe200078408ff */
[----:B0-----:R-:W-:Y:S04]  /*acb0*/  STL [R1+0x18], R24 ;  /* 0x0000181801007387 */ /* 0x001fe80000100800 */
[----:B------:R0:W-:Y:S04]  /*acc0*/  STL [R1+0x958], R18 ;  /* 0x0009581201007387 */ /* 0x0001e80000100800 */
[----:B------:R1:W-:Y:S01]  /*acd0*/  STL [R1+0x954], R6 ;  /* 0x0009540601007387 */ /* 0x0003e20000100800 */
[----:B0-----:R-:W-:-:S03]  /*ace0*/  LEA R18, P1, R9, R22, 0x1 ;  /* 0x0000001609127211 */ /* 0x001fc600078208ff */
[----:B-1----:R-:W2:Y:S04]  /*acf0*/  LDL.LU R6, [R1+0x48] ;  /* 0x0000480001067983 */ /* 0x002ea80000300800 */
[----:B------:R0:W-:Y:S04]  /*ad00*/  STL [R1+0x960], R18 ;  /* 0x0009601201007387 */ /* 0x0001e80000100800 */
[----:B------:R-:W3:Y:S04]  /*ad10*/  LDL.LU R21, [R1+0x44] ;  /* 0x0000440001157983 */ /* 0x000ee80000300800 */
[----:B------:R1:W-:Y:S01]  /*ad20*/  STL [R1+0x94c], R0 ;  /* 0x00094c0001007387 */ /* 0x0003e20000100800 */
[----:B0-----:R-:W-:-:S03]  /*ad30*/  LEA.HI.X.SX32 R18, R2, R19, 0x1, P0 ;  /* 0x0000001302127211 */ /* 0x001fc600000f0eff */
[----:B------:R-:W4:Y:S01]  /*ad40*/  LDL.LU R2, [R1+0x3c] ;  /* 0x00003c0001027983 */ /* 0x000f220000300800 */
[----:B------:R-:W-:-:S03]  /*ad50*/  LEA.HI.X.SX32 R7, R9, R7, 0x1, P1 ;  /* 0x0000000709077211 */ /* 0x000fc600008f0eff */
[----:B------:R-:W-:Y:S01]  /*ad60*/  STL [R1+0x940], R18 ;  /* 0x0009401201007387 */ /* 0x000fe20000100800 */
[----:B-1----:R-:W-:-:S03]  /*ad70*/  LEA R0, P0, R13, R8, 0x1 ;  /* 0x000000080d007211 */ /* 0x002fc600078008ff */
[----:B------:R-:W2:Y:S04]  /*ad80*/  LDL.LU R8, [R1+0x34] ;  /* 0x0000340001087983 */ /* 0x000ea80000300800 */
[----:B------:R-:W2:Y:S04]  /*ad90*/  LDL.LU R19, [R1+0x10] ;  /* 0x0000100001137983 */ /* 0x000ea80000300800 */
[----:B------:R0:W-:Y:S04]  /*ada0*/  STL [R1+0x950], R0 ;  /* 0x0009500001007387 */ /* 0x0001e80000100800 */
[----:B------:R-:W2:Y:S04]  /*adb0*/  LDL.LU R9, [R1+0x9c0] ;  /* 0x0009c00001097983 */ /* 0x000ea80000300800 */
[----:B0-----:R-:W3:Y:S04]  /*adc0*/  LDL.LU R0, [R1+0x4] ;  /* 0x0000040001007983 */ /* 0x001ee80000300800 */
[----:B------:R0:W-:Y:S04]  /*add0*/  STL [R1+0x948], R7 ;  /* 0x0009480701007387 */ /* 0x0001e80000100800 */
[----:B------:R-:W3:Y:S01]  /*ade0*/  LDL.LU R22, [R1+0xc] ;  /* 0x00000c0001167983 */ /* 0x000ee20000300800 */
[----:B0-----:R-:W-:-:S03]  /*adf0*/  LEA R7, P1, R17, R12, 0x1 ;  /* 0x0000000c11077211 */ /* 0x001fc600078208ff */
[----:B------:R0:W-:Y:S04]  /*ae00*/  STL [R1+0x93c], R10 ;  /* 0x00093c0a01007387 */ /* 0x0001e80000100800 */
[----:B------:R1:W-:Y:S01]  /*ae10*/  STL [R1+0x944], R7 ;  /* 0x0009440701007387 */ /* 0x0003e20000100800 */
[----:B0-----:R-:W-:-:S03]  /*ae20*/  LEA.HI.X.SX32 R10, R13, R23, 0x1, P0 ;  /* 0x000000170d0a7211 */ /* 0x001fc600000f0eff */
[----:B------:R-:W3:Y:S01]  /*ae30*/  LDL.LU R13, [R1+0x9bc] ;  /* 0x0009bc00010d7983 */ /* 0x000ee20000300800 */
[----:B-1----:R-:W-:-:S03]  /*ae40*/  LEA R7, P0, R15, R14, 0x1 ;  /* 0x0000000e0f077211 */ /* 0x002fc600078008ff */
[----:B------:R-:W3:Y:S04]  /*ae50*/  LDL.LU R18, [R1+0x14] ;  /* 0x0000140001127983 */ /* 0x000ee80000300800 */
[----:B------:R-:W-:Y:S01]  /*ae60*/  STL [R1+0x934], R10 ;  /* 0x0009340a01007387 */ /* 0x000fe20000100800 */
[----:B--2---:R-:W-:-:S03]  /*ae70*/  LEA.HI.X.SX32 R9, R27, R9, 0x1, P2 ;  /* 0x000000091b097211 */ /* 0x004fc600010f0eff */
[----:B------:R-:W2:Y:S04]  /*ae80*/  LDL.LU R27, [R1+0x9b8] ;  /* 0x0009b800011b7983 */ /* 0x000ea80000300800 */
[----:B------:R0:W-:Y:S02]  /*ae90*/  STL [R1+0x938], R7 ;  /* 0x0009380701007387 */ /* 0x0001e40000100800 */
[----:B0-----:R-:W-:Y:S02]  /*aea0*/  LEA.HI.X.SX32 R7, R17, R11, 0x1, P1 ;  /* 0x0000000b11077211 */ /* 0x001fe400008f0eff */
[----:B------:R-:W2:Y:S04]  /*aeb0*/  LDL.LU R17, [R1+0x9b4] ;  /* 0x0009b40001117983 */ /* 0x000ea80000300800 */
[----:B------:R0:W-:Y:S04]  /*aec0*/  STL [R1+0x92c], R9 ;  /* 0x00092c0901007387 */ /* 0x0001e80000100800 */
[----:B------:R-:W2:Y:S01]  /*aed0*/  LDL.LU R11, [R1+0x18] ;  /* 0x00001800010b7983 */ /* 0x000ea20000300800 */
[----:B0-----:R-:W-:-:S03]  /*aee0*/  LEA R9, P1, R8, R16, 0x1 ;  /* 0x0000001008097211 */ /* 0x001fc600078208ff */
[----:B------:R3:W-:Y:S04]  /*aef0*/  STL [R1+0x930], R7 ;  /* 0x0009300701007387 */ /* 0x0007e80000100800 */
[----:B------:R-:W2:Y:S04]  /*af00*/  LDL.LU R16, [R1+0x40] ;  /* 0x0000400001107983 */ /* 0x000ea80000300800 */
[----:B------:R0:W-:Y:S01]  /*af10*/  STL [R1+0x924], R9 ;  /* 0x0009240901007387 */ /* 0x0001e20000100800 */
[----:B---3--:R-:W-:-:S03]  /*af20*/  LEA.HI.X.SX32 R7, R15, R13, 0x1, P0 ;  /* 0x0000000d0f077211 */ /* 0x008fc600000f0eff */
[----:B------:R-:W3:Y:S04]  /*af30*/  LDL.LU R15, [R1+0x9b0] ;  /* 0x0009b000010f7983 */ /* 0x000ee80000300800 */
[----:B0-----:R-:W2:Y:S04]  /*af40*/  LDL.LU R9, [R1+0x54] ;  /* 0x0000540001097983 */ /* 0x001ea80000300800 */
[----:B------:R-:W2:Y:S04]  /*af50*/  LDL.LU R20, [R1+0x1c0] ;  /* 0x0001c00001147983 */ /* 0x000ea80000300800 */
[----:B------:R0:W-:Y:S04]  /*af60*/  STL [R1+0x920], R7 ;  /* 0x0009200701007387 */ /* 0x0001e80000100800 */
[----:B------:R-:W2:Y:S04]  /*af70*/  LDL.LU R14, [R1+0x1f0] ;  /* 0x0001f000010e7983 */ /* 0x000ea80000300800 */
[----:B------:R-:W2:Y:S01]  /*af80*/  LDL.LU R23, [R1+0x1f4] ;  /* 0x0001f40001177983 */ /* 0x000ea20000300800 */
[----:B0-----:R-:W-:-:S05]  /*af90*/  LEA R7, P2, R3, R26, 0x1 ;  /* 0x0000001a03077211 */ /* 0x001fca00078408ff */
[----:B------:R4:W-:Y:S04]  /*afa0*/  STL [R1+0x928], R7 ;  /* 0x0009280701007387 */ /* 0x0009e80000100800 */
[----:B------:R-:W2:Y:S04]  /*afb0*/  LDL.LU R12, [R1+0x1fc] ;  /* 0x0001fc00010c7983 */ /* 0x000ea80000300800 */
[----:B------:R-:W2:Y:S01]  /*afc0*/  LDL.LU R10, [R1+0x1f8] ;  /* 0x0001f800010a7983 */ /* 0x000ea20000300800 */
[----:B----4-:R-:W-:-:S05]  /*afd0*/  LEA R7, P0, R2, R28, 0x1 ;  /* 0x0000001c02077211 */ /* 0x010fca00078008ff */
[----:B------:R0:W-:Y:S04]  /*afe0*/  STL [R1+0x91c], R7 ;  /* 0x00091c0701007387 */ /* 0x0001e80000100800 */
[----:B0-----:R-:W4:Y:S01]  /*aff0*/  LDL.LU R7, [R1+0x1ec] ;  /* 0x0001ec0001077983 */ /* 0x001f220000300800 */
[----:B---3--:R-:W-:Y:S02]  /*b000*/  LEA.HI.X.SX32 R13, R8, R15, 0x1, P1 ;  /* 0x0000000f080d7211 */ /* 0x008fe400008f0eff */
[----:B--2---:R-:W-:-:S03]  /*b010*/  LEA R8, P1, R16, R29, 0x1 ;  /* 0x0000001d10087211 */ /* 0x004fc600078208ff */
[----:B------:R0:W-:Y:S04]  /*b020*/  STL [R1+0x90c], R13 ;  /* 0x00090c0d01007387 */ /* 0x0001e80000100800 */
[----:B------:R-:W2:Y:S01]  /*b030*/  LDL.LU R29, [R1+0x9ac] ;  /* 0x0009ac00011d7983 */ /* 0x000ea20000300800 */
[----:B0-----:R-:W-:-:S03]  /*b040*/  LEA.HI.X.SX32 R13, R3, R17, 0x1, P2 ;  /* 0x00000011030d7211 */ /* 0x001fc600010f0eff */
[----:B------:R-:W3:Y:S01]  /*b050*/  LDL.LU R3, [R1+0x9a8] ;  /* 0x0009a80001037983 */ /* 0x000ee20000300800 */
[----:B------:R-:W-:-:S03]  /*b060*/  LEA.HI.X.SX32 R2, R2, R27, 0x1, P0 ;  /* 0x0000001b02027211 */ /* 0x000fc600000f0eff */
[----:B------:R0:W-:Y:S01]  /*b070*/  STL [R1+0x910], R8 ;  /* 0x0009100801007387 */ /* 0x0001e20000100800 */
[----:B------:R-:W-:-:S03]  /*b080*/  LEA R15, P0, R21, R4, 0x1 ;  /* 0x00000004150f7211 */ /* 0x000fc600078008ff */
[----:B0-----:R-:W4:Y:S04]  /*b090*/  LDL.LU R8, [R1+0x1e8] ;  /* 0x0001e80001087983 */ /* 0x001f280000300800 */
[----:B------:R-:W-:Y:S04]  /*b0a0*/  STL [R1+0x918], R13 ;  /* 0x0009180d01007387 */ /* 0x000fe80000100800 */
[----:B------:R-:W4:Y:S04]  /*b0b0*/  LDL.LU R4, [R1+0x9a4] ;  /* 0x0009a40001047983 */ /* 0x000f280000300800 */
[----:B------:R0:W-:Y:S04]  /*b0c0*/  STL [R1+0x908], R2 ;  /* 0x0009080201007387 */ /* 0x0001e80000100800 */
[----:B0-----:R-:W4:Y:S04]  /*b0d0*/  LDL.LU R2, [R1+0x1e4] ;  /* 0x0001e40001027983 */ /* 0x001f280000300800 */
[----:B------:R0:W-:Y:S02]  /*b0e0*/  STL [R1+0x914], R15 ;  /* 0x0009140f01007387 */ /* 0x0001e40000100800 */
[----:B0-----:R-:W-:-:S02]  /*b0f0*/  LEA R15, P2, R6, R19, 0x1 ;  /* 0x00000013060f7211 */ /* 0x001fc400078408ff */
[----:B------:R-:W4:Y:S01]  /*b100*/  LDL.LU R19, [R1+0x1e0] ;  /* 0x0001e00001137983 */ /* 0x000f220000300800 */
[----:B------:R-:W-:Y:S02]  /*b110*/  IMAD.MOV.U32 R5, RZ, RZ, R25 ;  /* 0x000000ffff057224 */ /* 0x000fe400078e0019 */
[----:B------:R-:W4:Y:S01]  /*b120*/  LDC.64 R24, c[0x0][0x388] ;  /* 0x0000e200ff187b82 */ /* 0x000f220000000a00 */
[----:B--2---:R-:W-:-:S05]  /*b130*/  LEA.HI.X.SX32 R13, R16, R29, 0x1, P1 ;  /* 0x0000001d100d7211 */ /* 0x004fca00008f0eff */
[----:B------:R3:W-:Y:S04]  /*b140*/  STL [R1+0x8f8], R13 ;  /* 0x0008f80d01007387 */ /* 0x0007e80000100800 */
[----:B------:R-:W-:Y:S01]  /*b150*/  STL [R1+0x904], R15 ;  /* 0x0009040f01007387 */ /* 0x000fe20000100800 */
[----:B---3--:R-:W-:Y:S02]  /*b160*/  LEA R13, P1, R3, R11, 0x1 ;  /* 0x0000000b030d7211 */ /* 0x008fe400078208ff */
[----:B------:R-:W-:Y:S02]  /*b170*/  LEA.HI.X.SX32 R11, R21, R0, 0x1, P0 ;  /* 0x00000000150b7211 */ /* 0x000fe400000f0eff */
[----:B------:R-:W2:Y:S04]  /*b180*/  LDL.LU R0, [R1+0x1dc] ;  /* 0x0001dc0001007983 */ /* 0x000ea80000300800 */
[----:B------:R4:W-:Y:S04]  /*b190*/  STL [R1+0x8f4], R13 ;  /* 0x0008f40d01007387 */ /* 0x0009e80000100800 */
[----:B------:R0:W-:Y:S04]  /*b1a0*/  STL [R1+0x8fc], R11 ;  /* 0x0008fc0b01007387 */ /* 0x0001e80000100800 */
[----:B------:R-:W3:Y:S01]  /*b1b0*/  LDL.LU R21, [R1+0x1d8] ;  /* 0x0001d80001157983 */ /* 0x000ee20000300800 */
[----:B----4-:R-:W-:-:S02]  /*b1c0*/  LEA R13, P0, R4, R24, 0x1 ;  /* 0x00000018040d7211 */ /* 0x010fc400078008ff */
[----:B0-----:R-:W-:-:S03]  /*b1d0*/  LEA.HI.X.SX32 R11, R6, R22, 0x1, P2 ;  /* 0x00000016060b7211 */ /* 0x001fc600010f0eff */
[----:B------:R-:W-:Y:S01]  /*b1e0*/  STL [R1+0x900], R13 ;  /* 0x0009000d01007387 */ /* 0x000fe20000100800 */
[----:B------:R-:W-:-:S03]  /*b1f0*/  LEA.HI.X.SX32 R6, R3, R18, 0x1, P1 ;  /* 0x0000001203067211 */ /* 0x000fc600008f0eff */
[----:B------:R-:W-:Y:S04]  /*b200*/  STL [R1+0x85c], R11 ;  /* 0x00085c0b01007387 */ /* 0x000fe80000100800 */
[----:B------:R-:W4:Y:S04]  /*b210*/  LDL.LU R3, [R1+0x9a0] ;  /* 0x0009a00001037983 */ /* 0x000f280000300800 */
[----:B------:R-:W4:Y:S01]  /*b220*/  LDL.LU R22, [R1+0x1d4] ;  /* 0x0001d40001167983 */ /* 0x000f220000300800 */
[----:B------:R-:W-:-:S03]  /*b230*/  LEA.HI.X.SX32 R5, R4, R5, 0x1, P0 ;  /* 0x0000000504057211 */ /* 0x000fc600000f0eff */
[----:B------:R0:W-:Y:S04]  /*b240*/  STL [R1+0x60c], R6 ;  /* 0x00060c0601007387 */ /* 0x0001e80000100800 */
[----:B------:R-:W4:Y:S04]  /*b250*/  LDL.LU R4, [R1+0x99c] ;  /* 0x00099c0001047983 */ /* 0x000f280000300800 */
[----:B0-----:R-:W4:Y:S01]  /*b260*/  LDL.LU R6, [R1+0x1d0] ;  /* 0x0001d00001067983 */ /* 0x001f220000300800 */
[----:B------:R-:W-:-:S03]  /*b270*/  LEA R11, P3, R9, R24, 0x1 ;  /* 0x00000018090b7211 */ /* 0x000fc600078608ff */
[----:B------:R0:W-:Y:S04]  /*b280*/  STL [R1+0x858], R5 ;  /* 0x0008580501007387 */ /* 0x0001e80000100800 */
[----:B------:R-:W4:Y:S01]  /*b290*/  LDL.LU R18, [R1+0x1cc] ;  /* 0x0001cc0001127983 */ /* 0x000f220000300800 */
[-C--:B------:R-:W-:Y:S02]  /*b2a0*/  LEA R13, P5, R14, R24.reuse, 0x1 ;  /* 0x000000180e0d7211 */ /* 0x080fe400078a08ff */
[-C--:B0-----:R-:W-:Y:S01]  /*b2b0*/  LEA R5, P4, R20, R24.reuse, 0x1 ;  /* 0x0000001814057211 */ /* 0x081fe200078808ff */
[----:B------:R0:W-:Y:S04]  /*b2c0*/  STL [R1+0x854], R11 ;  /* 0x0008540b01007387 */ /* 0x0001e80000100800 */
[----:B------:R1:W-:Y:S01]  /*b2d0*/  STL [R1+0x72c], R5 ;  /* 0x00072c0501007387 */ /* 0x0003e20000100800 */
[----:B------:R-:W-:-:S03]  /*b2e0*/  LEA R15, P1, R10, R24, 0x1 ;  /* 0x000000180a0f7211 */ /* 0x000fc600078208ff */
[----:B0-----:R-:W4:Y:S01]  /*b2f0*/  LDL.LU R11, [R1+0x1c8] ;  /* 0x0001c800010b7983 */ /* 0x001f220000300800 */
[----:B-1----:R-:W-:-:S03]  /*b300*/  LEA R5, P6, R23, R24, 0x1 ;  /* 0x0000001817057211 */ /* 0x002fc600078c08ff */
[----:B------:R0:W-:Y:S04]  /*b310*/  STL [R1+0x860], R13 ;  /* 0x0008600d01007387 */ /* 0x0001e80000100800 */
[----:B------:R1:W-:Y:S01]  /*b320*/  STL [R1+0x610], R5 ;  /* 0x0006100501007387 */ /* 0x0003e20000100800 */
[----:B0-----:R-:W-:-:S03]  /*b330*/  LEA R13, P0, R12, R24, 0x1 ;  /* 0x000000180c0d7211 */ /* 0x001fc600078008ff */
[----:B-1----:R-:W4:Y:S04]  /*b340*/  LDL.LU R5, [R1+0x1c4] ;  /* 0x0001c40001057983 */ /* 0x002f280000300800 */
[----:B------:R0:W-:Y:S04]  /*b350*/  STL [R1+0x73c], R13 ;  /* 0x00073c0d01007387 */ /* 0x0001e80000100800 */
[----:B------:R1:W-:Y:S01]  /*b360*/  STL [R1+0x864], R15 ;  /* 0x0008640f01007387 */ /* 0x0003e20000100800 */
[----:B0-----:R-:W-:Y:S02]  /*b370*/  LEA R13, P2, R7, R24, 0x1 ;  /* 0x00000018070d7211 */ /* 0x001fe400078408ff */
[----:B-1----:R-:W-:-:S02]  /*b380*/  LEA.HI.X.SX32 R15, R9, R25, 0x1, P3 ;  /* 0x00000019090f7211 */ /* 0x002fc400018f0eff */
[----:B------:R-:W4:Y:S04]  /*b390*/  LDL.LU R9, [R1+0x1bc] ;  /* 0x0001bc0001097983 */ /* 0x000f280000300800 */
        /* <DEDUP_REMOVED lines=15> */
[----:B------:R-:W-:Y:S04]  /*b490*/  STL [R1+0x620], R13 ;  /* 0x0006200d01007387 */ /* 0x000fe80000100800 */
[----:B------:R0:W-:Y:S02]  /*b4a0*/  STL [R1+0x574], R15 ;  /* 0x0005740f01007387 */ /* 0x0001e40000100800 */
[----:B0-----:R-:W-:-:S02]  /*b4b0*/  LEA.HI.X.SX32 R15, R12, R25, 0x1, P0 ;  /* 0x000000190c0f7211 */ /* 0x001fc400000f0eff */
[----:B------:R-:W4:Y:S01]  /*b4c0*/  LDL.LU R12, [R1+0x1ac] ;  /* 0x0001ac00010c7983 */ /* 0x000f220000300800 */
[----:B--2---:R-:W-:-:S05]  /*b4d0*/  LEA R13, P6, R0, R24, 0x1 ;  /* 0x00000018000d7211 */ /* 0x004fca00078c08ff */
[----:B------:R3:W-:Y:S04]  /*b4e0*/  STL [R1+0x74c], R13 ;  /* 0x00074c0d01007387 */ /* 0x0007e80000100800 */
[----:B------:R0:W-:Y:S01]  /*b4f0*/  STL [R1+0x614], R15 ;  /* 0x0006140f01007387 */ /* 0x0001e20000100800 */
[----:B---3--:R-:W-:Y:S02]  /*b500*/  LEA R13, P0, R21, R24, 0x1 ;  /* 0x00000018150d7211 */ /* 0x008fe400078008ff */
[-C--:B0-----:R-:W-:Y:S02]  /*b510*/  LEA.HI.X.SX32 R15, R10, R25.reuse, 0x1, P1 ;  /* 0x000000190a0f7211 */ /* 0x081fe400008f0eff */
[----:B------:R-:W2:Y:S04]  /*b520*/  LDL.LU R10, [R1+0x1a8] ;  /* 0x0001a800010a7983 */ /* 0x000ea80000300800 */
[----:B------:R-:W-:Y:S04]  /*b530*/  STL [R1+0x86c], R13 ;  /* 0x00086c0d01007387 */ /* 0x000fe80000100800 */
[----:B------:R0:W-:Y:S02]  /*b540*/  STL [R1+0x740], R15 ;  /* 0x0007400f01007387 */ /* 0x0001e40000100800 */
[----:B0-----:R-:W-:-:S02]  /*b550*/  LEA.HI.X.SX32 R15, R7, R25, 0x1, P2 ;  /* 0x00000019070f7211 */ /* 0x001fc400010f0eff */
[----:B------:R-:W3:Y:S01]  /*b560*/  LDL.LU R7, [R1+0x1a4] ;  /* 0x0001a40001077983 */ /* 0x000ee20000300800 */
[----:B----4-:R-:W-:-:S05]  /*b570*/  LEA R13, P1, R22, R24, 0x1 ;  /* 0x00000018160d7211 */ /* 0x010fca00078208ff */
[----:B------:R0:W-:Y:S04]  /*b580*/  STL [R1+0x628], R13 ;  /* 0x0006280d01007387 */ /* 0x0001e80000100800 */
[----:B------:R1:W-:Y:S01]  /*b590*/  STL [R1+0x578], R15 ;  /* 0x0005780f01007387 */ /* 0x0003e20000100800 */
[-C--:B0-----:R-:W-:Y:S02]  /*b5a0*/  LEA R13, P2, R6, R24.reuse, 0x1 ;  /* 0x00000018060d7211 */ /* 0x081fe400078408ff */
[----:B-1----:R-:W-:Y:S02]  /*b5b0*/  LEA.HI.X.SX32 R15, R8, R25, 0x1, P3 ;  /* 0x00000019080f7211 */ /* 0x002fe400018f0eff */
[----:B------:R-:W4:Y:S04]  /*b5c0*/  LDL.LU R8, [R1+0x1a0] ;  /* 0x0001a00001087983 */ /* 0x000f280000300800 */
[----:B------:R0:W-:Y:S04]  /*b5d0*/  STL [R1+0x754], R13 ;  /* 0x0007540d01007387 */ /* 0x0001e80000100800 */
[----:B------:R1:W-:Y:S01]  /*b5e0*/  STL [R1+0x61c], R15 ;  /* 0x00061c0f01007387 */ /* 0x0003e20000100800 */
[----:B0-----:R-:W-:-:S02]  /*b5f0*/  LEA R13, P3, R18, R24, 0x1 ;  /* 0x00000018120d7211 */ /* 0x001fc400078608ff */
        /* <DEDUP_REMOVED lines=35> */
[-C--:B-1----:R-:W-:Y:S02]  /*b830*/  LEA.HI.X.SX32 R15, R11, R25.reuse, 0x1, P4 ;  /* 0x000000190b0f7211 */ /* 0x082fe400020f0eff */
[----:B------:R-:W4:Y:S04]  /*b840*/  LDL.LU R11, [R1+0x180] ;  /* 0x00018000010b7983 */ /* 0x000f280000300800 */
[----:B------:R-:W-:Y:S04]  /*b850*/  STL [R1+0x640], R13 ;  /* 0x0006400d01007387 */ /* 0x000fe80000100800 */
[----:B------:R0:W-:Y:S02]  /*b860*/  STL [R1+0x584], R15 ;  /* 0x0005840f01007387 */ /* 0x0001e40000100800 */
[----:B0-----:R-:W-:-:S02]  /*b870*/  LEA.HI.X.SX32 R15, R5, R25, 0x1, P5 ;  /* 0x00000019050f7211 */ /* 0x001fc400028f0eff */
[----:B------:R-:W4:Y:S01]  /*b880*/  LDL.LU R5, [R1+0x17c] ;  /* 0x00017c0001057983 */ /* 0x000f220000300800 */
[----:B--2---:R-:W-:-:S05]  /*b890*/  LEA R13, P4, R10, R24, 0x1 ;  /* 0x000000180a0d7211 */ /* 0x004fca00078808ff */
[----:B------:R-:W-:Y:S04]  /*b8a0*/  STL [R1+0x76c], R13 ;  /* 0x00076c0d01007387 */ /* 0x000fe80000100800 */
[----:B------:R0:W-:Y:S02]  /*b8b0*/  STL [R1+0x634], R15 ;  /* 0x0006340f01007387 */ /* 0x0001e40000100800 */
[-C--:B0-----:R-:W-:Y:S02]  /*b8c0*/  LEA.HI.X.SX32 R15, R9, R25.reuse, 0x1, P6 ;  /* 0x00000019090f7211 */ /* 0x081fe400030f0eff */
[----:B---3--:R-:W-:Y:S01]  /*b8d0*/  LEA R13, P5, R7, R24, 0x1 ;  /* 0x00000018070d7211 */ /* 0x008fe200078a08ff */
        /* <DEDUP_REMOVED lines=66> */
[----:B------:R-:W-:Y:S04]  /*bd00*/  STL [R1+0x668], R13 ;  /* 0x0006680d01007387 */ /* 0x000fe80000100800 */
[----:B------:R0:W-:Y:S01]  /*bd10*/  STL [R1+0x598], R15 ;  /* 0x0005980f01007387 */ /* 0x0001e20000100800 */
[-C--:B------:R-:W-:Y:S02]  /*bd20*/  LEA.HI.X.SX32 R11, R11, R25.reuse, 0x1, P0 ;  /* 0x000000190b0b7211 */ /* 0x080fe400000f0eff */
[----:B0-----:R-:W-:Y:S02]  /*bd30*/  LEA.HI.X.SX32 R15, R18, R25, 0x1, P6 ;  /* 0x00000019120f7211 */ /* 0x001fe400030f0eff */
[-C--:B------:R-:W-:Y:S01]  /*bd40*/  LEA R13, P5, R23, R24.reuse, 0x1 ;  /* 0x00000018170d7211 */ /* 0x080fe200078a08ff */
[----:B------:R-:W4:Y:S04]  /*bd50*/  LDL.LU R18, [R1+0x138] ;  /* 0x0001380001127983 */ /* 0x000f280000300800 */
[----:B------:R0:W-:Y:S04]  /*bd60*/  STL [R1+0x794], R13 ;  /* 0x0007940d01007387 */ /* 0x0001e80000100800 */
[----:B------:R-:W-:Y:S04]  /*bd70*/  STL [R1+0x65c], R15 ;  /* 0x00065c0f01007387 */ /* 0x000fe80000100800 */
[----:B------:R-:W4:Y:S01]  /*bd80*/  LDL.LU R16, [R1+0x134] ;  /* 0x0001340001107983 */ /* 0x000f220000300800 */
[----:B0-----:R-:W-:-:S05]  /*bd90*/  LEA R13, P6, R12, R24, 0x1 ;  /* 0x000000180c0d7211 */ /* 0x001fca00078c08ff */
[----:B------:R-:W-:Y:S04]  /*bda0*/  STL [R1+0x890], R13 ;  /* 0x0008900d01007387 */ /* 0x000fe80000100800 */
[----:B------:R0:W-:Y:S01]  /*bdb0*/  STL [R1+0x788], R11 ;  /* 0x0007880b01007387 */ /* 0x0001e20000100800 */
[-C--:B------:R-:W-:Y:S02]  /*bdc0*/  LEA.HI.X.SX32 R9, R9, R25.reuse, 0x1, P2 ;  /* 0x0000001909097211 */ /* 0x080fe400010f0eff */
[----:B0-----:R-:W-:Y:S02]  /*bdd0*/  LEA.HI.X.SX32 R11, R5, R25, 0x1, P1 ;  /* 0x00000019050b7211 */ /* 0x001fe400008f0eff */
[-C--:B------:R-:W-:Y:S01]  /*bde0*/  LEA R13, P0, R10, R24.reuse, 0x1 ;  /* 0x000000180a0d7211 */ /* 0x080fe200078008ff */
[----:B------:R-:W4:Y:S04]  /*bdf0*/  LDL.LU R5, [R1+0x130] ;  /* 0x0001300001057983 */ /* 0x000f280000300800 */
[----:B------:R0:W-:Y:S04]  /*be00*/  STL [R1+0x670], R13 ;  /* 0x0006700d01007387 */ /* 0x0001e80000100800 */
[----:B------:R1:W-:Y:S01]  /*be10*/  STL [R1+0x59c], R11 ;  /* 0x00059c0b01007387 */ /* 0x0003e20000100800 */
[----:B0-----:R-:W-:-:S03]  /*be20*/  LEA R13, P1, R7, R24, 0x1 ;  /* 0x00000018070d7211 */ /* 0x001fc600078208ff */
[----:B-1----:R-:W4:Y:S04]  /*be30*/  LDL.LU R11, [R1+0x12c] ;  /* 0x00012c00010b7983 */ /* 0x002f280000300800 */
[----:B------:R-:W-:Y:S04]  /*be40*/  STL [R1+0x79c], R13 ;  /* 0x00079c0d01007387 */ /* 0x000fe80000100800 */
[----:B------:R0:W-:Y:S01]  /*be50*/  STL [R1+0x664], R9 ;  /* 0x0006640901007387 */ /* 0x0001e20000100800 */
[-C--:B------:R-:W-:Y:S02]  /*be60*/  LEA.HI.X.SX32 R14, R14, R25.reuse, 0x1, P4 ;  /* 0x000000190e0e7211 */ /* 0x080fe400020f0eff */
[----:B0-----:R-:W-:-:S02]  /*be70*/  LEA.HI.X.SX32 R9, R20, R25, 0x1, P3 ;  /* 0x0000001914097211 */ /* 0x001fc400018f0eff */
[-C--:B------:R-:W-:Y:S01]  /*be80*/  LEA R13, P2, R8, R24.reuse, 0x1 ;  /* 0x00000018080d7211 */ /* 0x080fe200078408ff */
[----:B------:R-:W4:Y:S04]  /*be90*/  LDL.LU R20, [R1+0x128] ;  /* 0x0001280001147983 */ /* 0x000f280000300800 */
[----:B------:R0:W-:Y:S04]  /*bea0*/  STL [R1+0x894], R13 ;  /* 0x0008940d01007387 */ /* 0x0001e80000100800 */
[----:B------:R1:W-:Y:S01]  /*beb0*/  STL [R1+0x790], R9 ;  /* 0x0007900901007387 */ /* 0x0003e20000100800 */
[----:B0-----:R-:W-:-:S03]  /*bec0*/  LEA R13, P3, R2, R24, 0x1 ;  /* 0x00000018020d7211 */ /* 0x001fc600078608ff */
[----:B-1----:R-:W4:Y:S04]  /*bed0*/  LDL.LU R9, [R1+0x124] ;  /* 0x0001240001097983 */ /* 0x002f280000300800 */
[----:B------:R-:W-:Y:S01]  /*bee0*/  STL [R1+0x678], R13 ;  /* 0x0006780d01007387 */ /* 0x000fe20000100800 */
[----:B------:R-:W-:-:S03]  /*bef0*/  LEA.HI.X.SX32 R15, R23, R25, 0x1, P5 ;  /* 0x00000019170f7211 */ /* 0x000fc600028f0eff */
[----:B------:R0:W-:Y:S01]  /*bf00*/  STL [R1+0x5a0], R14 ;  /* 0x0005a00e01007387 */ /* 0x0001e20000100800 */
[----:B------:R-:W-:-:S03]  /*bf10*/  LEA.HI.X.SX32 R12, R12, R25, 0x1, P6 ;  /* 0x000000190c0c7211 */ /* 0x000fc600030f0eff */
[----:B0-----:R-:W4:Y:S01]  /*bf20*/  LDL.LU R14, [R1+0x120] ;  /* 0x00012000010e7983 */ /* 0x001f220000300800 */
[----:B------:R-:W-:-:S05]  /*bf30*/  LEA R13, P4, R19, R24, 0x1 ;  /* 0x00000018130d7211 */ /* 0x000fca00078808ff */
[----:B------:R0:W-:Y:S04]  /*bf40*/  STL [R1+0x7a4], R13 ;  /* 0x0007a40d01007387 */ /* 0x0001e80000100800 */
[----:B------:R-:W-:Y:S01]  /*bf50*/  STL [R1+0x66c], R15 ;  /* 0x00066c0f01007387 */ /* 0x000fe20000100800 */
[----:B------:R-:W-:-:S03]  /*bf60*/  LEA.HI.X.SX32 R10, R10, R25, 0x1, P0 ;  /* 0x000000190a0a7211 */ /* 0x000fc600000f0eff */
[----:B------:R-:W4:Y:S01]  /*bf70*/  LDL.LU R23, [R1+0x11c] ;  /* 0x00011c0001177983 */ /* 0x000f220000300800 */
[----:B0-----:R-:W-:-:S05]  /*bf80*/  LEA R13, P5, R0, R24, 0x1 ;  /* 0x00000018000d7211 */ /* 0x001fca00078a08ff */
[----:B------:R-:W-:Y:S04]  /*bf90*/  STL [R1+0x898], R13 ;  /* 0x0008980d01007387 */ /* 0x000fe80000100800 */
[----:B------:R0:W-:Y:S01]  /*bfa0*/  STL [R1+0x798], R12 ;  /* 0x0007980c01007387 */ /* 0x0001e20000100800 */
[----:B------:R-:W-:-:S03]  /*bfb0*/  LEA.HI.X.SX32 R7, R7, R25, 0x1, P1 ;  /* 0x0000001907077211 */ /* 0x000fc600008f0eff */
[----:B0-----:R-:W4:Y:S01]  /*bfc0*/  LDL.LU R12, [R1+0x118] ;  /* 0x00011800010c7983 */ /* 0x001f220000300800 */
[----:B------:R-:W-:-:S05]  /*bfd0*/  LEA R13, P6, R21, R24, 0x1 ;  /* 0x00000018150d7211 */ /* 0x000fca00078c08ff */
[----:B------:R-:W-:Y:S04]  /*bfe0*/  STL [R1+0x680], R13 ;  /* 0x0006800d01007387 */ /* 0x000fe80000100800 */
[----:B------:R0:W-:Y:S01]  /*bff0*/  STL [R1+0x5a4], R10 ;  /* 0x0005a40a01007387 */ /* 0x0001e20000100800 */
[----:B------:R-:W-:-:S03]  /*c000*/  LEA.HI.X.SX32 R8, R8, R25, 0x1, P2 ;  /* 0x0000001908087211 */ /* 0x000fc600010f0eff */
[----:B0-----:R-:W4:Y:S01]  /*c010*/  LDL.LU R10, [R1+0x114] ;  /* 0x00011400010a7983 */ /* 0x001f220000300800 */
[----:B--2---:R-:W-:-:S05]  /*c020*/  LEA R13, P0, R22, R24, 0x1 ;  /* 0x00000018160d7211 */ /* 0x004fca00078008ff */
[----:B------:R-:W-:Y:S04]  /*c030*/  STL [R1+0x7ac], R13 ;  /* 0x0007ac0d01007387 */ /* 0x000fe80000100800 */
[----:B------:R0:W-:Y:S04]  /*c040*/  STL [R1+0x674], R7 ;  /* 0x0006740701007387 */ /* 0x0001e80000100800 */
[----:B0-----:R-:W2:Y:S01]  /*c050*/  LDL.LU R7, [R1+0x110] ;  /* 0x0001100001077983 */ /* 0x001ea20000300800 */
[----:B---3--:R-:W-:-:S05]  /*c060*/  LEA R13, P1, R6, R24, 0x1 ;  /* 0x00000018060d7211 */ /* 0x008fca00078208ff */
[----:B------:R-:W-:Y:S04]  /*c070*/  STL [R1+0x89c], R13 ;  /* 0x00089c0d01007387 */ /* 0x000fe80000100800 */
[----:B------:R0:W-:Y:S04]  /*c080*/  STL [R1+0x7a0], R8 ;  /* 0x0007a00801007387 */ /* 0x0001e80000100800 */
[----:B0-----:R-:W3:Y:S01]  /*c090*/  LDL.LU R8, [R1+0x10c] ;  /* 0x00010c0001087983 */ /* 0x001ee20000300800 */
[----:B------:R-:W-:Y:S02]  /*c0a0*/  LEA.HI.X.SX32 R2, R2, R25, 0x1, P3 ;  /* 0x0000001902027211 */ /* 0x000fe400018f0eff */
[----:B----4-:R-:W-:-:S02]  /*c0b0*/  LEA R13, P2, R18, R24, 0x1 ;  /* 0x00000018120d7211 */ /* 0x010fc400078408ff */
[----:B------:R-:W-:-:S03]  /*c0c0*/  LEA.HI.X.SX32 R15, R19, R25, 0x1, P4 ;  /* 0x00000019130f7211 */ /* 0x000fc600020f0eff */
[----:B------:R0:W-:Y:S04]  /*c0d0*/  STL [R1+0x688], R13 ;  /* 0x0006880d01007387 */ /* 0x0001e80000100800 */
[----:B------:R1:W-:Y:S01]  /*c0e0*/  STL [R1+0x5a8], R2 ;  /* 0x0005a80201007387 */ /* 0x0003e20000100800 */
[----:B0-----:R-:W-:-:S03]  /*c0f0*/  LEA R13, P3, R16, R24, 0x1 ;  /* 0x00000018100d7211 */ /* 0x001fc600078608ff */
[----:B-1----:R-:W4:Y:S01]  /*c100*/  LDL.LU R2, [R1+0x108] ;  /* 0x0001080001027983 */ /* 0x002f220000300800 */
[----:B------:R-:W-:-:S03]  /*c110*/  LEA.HI.X.SX32 R0, R0, R25, 0x1, P5 ;  /* 0x0000001900007211 */ /* 0x000fc600028f0eff */
[----:B------:R0:W-:Y:S04]  /*c120*/  STL [R1+0x7b4], R13 ;  /* 0x0007b40d01007387 */ /* 0x0001e80000100800 */
[----:B------:R1:W-:Y:S04]  /*c130*/  STL [R1+0x67c], R15 ;  /* 0x00067c0f01007387 */ /* 0x0003e80000100800 */
[----:B------:R-:W4:Y:S01]  /*c140*/  LDL.LU R19, [R1+0x104] ;  /* 0x0001040001137983 */ /* 0x000f220000300800 */
[----:B0-----:R-:W-:-:S05]  /*c150*/  LEA R13, P4, R5, R24, 0x1 ;  /* 0x00000018050d7211 */ /* 0x001fca00078808ff */
[----:B------:R0:W-:Y:S04]  /*c160*/  STL [R1+0x8a0], R13 ;  /* 0x0008a00d01007387 */ /* 0x0001e80000100800 */
[----:B------:R0:W-:Y:S01]  /*c170*/  STL [R1+0x7a8], R0 ;  /* 0x0007a80001007387 */ /* 0x0001e20000100800 */
[----:B-1----:R-:W-:Y:S02]  /*c180*/  LEA.HI.X.SX32 R15, R21, R25, 0x1, P6 ;  /* 0x00000019150f7211 */ /* 0x002fe400030f0eff */
[-C--:B0-----:R-:W-:Y:S01]  /*c190*/  LEA R13, P5, R11, R24.reuse, 0x1 ;  /* 0x000000180b0d7211 */ /* 0x081fe200078a08ff */
[----:B------:R-:W4:Y:S04]  /*c1a0*/  LDL.LU R0, [R1+0x100] ;  /* 0x0001000001007983 */ /* 0x000f280000300800 */
[----:B------:R0:W-:Y:S04]  /*c1b0*/  STL [R1+0x690], R13 ;  /* 0x0006900d01007387 */ /* 0x0001e80000100800 */
[----:B------:R-:W4:Y:S04]  /*c1c0*/  LDL.LU R21, [R1+0xfc] ;  /* 0x0000fc0001157983 */ /* 0x000f280000300800 */
[----:B------:R1:W-:Y:S01]  /*c1d0*/  STL [R1+0x5ac], R15 ;  /* 0x0005ac0f01007387 */ /* 0x0003e20000100800 */
[----:B0-----:R-:W-:-:S02]  /*c1e0*/  LEA R13, P6, R20, R24, 0x1 ;  /* 0x00000018140d7211 */ /* 0x001fc400078c08ff */
[----:B-1----:R-:W-:-:S03]  /*c1f0*/  LEA.HI.X.SX32 R15, R22, R25, 0x1, P0 ;  /* 0x00000019160f7211 */ /* 0x002fc600000f0eff */
[----:B------:R0:W-:Y:S04]  /*c200*/  STL [R1+0x7bc], R13 ;  /* 0x0007bc0d01007387 */ /* 0x0001e80000100800 */
[----:B------:R-:W4:Y:S04]  /*c210*/  LDL.LU R22, [R1+0xf8] ;  /* 0x0000f80001167983 */ /* 0x000f280000300800 */
[----:B------:R1:W-:Y:S01]  /*c220*/  STL [R1+0x684], R15 ;  /* 0x0006840f01007387 */ /* 0x0003e20000100800 */
[----:B0-----:R-:W-:Y:S02]  /*c230*/  LEA R13, P0, R9, R24, 0x1 ;  /* 0x00000018090d7211 */ /* 0x001fe400078008ff */
[----:B-1----:R-:W-:-:S03]  /*c240*/  LEA.HI.X.SX32 R15, R6, R25, 0x1, P1 ;  /* 0x00000019060f7211 */ /* 0x002fc600008f0eff */
[----:B------:R0:W-:Y:S04]  /*c250*/  STL [R1+0x8a4], R13 ;  /* 0x0008a40d01007387 */ /* 0x0001e80000100800 */
[----:B------:R-:W4:Y:S04]  /*c260*/  LDL.LU R6, [R1+0xf4] ;  /* 0x0000f40001067983 */ /* 0x000f280000300800 */
[----:B------:R1:W-:Y:S01]  /*c270*/  STL [R1+0x7b0], R15 ;  /* 0x0007b00f01007387 */ /* 0x0003e20000100800 */
[----:B0-----:R-:W-:Y:S02]  /*c280*/  LEA R13, P1, R14, R24, 0x1 ;  /* 0x000000180e0d7211 */ /* 0x001fe400078208ff */
[----:B-1----:R-:W-:-:S03]  /*c290*/  LEA.HI.X.SX32 R15, R18, R25, 0x1, P2 ;  /* 0x00000019120f7211 */ /* 0x002fc600010f0eff */
[----:B------:R0:W-:Y:S01]  /*c2a0*/  STL [R1+0x698], R13 ;  /* 0x0006980d01007387 */ /* 0x0001e20000100800 */
[----:B------:R-:W-:-:S03]  /*c2b0*/  LEA.HI.X.SX32 R16, R16, R25, 0x1, P3 ;  /* 0x0000001910107211 */ /* 0x000fc600018f0eff */
[----:B------:R-:W4:Y:S04]  /*c2c0*/  LDL.LU R18, [R1+0xf0] ;  /* 0x0000f00001127983 */ /* 0x000f280000300800 */
[----:B------:R-:W-:Y:S01]  /*c2d0*/  STL [R1+0x5b0], R15 ;  /* 0x0005b00f01007387 */ /* 0x000fe20000100800 */
[----:B0-----:R-:W-:-:S05]  /*c2e0*/  LEA R13, P2, R23, R24, 0x1 ;  /* 0x00000018170d7211 */ /* 0x001fca00078408ff */
[----:B------:R0:W-:Y:S04]  /*c2f0*/  STL [R1+0x7c4], R13 ;  /* 0x0007c40d01007387 */ /* 0x0001e80000100800 */
[----:B------:R-:W-:Y:S01]  /*c300*/  STL [R1+0x68c], R16 ;  /* 0x00068c1001007387 */ /* 0x000fe20000100800 */
[-C--:B------:R-:W-:Y:S02]  /*c310*/  LEA.HI.X.SX32 R11, R11, R25.reuse, 0x1, P5 ;  /* 0x000000190b0b7211 */ /* 0x080fe400028f0eff */
[----:B0-----:R-:W-:Y:S02]  /*c320*/  LEA.HI.X.SX32 R13, R5, R25, 0x1, P4 ;  /* 0x00000019050d7211 */ /* 0x001fe400020f0eff */
[----:B------:R-:W4:Y:S01]  /*c330*/  LDL.LU R5, [R1+0xec] ;  /* 0x0000ec0001057983 */ /* 0x000f220000300800 */
[----:B------:R-:W-:-:S05]  /*c340*/  LEA R15, P3, R12, R24, 0x1 ;  /* 0x000000180c0f7211 */ /* 0x000fca00078608ff */
[----:B------:R-:W-:Y:S04]  /*c350*/  STL [R1+0x8a8], R15 ;  /* 0x0008a80f01007387 */ /* 0x000fe80000100800 */
[----:B------:R0:W-:Y:S04]  /*c360*/  STL [R1+0x7b8], R13 ;  /* 0x0007b80d01007387 */ /* 0x0001e80000100800 */
[----:B0-----:R-:W4:Y:S01]  /*c370*/  LDL.LU R13, [R1+0xe8] ;  /* 0x0000e800010d7983 */ /* 0x001f220000300800 */
[----:B------:R-:W-:-:S05]  /*c380*/  LEA R15, P4, R10, R24, 0x1 ;  /* 0x000000180a0f7211 */ /* 0x000fca00078808ff */
[----:B------:R-:W-:Y:S04]  /*c390*/  STL [R1+0x6a0], R15 ;  /* 0x0006a00f01007387 */ /* 0x000fe80000100800 */
[----:B------:R0:W-:Y:S02]  /*c3a0*/  STL [R1+0x5b4], R11 ;  /* 0x0005b40b01007387 */ /* 0x0001e40000100800 */
[----:B0-----:R-:W-:Y:S02]  /*c3b0*/  LEA.HI.X.SX32 R11, R20, R25, 0x1, P6 ;  /* 0x00000019140b7211 */ /* 0x001fe400030f0eff */
[----:B------:R-:W4:Y:S01]  /*c3c0*/  LDL.LU R20, [R1+0xe4] ;  /* 0x0000e40001147983 */ /* 0x000f220000300800 */
[----:B--2---:R-:W-:-:S05]  /*c3d0*/  LEA R15, P5, R7, R24, 0x1 ;  /* 0x00000018070f7211 */ /* 0x004fca00078a08ff */
[----:B------:R-:W-:Y:S04]  /*c3e0*/  STL [R1+0x7cc], R15 ;  /* 0x0007cc0f01007387 */ /* 0x000fe80000100800 */
[----:B------:R0:W-:Y:S04]  /*c3f0*/  STL [R1+0x694], R11 ;  /* 0x0006940b01007387 */ /* 0x0001e80000100800 */
[----:B------:R-:W2:Y:S01]  /*c400*/  LDL.LU R16, [R1+0xe0] ;  /* 0x0000e00001107983 */ /* 0x000ea20000300800 */
[----:B0-----:R-:W-:Y:S02]  /*c410*/  LEA.HI.X.SX32 R11, R9, R25, 0x1, P0 ;  /* 0x00000019090b7211 */ /* 0x001fe400000f0eff */
[----:B---3--:R-:W-:-:S05]  /*c420*/  LEA R15, P6, R8, R24, 0x1 ;  /* 0x00000018080f7211 */ /* 0x008fca00078c08ff */
[----:B------:R-:W-:Y:S04]  /*c430*/  STL [R1+0x8ac], R15 ;  /* 0x0008ac0f01007387 */ /* 0x000fe80000100800 */
[----:B------:R0:W-:Y:S04]  /*c440*/  STL [R1+0x7c0], R11 ;  /* 0x0007c00b01007387 */ /* 0x0001e80000100800 */
[----:B0-----:R-:W3:Y:S01]  /*c450*/  LDL.LU R11, [R1+0xdc] ;  /* 0x0000dc00010b7983 */ /* 0x001ee20000300800 */
[----:B----4-:R-:W-:Y:S02]  /*c460*/  LEA R9, P0, R2, R24, 0x1 ;  /* 0x0000001802097211 */ /* 0x010fe400078008ff */
[----:B------:R-:W-:-:S03]  /*c470*/  LEA.HI.X.SX32 R14, R14, R25, 0x1, P1 ;  /* 0x000000190e0e7211 */ /* 0x000fc600008f0eff */
[----:B------:R0:W-:Y:S01]  /*c480*/  STL [R1+0x6a8], R9 ;  /* 0x0006a80901007387 */ /* 0x0001e20000100800 */
[----:B------:R-:W-:-:S03]  /*c490*/  LEA.HI.X.SX32 R15, R23, R25, 0x1, P2 ;  /* 0x00000019170f7211 */ /* 0x000fc600010f0eff */
[----:B------:R-:W-:Y:S01]  /*c4a0*/  STL [R1+0x5b8], R14 ;  /* 0x0005b80e01007387 */ /* 0x000fe20000100800 */
[----:B0-----:R-:W-:-:S05]  /*c4b0*/  LEA R9, P1, R19, R24, 0x1 ;  /* 0x0000001813097211 */ /* 0x001fca00078208ff */
[----:B------:R0:W-:Y:S04]  /*c4c0*/  STL [R1+0x7d4], R9 ;  /* 0x0007d40901007387 */ /* 0x0001e80000100800 */
[----:B0-----:R-:W4:Y:S04]  /*c4d0*/  LDL.LU R9, [R1+0xd8] ;  /* 0x0000d80001097983 */ /* 0x001f280000300800 */
[----:B------:R0:W-:Y:S01]  /*c4e0*/  STL [R1+0x69c], R15 ;  /* 0x00069c0f01007387 */ /* 0x0001e20000100800 */
[----:B------:R-:W-:Y:S02]  /*c4f0*/  LEA R14, P2, R0, R24, 0x1 ;  /* 0x00000018000e7211 */ /* 0x000fe400078408ff */
[----:B0-----:R-:W-:-:S03]  /*c500*/  LEA.HI.X.SX32 R15, R12, R25, 0x1, P3 ;  /* 0x000000190c0f7211 */ /* 0x001fc600018f0eff */
[----:B------:R0:W-:Y:S01]  /*c510*/  STL [R1+0x8b0], R14 ;  /* 0x0008b00e01007387 */ /* 0x0001e20000100800 */
[-C--:B------:R-:W-:Y:S02]  /*c520*/  LEA R12, P3, R21, R24.reuse, 0x1 ;  /* 0x00000018150c7211 */ /* 0x080fe400078608ff */
[----:B------:R-:W-:Y:S01]  /*c530*/  LEA.HI.X.SX32 R10, R10, R25, 0x1, P4 ;  /* 0x000000190a0a7211 */ /* 0x000fe200020f0eff */
[----:B0-----:R-:W4:Y:S04]  /*c540*/  LDL.LU R14, [R1+0xd4] ;  /* 0x0000d400010e7983 */ /* 0x001f280000300800 */
[----:B------:R-:W-:Y:S04]  /*c550*/  STL [R1+0x7c8], R15 ;  /* 0x0007c80f01007387 */ /* 0x000fe80000100800 */
[----:B------:R0:W-:Y:S04]  /*c560*/  STL [R1+0x6b0], R12 ;  /* 0x0006b00c01007387 */ /* 0x0001e80000100800 */
[----:B------:R-:W4:Y:S01]  /*c570*/  LDL.LU R23, [R1+0xd0] ;  /* 0x0000d00001177983 */ /* 0x000f220000300800 */
[----:B0-----:R-:W-:-:S03]  /*c580*/  LEA R12, P4, R22, R24, 0x1 ;  /* 0x00000018160c7211 */ /* 0x001fc600078808ff */
[----:B------:R0:W-:Y:S04]  /*c590*/  STL [R1+0x5bc], R10 ;  /* 0x0005bc0a01007387 */ /* 0x0001e80000100800 */
[----:B------:R1:W-:Y:S01]  /*c5a0*/  STL [R1+0x7dc], R12 ;  /* 0x0007dc0c01007387 */ /* 0x0003e20000100800 */
[-C--:B0-----:R-:W-:Y:S02]  /*c5b0*/  LEA.HI.X.SX32 R10, R7, R25.reuse, 0x1, P5 ;  /* 0x00000019070a7211 */ /* 0x081fe400028f0eff */
[----:B------:R-:W-:Y:S01]  /*c5c0*/  LEA R7, P5, R6, R24, 0x1 ;  /* 0x0000001806077211 */ /* 0x000fe200078a08ff */
[----:B-1----:R-:W4:Y:S01]  /*c5d0*/  LDL.LU R12, [R1+0xcc] ;  /* 0x0000cc00010c7983 */ /* 0x002f220000300800 */
[----:B------:R-:W-:-:S03]  /*c5e0*/  LEA.HI.X.SX32 R8, R8, R25, 0x1, P6 ;  /* 0x0000001908087211 */ /* 0x000fc600030f0eff */
[----:B------:R0:W-:Y:S04]  /*c5f0*/  STL [R1+0x6a4], R10 ;  /* 0x0006a40a01007387 */ /* 0x0001e80000100800 */
[----:B------:R1:W-:Y:S01]  /*c600*/  STL [R1+0x8b4], R7 ;  /* 0x0008b40701007387 */ /* 0x0003e20000100800 */
[----:B------:R-:W-:-:S03]  /*c610*/  LEA.HI.X.SX32 R2, R2, R25, 0x1, P0 ;  /* 0x0000001902027211 */ /* 0x000fc600000f0eff */
[----:B0-----:R-:W4:Y:S01]  /*c620*/  LDL.LU R10, [R1+0xc8] ;  /* 0x0000c800010a7983 */ /* 0x001f220000300800 */
[----:B-1----:R-:W-:-:S03]  /*c630*/  LEA R7, P6, R18, R24, 0x1 ;  /* 0x0000001812077211 */ /* 0x002fc600078c08ff */
[----:B------:R-:W-:Y:S04]  /*c640*/  STL [R1+0x7d0], R8 ;  /* 0x0007d00801007387 */ /* 0x000fe80000100800 */
[----:B------:R0:W-:Y:S04]  /*c650*/  STL [R1+0x6b8], R7 ;  /* 0x0006b80701007387 */ /* 0x0001e80000100800 */
[----:B0-----:R-:W4:Y:S04]  /*c660*/  LDL.LU R7, [R1+0xc4] ;  /* 0x0000c40001077983 */ /* 0x001f280000300800 */
[----:B------:R0:W-:Y:S01]  /*c670*/  STL [R1+0x5c0], R2 ;  /* 0x0005c00201007387 */ /* 0x0001e20000100800 */
[----:B------:R-:W-:-:S03]  /*c680*/  LEA R15, P0, R5, R24, 0x1 ;  /* 0x00000018050f7211 */ /* 0x000fc600078008ff */
[----:B------:R-:W4:Y:S01]  /*c690*/  LDL.LU R8, [R1+0xc0] ;  /* 0x0000c00001087983 */ /* 0x000f220000300800 */
[----:B0-----:R-:W-:-:S03]  /*c6a0*/  LEA.HI.X.SX32 R2, R19, R25, 0x1, P1 ;  /* 0x0000001913027211 */ /* 0x001fc600008f0eff */
[----:B------:R0:W-:Y:S04]  /*c6b0*/  STL [R1+0x7e4], R15 ;  /* 0x0007e40f01007387 */ /* 0x0001e80000100800 */
[----:B------:R1:W-:Y:S01]  /*c6c0*/  STL [R1+0x6ac], R2 ;  /* 0x0006ac0201007387 */ /* 0x0003e20000100800 */
[----:B0-----:R-:W-:-:S03]  /*c6d0*/  LEA.HI.X.SX32 R15, R0, R25, 0x1, P2 ;  /* 0x00000019000f7211 */ /* 0x001fc600010f0eff */
[----:B-1----:R-:W4:Y:S01]  /*c6e0*/  LDL.LU R2, [R1+0xbc] ;  /* 0x0000bc0001027983 */ /* 0x002f220000300800 */
[----:B------:R-:W-:-:S05]  /*c6f0*/  LEA R17, P1, R13, R24, 0x1 ;  /* 0x000000180d117211 */ /* 0x000fca00078208ff */
[----:B------:R0:W-:Y:S04]  /*c700*/  STL [R1+0x8b8], R17 ;  /* 0x0008b81101007387 */ /* 0x0001e80000100800 */
[----:B------:R-:W-:Y:S04]  /*c710*/  STL [R1+0x7d8], R15 ;  /* 0x0007d80f01007387 */ /* 0x000fe80000100800 */
[----:B------:R-:W4:Y:S01]  /*c720*/  LDL.LU R19, [R1+0xb8] ;  /* 0x0000b80001137983 */ /* 0x000f220000300800 */
[----:B0-----:R-:W-:Y:S02]  /*c730*/  LEA.HI.X.SX32 R17, R21, R25, 0x1, P3 ;  /* 0x0000001915117211 */ /* 0x001fe400018f0eff */
[----:B------:R-:W-:-:S05]  /*c740*/  LEA R0, P2, R20, R24, 0x1 ;  /* 0x0000001814007211 */ /* 0x000fca00078408ff */
[----:B------:R0:W-:Y:S04]  /*c750*/  STL [R1+0x6c0], R0 ;  /* 0x0006c00001007387 */ /* 0x0001e80000100800 */
[----:B0-----:R-:W4:Y:S04]  /*c760*/  LDL.LU R0, [R1+0xb4] ;  /* 0x0000b40001007983 */ /* 0x001f280000300800 */
[----:B------:R0:W-:Y:S02]  /*c770*/  STL [R1+0x5c4], R17 ;  /* 0x0005c41101007387 */ /* 0x0001e40000100800 */
[----:B0-----:R-:W-:-:S02]  /*c780*/  LEA.HI.X.SX32 R17, R22, R25, 0x1, P4 ;  /* 0x0000001916117211 */ /* 0x001fc400020f0eff */
[----:B--2---:R-:W-:-:S05]  /*c790*/  LEA R15, P3, R16, R24, 0x1 ;  /* 0x00000018100f7211 */ /* 0x004fca00078608ff */
[----:B------:R3:W-:Y:S04]  /*c7a0*/  STL [R1+0x7ec], R15 ;  /* 0x0007ec0f01007387 */ /* 0x0007e80000100800 */
[----:B------:R-:W2:Y:S04]  /*c7b0*/  LDL.LU R21, [R1+0xb0] ;  /* 0x0000b00001157983 */ /* 0x000ea80000300800 */
[----:B------:R0:W-:Y:S01]  /*c7c0*/  STL [R1+0x6b4], R17 ;  /* 0x0006b41101007387 */ /* 0x0001e20000100800 */
[----:B---3--:R-:W-:-:S05]  /*c7d0*/  LEA R15, P4, R11, R24, 0x1 ;  /* 0x000000180b0f7211 */ /* 0x008fca00078808ff */
[----:B------:R-:W-:Y:S04]  /*c7e0*/  STL [R1+0x8bc], R15 ;  /* 0x0008bc0f01007387 */ /* 0x000fe80000100800 */
[----:B------:R-:W3:Y:S01]  /*c7f0*/  LDL.LU R22, [R1+0xac] ;  /* 0x0000ac0001167983 */ /* 0x000ee20000300800 */
[-C--:B------:R-:W-:Y:S02]  /*c800*/  LEA.HI.X.SX32 R6, R6, R25.reuse, 0x1, P5 ;  /* 0x0000001906067211 */ /* 0x080fe400028f0eff */
[----:B0-----:R-:W-:-:S03]  /*c810*/  LEA.HI.X.SX32 R17, R18, R25, 0x1, P6 ;  /* 0x0000001912117211 */ /* 0x001fc600030f0eff */
[----:B------:R0:W-:Y:S01]  /*c820*/  STL [R1+0x7e0], R6 ;  /* 0x0007e00601007387 */ /* 0x0001e20000100800 */
[----:B------:R-:W-:-:S03]  /*c830*/  LEA.HI.X.SX32 R5, R5, R25, 0x1, P0 ;  /* 0x0000001905057211 */ /* 0x000fc600000f0eff */
[----:B0-----:R-:W3:Y:S01]  /*c840*/  LDL.LU R6, [R1+0xa8] ;  /* 0x0000a80001067983 */ /* 0x001ee20000300800 */
[----:B----4-:R-:W-:-:S05]  /*c850*/  LEA R15, P5, R9, R24, 0x1 ;  /* 0x00000018090f7211 */ /* 0x010fca00078a08ff */
[----:B------:R0:W-:Y:S04]  /*c860*/  STL [R1+0x6c8], R15 ;  /* 0x0006c80f01007387 */ /* 0x0001e80000100800 */
[----:B------:R1:W-:Y:S04]  /*c870*/  STL [R1+0x5c8], R17 ;  /* 0x0005c81101007387 */ /* 0x0003e80000100800 */
[----:B------:R-:W4:Y:S01]  /*c880*/  LDL.LU R18, [R1+0xa4] ;  /* 0x0000a40001127983 */ /* 0x000f220000300800 */
[----:B0-----:R-:W-:-:S05]  /*c890*/  LEA R15, P6, R14, R24, 0x1 ;  /* 0x000000180e0f7211 */ /* 0x001fca00078c08ff */
[----:B------:R0:W-:Y:S01]  /*c8a0*/  STL [R1+0x7f4], R15 ;  /* 0x0007f40f01007387 */ /* 0x0001e20000100800 */
[----:B-1----:R-:W-:-:S03]  /*c8b0*/  LEA.HI.X.SX32 R17, R13, R25, 0x1, P1 ;  /* 0x000000190d117211 */ /* 0x002fc600008f0eff */
[----:B------:R1:W-:Y:S01]  /*c8c0*/  STL [R1+0x6bc], R5 ;  /* 0x0006bc0501007387 */ /* 0x0003e20000100800 */
[----:B0-----:R-:W-:-:S03]  /*c8d0*/  LEA R15, P0, R23, R24, 0x1 ;  /* 0x00000018170f7211 */ /* 0x001fc600078008ff */
[----:B-1----:R-:W4:Y:S01]  /*c8e0*/  LDL.LU R5, [R1+0xa0] ;  /* 0x0000a00001057983 */ /* 0x002f220000300800 */
[----:B------:R-:W-:-:S03]  /*c8f0*/  LEA.HI.X.SX32 R13, R20, R25, 0x1, P2 ;  /* 0x00000019140d7211 */ /* 0x000fc600010f0eff */
[----:B------:R0:W-:Y:S04]  /*c900*/  STL [R1+0x8c0], R15 ;  /* 0x0008c00f01007387 */ /* 0x0001e80000100800 */
[----:B------:R-:W-:Y:S04]  /*c910*/  STL [R1+0x7e8], R17 ;  /* 0x0007e81101007387 */ /* 0x000fe80000100800 */
[----:B------:R-:W4:Y:S01]  /*c920*/  LDL.LU R20, [R1+0x9c] ;  /* 0x00009c0001147983 */ /* 0x000f220000300800 */
[----:B0-----:R-:W-:-:S05]  /*c930*/  LEA R15, P1, R12, R24, 0x1 ;  /* 0x000000180c0f7211 */ /* 0x001fca00078208ff */
[----:B------:R0:W-:Y:S04]  /*c940*/  STL [R1+0x6d0], R15 ;  /* 0x0006d00f01007387 */ /* 0x0001e80000100800 */
[----:B------:R1:W-:Y:S01]  /*c950*/  STL [R1+0x5cc], R13 ;  /* 0x0005cc0d01007387 */ /* 0x0003e20000100800 */
[----:B0-----:R-:W-:Y:S02]  /*c960*/  LEA R15, P2, R10, R24, 0x1 ;  /* 0x000000180a0f7211 */ /* 0x001fe400078408ff */
[----:B-1----:R-:W-:-:S03]  /*c970*/  LEA.HI.X.SX32 R13, R16, R25, 0x1, P3 ;  /* 0x00000019100d7211 */ /* 0x002fc600018f0eff */
[----:B------:R0:W-:Y:S04]  /*c980*/  STL [R1+0x7fc], R15 ;  /* 0x0007fc0f01007387 */ /* 0x0001e80000100800 */
[----:B0-----:R-:W4:Y:S01]  /*c990*/  LDL.LU R15, [R1+0x98] ;  /* 0x00009800010f7983 */ /* 0x001f220000300800 */
[----:B------:R-:W-:-:S03]  /*c9a0*/  LEA R16, P3, R7, R24, 0x1 ;  /* 0x0000001807107211 */ /* 0x000fc600078608ff */
[----:B------:R0:W-:Y:S04]  /*c9b0*/  STL [R1+0x6c4], R13 ;  /* 0x0006c40d01007387 */ /* 0x0001e80000100800 */
[----:B------:R-:W-:Y:S01]  /*c9c0*/  STL [R1+0x8c4], R16 ;  /* 0x0008c41001007387 */ /* 0x000fe20000100800 */
[----:B0-----:R-:W-:Y:S02]  /*c9d0*/  LEA.HI.X.SX32 R13, R11, R25, 0x1, P4 ;  /* 0x000000190b0d7211 */ /* 0x001fe400020f0eff */
[----:B------:R-:W-:-:S03]  /*c9e0*/  LEA R11, P4, R8, R24, 0x1 ;  /* 0x00000018080b7211 */ /* 0x000fc600078808ff */
[----:B------:R0:W-:Y:S01]  /*c9f0*/  STL [R1+0x7f0], R13 ;  /* 0x0007f00d01007387 */ /* 0x0001e20000100800 */
[----:B------:R-:W-:-:S03]  /*ca00*/  LEA.HI.X.SX32 R9, R9, R25, 0x1, P5 ;  /* 0x0000001909097211 */ /* 0x000fc600028f0eff */
[----:B------:R-:W4:Y:S04]  /*ca10*/  LDL.LU R28, [R1+0x94] ;  /* 0x00009400011c7983 */ /* 0x000f280000300800 */
[----:B------:R1:W-:Y:S01]  /*ca20*/  STL [R1+0x6d8], R11 ;  /* 0x0006d80b01007387 */ /* 0x0003e20000100800 */
[----:B0-----:R-:W-:-:S03]  /*ca30*/  LEA R13, P5, R2, R24, 0x1 ;  /* 0x00000018020d7211 */ /* 0x001fc600078a08ff */
[----:B------:R-:W-:Y:S01]  /*ca40*/  STL [R1+0x5d0], R9 ;  /* 0x0005d00901007387 */ /* 0x000fe20000100800 */
[----:B-1----:R-:W-:-:S03]  /*ca50*/  LEA.HI.X.SX32 R11, R14, R25, 0x1, P6 ;  /* 0x000000190e0b7211 */ /* 0x002fc600030f0eff */
[----:B------:R0:W-:Y:S04]  /*ca60*/  STL [R1+0x804], R13 ;  /* 0x0008040d01007387 */ /* 0x0001e80000100800 */
[----:B------:R-:W4:Y:S04]  /*ca70*/  LDL.LU R26, [R1+0x90] ;  /* 0x00009000011a7983 */ /* 0x000f280000300800 */
[----:B------:R-:W-:Y:S01]  /*ca80*/  STL [R1+0x6cc], R11 ;  /* 0x0006cc0b01007387 */ /* 0x000fe20000100800 */
[----:B0-----:R-:W-:Y:S02]  /*ca90*/  LEA.HI.X.SX32 R13, R23, R25, 0x1, P0 ;  /* 0x00000019170d7211 */ /* 0x001fe400000f0eff */
[----:B------:R-:W-:-:S05]  /*caa0*/  LEA R9, P6, R19, R24, 0x1 ;  /* 0x0000001813097211 */ /* 0x000fca00078c08ff */
[----:B------:R0:W-:Y:S04]  /*cab0*/  STL [R1+0x8c8], R9 ;  /* 0x0008c80901007387 */ /* 0x0001e80000100800 */
[----:B------:R1:W-:Y:S01]  /*cac0*/  STL [R1+0x7f8], R13 ;  /* 0x0007f80d01007387 */ /* 0x0003e20000100800 */
[-C--:B------:R-:W-:Y:S02]  /*cad0*/  LEA.HI.X.SX32 R10, R10, R25.reuse, 0x1, P2 ;  /* 0x000000190a0a7211 */ /* 0x080fe400010f0eff */
[----:B0-----:R-:W-:Y:S01]  /*cae0*/  LEA.HI.X.SX32 R9, R12, R25, 0x1, P1 ;  /* 0x000000190c097211 */ /* 0x001fe200008f0eff */
[----:B-1----:R-:W4:Y:S01]  /*caf0*/  LDL.LU R13, [R1+0x8c] ;  /* 0x00008c00010d7983 */ /* 0x002f220000300800 */
[----:B------:R-:W-:-:S05]  /*cb00*/  LEA R11, P0, R0, R24, 0x1 ;  /* 0x00000018000b7211 */ /* 0x000fca00078008ff */
[----:B------:R2:W-:Y:S04]  /*cb10*/  STL [R1+0x6e0], R11 ;  /* 0x0006e00b01007387 */ /* 0x0005e80000100800 */
[----:B------:R-:W-:Y:S01]  /*cb20*/  STL [R1+0x5d4], R9 ;  /* 0x0005d40901007387 */ /* 0x000fe20000100800 */
[----:B--2---:R-:W-:-:S05]  /*cb30*/  LEA R11, P1, R21, R24, 0x1 ;  /* 0x00000018150b7211 */ /* 0x004fca00078208ff */
[----:B------:R-:W-:Y:S04]  /*cb40*/  STL [R1+0x80c], R11 ;  /* 0x00080c0b01007387 */ /* 0x000fe80000100800 */
[----:B------:R-:W2:Y:S04]  /*cb50*/  LDL.LU R16, [R1+0x88] ;  /* 0x0000880001107983 */ /* 0x000ea80000300800 */
[----:B------:R0:W-:Y:S02]  /*cb60*/  STL [R1+0x6d4], R10 ;  /* 0x0006d40a01007387 */ /* 0x0001e40000100800 */
[----:B0-----:R-:W-:-:S02]  /*cb70*/  LEA.HI.X.SX32 R10, R7, R25, 0x1, P3 ;  /* 0x00000019070a7211 */ /* 0x001fc400018f0eff */
[----:B---3--:R-:W-:-:S05]  /*cb80*/  LEA R9, P2, R22, R24, 0x1 ;  /* 0x0000001816097211 */ /* 0x008fca00078408ff */
[----:B------:R0:W-:Y:S04]  /*cb90*/  STL [R1+0x8cc], R9 ;  /* 0x0008cc0901007387 */ /* 0x0001e80000100800 */
[----:B------:R-:W-:Y:S04]  /*cba0*/  STL [R1+0x800], R10 ;  /* 0x0008000a01007387 */ /* 0x000fe80000100800 */
[----:B------:R-:W3:Y:S01]  /*cbb0*/  LDL.LU R11, [R1+0x84] ;  /* 0x00008400010b7983 */ /* 0x000ee20000300800 */
[----:B------:R-:W-:Y:S02]  /*cbc0*/  LEA.HI.X.SX32 R7, R8, R25, 0x1, P4 ;  /* 0x0000001908077211 */ /* 0x000fe400020f0eff */
[----:B0-----:R-:W-:-:S02]  /*cbd0*/  LEA R9, P3, R6, R24, 0x1 ;  /* 0x0000001806097211 */ /* 0x001fc400078608ff */
[----:B------:R-:W-:-:S03]  /*cbe0*/  LEA.HI.X.SX32 R2, R2, R25, 0x1, P5 ;  /* 0x0000001902027211 */ /* 0x000fc600028f0eff */
[----:B------:R0:W-:Y:S04]  /*cbf0*/  STL [R1+0x6e8], R9 ;  /* 0x0006e80901007387 */ /* 0x0001e80000100800 */
[----:B------:R-:W-:Y:S01]  /*cc00*/  STL [R1+0x5d8], R7 ;  /* 0x0005d80701007387 */ /* 0x000fe20000100800 */
[----:B----4-:R-:W-:-:S05]  /*cc10*/  LEA R8, P4, R18, R24, 0x1 ;  /* 0x0000001812087211 */ /* 0x010fca00078808ff */
[----:B------:R-:W-:Y:S04]  /*cc20*/  STL [R1+0x814], R8 ;  /* 0x0008140801007387 */ /* 0x000fe80000100800 */
[----:B0-----:R-:W4:Y:S04]  /*cc30*/  LDL.LU R9, [R1+0x80] ;  /* 0x0000800001097983 */ /* 0x001f280000300800 */
[----:B------:R0:W-:Y:S02]  /*cc40*/  STL [R1+0x6dc], R2 ;  /* 0x0006dc0201007387 */ /* 0x0001e40000100800 */
[----:B0-----:R-:W-:-:S02]  /*cc50*/  LEA.HI.X.SX32 R2, R19, R25, 0x1, P6 ;  /* 0x0000001913027211 */ /* 0x001fc400030f0eff */
[----:B------:R-:W-:-:S05]  /*cc60*/  LEA R7, P5, R5, R24, 0x1 ;  /* 0x0000001805077211 */ /* 0x000fca00078a08ff */
[----:B------:R0:W-:Y:S04]  /*cc70*/  STL [R1+0x8d0], R7 ;  /* 0x0008d00701007387 */ /* 0x0001e80000100800 */
[----:B------:R-:W4:Y:S04]  /*cc80*/  LDL.LU R14, [R1+0x7c] ;  /* 0x00007c00010e7983 */ /* 0x000f280000300800 */
[----:B------:R1:W-:Y:S01]  /*cc90*/  STL [R1+0x808], R2 ;  /* 0x0008080201007387 */ /* 0x0003e20000100800 */
[----:B0-----:R-:W-:-:S03]  /*cca0*/  LEA R7, P6, R20, R24, 0x1 ;  /* 0x0000001814077211 */ /* 0x001fc600078c08ff */
[----:B------:R-:W4:Y:S01]  /*ccb0*/  LDL.LU R23, [R1+0x78] ;  /* 0x0000780001177983 */ /* 0x000f220000300800 */
[----:B-1----:R-:W-:-:S03]  /*ccc0*/  LEA.HI.X.SX32 R2, R0, R25, 0x1, P0 ;  /* 0x0000001900027211 */ /* 0x002fc600000f0eff */
[----:B------:R-:W-:Y:S04]  /*ccd0*/  STL [R1+0x6f0], R7 ;  /* 0x0006f00701007387 */ /* 0x000fe80000100800 */
[----:B------:R-:W4:Y:S04]  /*cce0*/  LDL.LU R12, [R1+0x74] ;  /* 0x00007400010c7983 */ /* 0x000f280000300800 */
[----:B------:R0:W-:Y:S04]  /*ccf0*/  STL [R1+0x5dc], R2 ;  /* 0x0005dc0201007387 */ /* 0x0001e80000100800 */
[----:B------:R-:W4:Y:S01]  /*cd00*/  LDL.LU R10, [R1+0x70] ;  /* 0x00007000010a7983 */ /* 0x000f220000300800 */
[----:B------:R-:W-:-:S02]  /*cd10*/  LEA R0, P0, R15, R24, 0x1 ;  /* 0x000000180f007211 */ /* 0x000fc400078008ff */
[----:B0-----:R-:W-:-:S03]  /*cd20*/  LEA.HI.X.SX32 R2, R21, R25, 0x1, P1 ;  /* 0x0000001915027211 */ /* 0x001fc600008f0eff */
[----:B------:R0:W-:Y:S01]  /*cd30*/  STL [R1+0x81c], R0 ;  /* 0x00081c0001007387 */ /* 0x0001e20000100800 */
[----:B------:R-:W-:-:S03]  /*cd40*/  LEA.HI.X.SX32 R17, R22, R25, 0x1, P2 ;  /* 0x0000001916117211 */ /* 0x000fc600010f0eff */
[----:B------:R-:W4:Y:S04]  /*cd50*/  LDL.LU R7, [R1+0x6c] ;  /* 0x00006c0001077983 */ /* 0x000f280000300800 */
[----:B------:R1:W-:Y:S04]  /*cd60*/  STL [R1+0x6e4], R2 ;  /* 0x0006e40201007387 */ /* 0x0003e80000100800 */
[----:B------:R-:W4:Y:S01]  /*cd70*/  LDL.LU R8, [R1+0x68] ;  /* 0x0000680001087983 */ /* 0x000f220000300800 */
[----:B0-----:R-:W-:-:S05]  /*cd80*/  LEA R0, P1, R28, R24, 0x1 ;  /* 0x000000181c007211 */ /* 0x001fca00078208ff */
[----:B------:R0:W-:Y:S04]  /*cd90*/  STL [R1+0x8d4], R0 ;  /* 0x0008d40001007387 */ /* 0x0001e80000100800 */
[----:B-1----:R-:W4:Y:S01]  /*cda0*/  LDL.LU R2, [R1+0x64] ;  /* 0x0000640001027983 */ /* 0x002f220000300800 */
[----:B------:R-:W-:-:S03]  /*cdb0*/  LEA.HI.X.SX32 R6, R6, R25, 0x1, P3 ;  /* 0x0000001906067211 */ /* 0x000fc600018f0eff */
[----:B------:R-:W-:Y:S04]  /*cdc0*/  STL [R1+0x810], R17 ;  /* 0x0008101101007387 */ /* 0x000fe80000100800 */
[----:B------:R-:W4:Y:S01]  /*cdd0*/  LDL.LU R19, [R1+0x60] ;  /* 0x0000600001137983 */ /* 0x000f220000300800 */
[----:B0-----:R-:W-:-:S05]  /*cde0*/  LEA R0, P2, R26, R24, 0x1 ;  /* 0x000000181a007211 */ /* 0x001fca00078408ff */
[----:B------:R0:W-:Y:S04]  /*cdf0*/  STL [R1+0x6f8], R0 ;  /* 0x0006f80001007387 */ /* 0x0001e80000100800 */
[----:B0-----:R-:W4:Y:S04]  /*ce00*/  LDL.LU R0, [R1+0x5c] ;  /* 0x00005c0001007983 */ /* 0x001f280000300800 */
[----:B------:R0:W-:Y:S04]  /*ce10*/  STL [R1+0x5e0], R6 ;  /* 0x0005e00601007387 */ /* 0x0001e80000100800 */
[----:B------:R-:W4:Y:S01]  /*ce20*/  LDL.LU R21, [R1+0x58] ;  /* 0x0000580001157983 */ /* 0x000f220000300800 */
[----:B------:R-:W-:-:S02]  /*ce30*/  LEA R17, P3, R13, R24, 0x1 ;  /* 0x000000180d117211 */ /* 0x000fc400078608ff */
[----:B0-----:R-:W-:-:S03]  /*ce40*/  LEA.HI.X.SX32 R6, R18, R25, 0x1, P4 ;  /* 0x0000001912067211 */ /* 0x001fc600020f0eff */
[----:B------:R-:W-:Y:S01]  /*ce50*/  STL [R1+0x824], R17 ;  /* 0x0008241101007387 */ /* 0x000fe20000100800 */
[----:B------:R-:W-:-:S03]  /*ce60*/  LEA.HI.X.SX32 R5, R5, R25, 0x1, P5 ;  /* 0x0000001905057211 */ /* 0x000fc600028f0eff */
[----:B------:R-:W4:Y:S04]  /*ce70*/  LDL.LU R22, [R1+0x21c] ;  /* 0x00021c0001167983 */ /* 0x000f280000300800 */
[----:B------:R0:W-:Y:S04]  /*ce80*/  STL [R1+0x6ec], R6 ;  /* 0x0006ec0601007387 */ /* 0x0001e80000100800 */
[----:B0-----:R-:W4:Y:S01]  /*ce90*/  LDL.LU R6, [R1+0x218] ;  /* 0x0002180001067983 */ /* 0x001f220000300800 */
[----:B--2---:R-:W-:-:S05]  /*cea0*/  LEA R17, P4, R16, R24, 0x1 ;  /* 0x0000001810117211 */ /* 0x004fca00078808ff */
[----:B------:R0:W-:Y:S04]  /*ceb0*/  STL [R1+0x8d8], R17 ;  /* 0x0008d81101007387 */ /* 0x0001e80000100800 */
[----:B------:R-:W2:Y:S04]  /*cec0*/  LDL.LU R18, [R1+0x214] ;  /* 0x0002140001127983 */ /* 0x000ea80000300800 */
[----:B------:R1:W-:Y:S01]  /*ced0*/  STL [R1+0x818], R5 ;  /* 0x0008180501007387 */ /* 0x0003e20000100800 */
[----:B0-----:R-:W-:-:S03]  /*cee0*/  LEA.HI.X.SX32 R17, R20, R25, 0x1, P6 ;  /* 0x0000001914117211 */ /* 0x001fc600030f0eff */
[----:B-1----:R-:W2:Y:S01]  /*cef0*/  LDL.LU R5, [R1+0x210] ;  /* 0x0002100001057983 */ /* 0x002ea20000300800 */
[----:B---3--:R-:W-:-:S05]  /*cf00*/  LEA R27, P5, R11, R24, 0x1 ;  /* 0x000000180b1b7211 */ /* 0x008fca00078a08ff */
[----:B------:R-:W-:Y:S04]  /*cf10*/  STL [R1+0x700], R27 ;  /* 0x0007001b01007387 */ /* 0x000fe80000100800 */
[----:B------:R-:W3:Y:S04]  /*cf20*/  LDL.LU R20, [R1+0x208] ;  /* 0x0002080001147983 */ /* 0x000ee80000300800 */
[----:B------:R0:W-:Y:S02]  /*cf30*/  STL [R1+0x5e4], R17 ;  /* 0x0005e41101007387 */ /* 0x0001e40000100800 */
[----:B0-----:R-:W-:-:S02]  /*cf40*/  LEA.HI.X.SX32 R17, R15, R25, 0x1, P0 ;  /* 0x000000190f117211 */ /* 0x001fc400000f0eff */
[----:B----4-:R-:W-:-:S05]  /*cf50*/  LEA R27, P6, R9, R24, 0x1 ;  /* 0x00000018091b7211 */ /* 0x010fca00078c08ff */
[----:B------:R0:W-:Y:S04]  /*cf60*/  STL [R1+0x82c], R27 ;  /* 0x00082c1b01007387 */ /* 0x0001e80000100800 */
[----:B------:R1:W-:Y:S01]  /*cf70*/  STL [R1+0x6f4], R17 ;  /* 0x0006f41101007387 */ /* 0x0003e20000100800 */
[----:B0-----:R-:W-:Y:S02]  /*cf80*/  LEA.HI.X.SX32 R27, R28, R25, 0x1, P1 ;  /* 0x000000191c1b7211 */ /* 0x001fe400008f0eff */
[----:B------:R-:W-:-:S05]  /*cf90*/  LEA R15, P0, R14, R24, 0x1 ;  /* 0x000000180e0f7211 */ /* 0x000fca00078008ff */
[----:B------:R0:W-:Y:S01]  /*cfa0*/  STL [R1+0x8dc], R15 ;  /* 0x0008dc0f01007387 */ /* 0x0001e20000100800 */
[----:B-1----:R-:W-:-:S03]  /*cfb0*/  LEA R17, P1, R23, R24, 0x1 ;  /* 0x0000001817117211 */ /* 0x002fc600078208ff */
[----:B------:R-:W-:Y:S01]  /*cfc0*/  STL [R1+0x820], R27 ;  /* 0x0008201b01007387 */ /* 0x000fe20000100800 */
[----:B0-----:R-:W-:-:S03]  /*cfd0*/  LEA.HI.X.SX32 R15, R26, R25, 0x1, P2 ;  /* 0x000000191a0f7211 */ /* 0x001fc600010f0eff */
[----:B------:R0:W-:Y:S01]  /*cfe0*/  STL [R1+0x708], R17 ;  /* 0x0007081101007387 */ /* 0x0001e20000100800 */
[----:B------:R-:W-:-:S03]  /*cff0*/  LEA R26, P2, R12, R24, 0x1 ;  /* 0x000000180c1a7211 */ /* 0x000fc600078408ff */
[----:B------:R1:W-:Y:S01]  /*d000*/  STL [R1+0x5e8], R15 ;  /* 0x0005e80f01007387 */ /* 0x0003e20000100800 */
[-C--:B0-----:R-:W-:Y:S02]  /*d010*/  LEA.HI.X.SX32 R17, R13, R25.reuse, 0x1, P3 ;  /* 0x000000190d117211 */ /* 0x081fe400018f0eff */
[----:B------:R-:W-:Y:S02]  /*d020*/  LEA.HI.X.SX32 R13, R16, R25, 0x1, P4 ;  /* 0x00000019100d7211 */ /* 0x000fe400020f0eff */
[-C--:B-1----:R-:W-:Y:S01]  /*d030*/  LEA R15, P3, R10, R24.reuse, 0x1 ;  /* 0x000000180a0f7211 */ /* 0x082fe200078608ff */
[----:B------:R-:W-:Y:S04]  /*d040*/  STL [R1+0x834], R26 ;  /* 0x0008341a01007387 */ /* 0x000fe80000100800 */
[----:B------:R-:W-:Y:S04]  /*d050*/  STL [R1+0x6fc], R17 ;  /* 0x0006fc1101007387 */ /* 0x000fe80000100800 */
[----:B------:R0:W-:Y:S04]  /*d060*/  STL [R1+0x8e0], R15 ;  /* 0x0008e00f01007387 */ /* 0x0001e80000100800 */
[----:B------:R1:W-:Y:S01]  /*d070*/  STL [R1+0x828], R13 ;  /* 0x0008280d01007387 */ /* 0x0003e20000100800 */
[----:B------:R-:W-:-:S02]  /*d080*/  LEA R16, P4, R7, R24, 0x1 ;  /* 0x0000001807107211 */ /* 0x000fc400078808ff */
[-C--:B0-----:R-:W-:Y:S02]  /*d090*/  LEA.HI.X.SX32 R15, R11, R25.reuse, 0x1, P5 ;  /* 0x000000190b0f7211 */ /* 0x081fe400028f0eff */
[----:B------:R-:W-:Y:S02]  /*d0a0*/  LEA.HI.X.SX32 R11, R9, R25, 0x1, P6 ;  /* 0x00000019090b7211 */ /* 0x000fe400030f0eff */
[-C--:B-1----:R-:W-:Y:S01]  /*d0b0*/  LEA R13, P5, R8, R24.reuse, 0x1 ;  /* 0x00000018080d7211 */ /* 0x082fe200078a08ff */
[----:B------:R-:W-:Y:S04]  /*d0c0*/  STL [R1+0x710], R16 ;  /* 0x0007101001007387 */ /* 0x000fe80000100800 */
[----:B------:R-:W-:Y:S04]  /*d0d0*/  STL [R1+0x5ec], R15 ;  /* 0x0005ec0f01007387 */ /* 0x000fe80000100800 */
[----:B------:R0:W-:Y:S01]  /*d0e0*/  STL [R1+0x83c], R13 ;  /* 0x00083c0d01007387 */ /* 0x0001e20000100800 */
[----:B------:R-:W-:-:S03]  /*d0f0*/  LEA R9, P6, R2, R24, 0x1 ;  /* 0x0000001802097211 */ /* 0x000fc600078c08ff */
[----:B------:R1:W-:Y:S01]  /*d100*/  STL [R1+0x704], R11 ;  /* 0x0007040b01007387 */ /* 0x0003e20000100800 */
[----:B0-----:R-:W-:-:S03]  /*d110*/  LEA.HI.X.SX32 R13, R14, R25, 0x1, P0 ;  /* 0x000000190e0d7211 */ /* 0x001fc600000f0eff */
[----:B------:R0:W-:Y:S01]  /*d120*/  STL [R1+0x8e4], R9 ;  /* 0x0008e40901007387 */ /* 0x0001e20000100800 */
[----:B-1----:R-:W-:-:S03]  /*d130*/  LEA R11, P0, R19, R24, 0x1 ;  /* 0x00000018130b7211 */ /* 0x002fc600078008ff */
[----:B------:R1:W-:Y:S01]  /*d140*/  STL [R1+0x830], R13 ;  /* 0x0008300d01007387 */ /* 0x0003e20000100800 */
[----:B0-----:R-:W-:-:S03]  /*d150*/  LEA.HI.X.SX32 R9, R23, R25, 0x1, P1 ;  /* 0x0000001917097211 */ /* 0x001fc600008f0eff */
[----:B------:R0:W-:Y:S01]  /*d160*/  STL [R1+0x718], R11 ;  /* 0x0007180b01007387 */ /* 0x0001e20000100800 */
[----:B------:R-:W-:-:S03]  /*d170*/  LEA.HI.X.SX32 R10, R10, R25, 0x1, P3 ;  /* 0x000000190a0a7211 */ /* 0x000fc600018f0eff */
[----:B------:R4:W-:Y:S01]  /*d180*/  STL [R1+0x5f0], R9 ;  /* 0x0005f00901007387 */ /* 0x0009e20000100800 */
[----:B-1----:R-:W-:Y:S02]  /*d190*/  LEA R13, P1, R0, R24, 0x1 ;  /* 0x00000018000d7211 */ /* 0x002fe400078208ff */
[----:B0-----:R-:W-:-:S03]  /*d1a0*/  LEA.HI.X.SX32 R11, R12, R25, 0x1, P2 ;  /* 0x000000190c0b7211 */ /* 0x001fc600010f0eff */
[----:B------:R-:W-:Y:S01]  /*d1b0*/  STL [R1+0x844], R13 ;  /* 0x0008440d01007387 */ /* 0x000fe20000100800 */
[----:B----4-:R-:W-:-:S03]  /*d1c0*/  LEA R9, P2, R21, R24, 0x1 ;  /* 0x0000001815097211 */ /* 0x010fc600078408ff */
[----:B------:R0:W-:Y:S04]  /*d1d0*/  STL [R1+0x70c], R11 ;  /* 0x00070c0b01007387 */ /* 0x0001e80000100800 */
[----:B------:R1:W-:Y:S04]  /*d1e0*/  STL [R1+0x8e8], R9 ;  /* 0x0008e80901007387 */ /* 0x0003e80000100800 */
[----:B------:R4:W-:Y:S01]  /*d1f0*/  STL [R1+0x838], R10 ;  /* 0x0008380a01007387 */ /* 0x0009e20000100800 */
[----:B0-----:R-:W-:Y:S02]  /*d200*/  LEA R11, P3, R22, R24, 0x1 ;  /* 0x00000018160b7211 */ /* 0x001fe400078608ff */
[----:B-1----:R-:W-:-:S02]  /*d210*/  LEA.HI.X.SX32 R9, R7, R25, 0x1, P4 ;  /* 0x0000001907097211 */ /* 0x002fc400020f0eff */
[-C--:B------:R-:W-:Y:S01]  /*d220*/  LEA.HI.X.SX32 R7, R8, R25.reuse, 0x1, P5 ;  /* 0x0000001908077211 */ /* 0x080fe200028f0eff */
[----:B------:R-:W-:Y:S01]  /*d230*/  STL [R1+0x720], R11 ;  /* 0x0007200b01007387 */ /* 0x000fe20000100800 */
[----:B------:R-:W-:-:S03]  /*d240*/  LEA.HI.X.SX32 R8, R2, R25, 0x1, P6 ;  /* 0x0000001902087211 */ /* 0x000fc600030f0eff */
[----:B------:R2:W-:Y:S01]  /*d250*/  STL [R1+0x5f4], R9 ;  /* 0x0005f40901007387 */ /* 0x0005e20000100800 */
[----:B----4-:R-:W-:Y:S02]  /*d260*/  LEA R10, P4, R6, R24, 0x1 ;  /* 0x00000018060a7211 */ /* 0x010fe400078808ff */
[----:B------:R-:W-:-:S03]  /*d270*/  LEA.HI.X.SX32 R2, R19, R25, 0x1, P0 ;  /* 0x0000001913027211 */ /* 0x000fc600000f0eff */
[----:B------:R-:W-:Y:S04]  /*d280*/  STL [R1+0x84c], R10 ;  /* 0x00084c0a01007387 */ /* 0x000fe80000100800 */
[----:B------:R0:W-:Y:S01]  /*d290*/  STL [R1+0x714], R7 ;  /* 0x0007140701007387 */ /* 0x0001e20000100800 */
[----:B--2---:R-:W-:-:S05]  /*d2a0*/  LEA R9, P5, R18, R24, 0x1 ;  /* 0x0000001812097211 */ /* 0x004fca00078a08ff */
[----:B------:R-:W-:Y:S04]  /*d2b0*/  STL [R1+0x8ec], R9 ;  /* 0x0008ec0901007387 */ /* 0x000fe80000100800 */
[----:B------:R-:W-:Y:S01]  /*d2c0*/  STL [R1+0x840], R8 ;  /* 0x0008400801007387 */ /* 0x000fe20000100800 */
[----:B0-----:R-:W-:-:S05]  /*d2d0*/  LEA R7, P6, R5, R24, 0x1 ;  /* 0x0000001805077211 */ /* 0x001fca00078c08ff */
[----:B------:R0:W-:Y:S04]  /*d2e0*/  STL [R1+0x724], R7 ;  /* 0x0007240701007387 */ /* 0x0001e80000100800 */
[----:B------:R1:W-:Y:S01]  /*d2f0*/  STL [R1+0x5f8], R2 ;  /* 0x0005f80201007387 */ /* 0x0003e20000100800 */
[-C--:B0-----:R-:W-:Y:S02]  /*d300*/  LEA.HI.X.SX32 R7, R0, R25.reuse, 0x1, P1 ;  /* 0x0000001900077211 */ /* 0x081fe400008f0eff */
[-C--:B---3--:R-:W-:Y:S02]  /*d310*/  LEA R8, P0, R20, R24.reuse, 0x1 ;  /* 0x0000001814087211 */ /* 0x088fe400078008ff */
[-C--:B-1----:R-:W-:Y:S02]  /*d320*/  LEA R2, P1, R4, R24.reuse, 0x1 ;  /* 0x0000001804027211 */ /* 0x082fe400078208ff */
[----:B------:R-:W-:Y:S01]  /*d330*/  LEA.HI.X.SX32 R0, R21, R25, 0x1, P2 ;  /* 0x0000001915007211 */ /* 0x000fe200010f0eff */
[----:B------:R-:W-:Y:S04]  /*d340*/  STL [R1+0x850], R8 ;  /* 0x0008500801007387 */ /* 0x000fe80000100800 */
[----:B------:R0:W-:Y:S04]  /*d350*/  STL [R1+0x71c], R7 ;  /* 0x00071c0701007387 */ /* 0x0001e80000100800 */
[----:B------:R1:W-:Y:S04]  /*d360*/  STL [R1+0x8f0], R2 ;  /* 0x0008f00201007387 */ /* 0x0003e80000100800 */
[----:B------:R2:W-:Y:S01]  /*d370*/  STL [R1+0x848], R0 ;  /* 0x0008480001007387 */ /* 0x0005e20000100800 */
[----:B0-----:R-:W-:-:S02]  /*d380*/  LEA R7, P2, R3, R24, 0x1 ;  /* 0x0000001803077211 */ /* 0x001fc400078408ff */
[----:B-1----:R-:W-:-:S03]  /*d390*/  LEA.HI.X.SX32 R2, R22, R25, 0x1, P3 ;  /* 0x0000001916027211 */ /* 0x002fc600018f0eff */
[----:B------:R-:W-:Y:S01]  /*d3a0*/  STL [R1+0x608], R7 ;  /* 0x0006080701007387 */ /* 0x000fe20000100800 */
[----:B--2---:R-:W-:-:S03]  /*d3b0*/  LEA.HI.X.SX32 R0, R6, R25, 0x1, P4 ;  /* 0x0000001906007211 */ /* 0x004fc600020f0eff */
[----:B------:R0:W-:Y:S01]  /*d3c0*/  STL [R1+0x56c], R2 ;  /* 0x00056c0201007387 */ /* 0x0001e20000100800 */
[----:B------:R-:W-:-:S03]  /*d3d0*/  LEA.HI.X.SX32 R6, R18, R25, 0x1, P5 ;  /* 0x0000001912067211 */ /* 0x000fc600028f0eff */
[----:B------:R1:W-:Y:S01]  /*d3e0*/  STL [R1+0x600], R0 ;  /* 0x0006000001007387 */ /* 0x0003e20000100800 */
[----:B0-----:R-:W-:-:S03]  /*d3f0*/  LEA.HI.X.SX32 R2, R5, R25, 0x1, P6 ;  /* 0x0000001905027211 */ /* 0x001fc600030f0eff */
[----:B------:R-:W-:Y:S01]  /*d400*/  STL [R1+0x730], R6 ;  /* 0x0007300601007387 */ /* 0x000fe20000100800 */
[----:B------:R-:W0:Y:S01]  /*d410*/  LDC R5, c[0x0][0x3ac] ;  /* 0x0000eb00ff057b82 */ /* 0x000e220000000800 */
[-C--:B-1----:R-:W-:Y:S02]  /*d420*/  LEA.HI.X.SX32 R0, R20, R25.reuse, 0x1, P0 ;  /* 0x0000001914007211 */ /* 0x082fe400000f0eff */
[----:B------:R1:W-:Y:S04]  /*d430*/  STL [R1+0x570], R2 ;  /* 0x0005700201007387 */ /* 0x0003e80000100800 */
[----:B------:R2:W-:Y:S01]  /*d440*/  STL [R1+0x604], R0 ;  /* 0x0006040001007387 */ /* 0x0005e20000100800 */
[----:B-1----:R-:W-:-:S03]  /*d450*/  LEA.HI.X.SX32 R2, R4, R25, 0x1, P1 ;  /* 0x0000001904027211 */ /* 0x002fc600008f0eff */
[----:B------:R1:W5:Y:S01]  /*d460*/  LDL.LU R4, [R1+0x998] ;  /* 0x0009980001047983 */ /* 0x0003620000300800 */
[----:B--2---:R-:W-:-:S03]  /*d470*/  LEA.HI.X.SX32 R0, R3, R25, 0x1, P2 ;  /* 0x0000001903007211 */ /* 0x004fc600010f0eff */
[----:B------:R1:W5:Y:S04]  /*d480*/  LDL.LU R3, [R1+0x994] ;  /* 0x0009940001037983 */ /* 0x0003680000300800 */
[----:B------:R0:W-:Y:S04]  /*d490*/  STL [R1+0x734], R2 ;  /* 0x0007340201007387 */ /* 0x0001e80000100800 */
[----:B------:R-:W-:Y:S04]  /*d4a0*/  STL [R1+0x568], R0 ;  /* 0x0005680001007387 */ /* 0x000fe80000100800 */
[----:B------:R-:W-:Y:S04]  /*d4b0*/  STL [R1+0x550], RZ ;  /* 0x000550ff01007387 */ /* 0x000fe80000100800 */
        /* <DEDUP_REMOVED lines=156> */
[----:B------:R-:W-:Y:S01]  /*de80*/  STL [R1+0x374], RZ ;  /* 0x000374ff01007387 */ /* 0x000fe20000100800 */
[----:B------:R-:W2:Y:S03]  /*de90*/  S2R R20, SR_TID.X ;  /* 0x0000000000147919 */ /* 0x000ea60000002100 */
        /* <DEDUP_REMOVED lines=29> */
[----:B--2---:R-:W-:-:S03]  /*e070*/  LOP3.LUT R20, R20, 0x3f, RZ, 0xc0, !PT ;  /* 0x0000003f14147812 */ /* 0x004fc600078ec0ff */
[----:B------:R-:W-:Y:S04]  /*e080*/  STL [R1+0x19c], RZ ;  /* 0x00019cff01007387 */ /* 0x000fe80000100800 */
[----:B------:R-:W-:Y:S04]  /*e090*/  STL [R1+0x1d0], RZ ;  /* 0x0001d0ff01007387 */ /* 0x000fe80000100800 */
[----:B------:R-:W-:Y:S04]  /*e0a0*/  STL [R1+0x1d4], RZ ;  /* 0x0001d4ff01007387 */ /* 0x000fe80000100800 */
[----:B------:R-:W-:Y:S04]  /*e0b0*/  STL [R1+0x1d8], RZ ;  /* 0x0001d8ff01007387 */ /* 0x000fe80000100800 */
[----:B------:R-:W-:Y:S01]  /*e0c0*/  STL [R1+0x1dc], RZ ;  /* 0x0001dcff01007387 */ /* 0x000fe20000100800 */
[----:B------:R-:W-:-:S03]  /*e0d0*/  IMAD.SHL.U32 R6, R20, 0x2, RZ ;  /* 0x0000000214067824 */ /* 0x000fc600078e00ff */
        /* <DEDUP_REMOVED lines=40> */
[----:B0-----:R-:W-:-:S03]  /*e360*/  IMAD R2, R20, R5, RZ ;  /* 0x0000000514027224 */ /* 0x001fc600078e02ff */
[----:B------:R-:W-:Y:S04]  /*e370*/  STL [R1+0x2d8], RZ ;  /* 0x0002d8ff01007387 */ /* 0x000fe80000100800 */
[----:B------:R-:W-:Y:S04]  /*e380*/  STL [R1+0x2dc], RZ ;  /* 0x0002dcff01007387 */ /* 0x000fe80000100800 */
[----:B------:R-:W-:Y:S04]  /*e390*/  STL [R1+0x290], RZ ;  /* 0x000290ff01007387 */ /* 0x000fe80000100800 */
[----:B------:R-:W-:Y:S04]  /*e3a0*/  STL [R1+0x294], RZ ;  /* 0x000294ff01007387 */ /* 0x000fe80000100800 */
[----:B------:R-:W2:Y:S04]  /*e3b0*/  LDL R20, [R1+0x564] ;  /* 0x0005640001147983 */ /* 0x000ea80000100800 */
        /* <DEDUP_REMOVED lines=14> */
[----:B------:R-:W-:-:S03]  /*e4a0*/  IMAD.U32 R8, RZ, RZ, UR41 ;  /* 0x00000029ff087e24 */ /* 0x000fc6000f8e00ff */
[----:B------:R-:W-:Y:S04]  /*e4b0*/  STL [R1+0x170], RZ ;  /* 0x000170ff01007387 */ /* 0x000fe80000100800 */
[----:B------:R-:W-:Y:S04]  /*e4c0*/  STL [R1+0x174], RZ ;  /* 0x000174ff01007387 */ /* 0x000fe80000100800 */
[----:B------:R-:W-:Y:S04]  /*e4d0*/  STL [R1+0x178], RZ ;  /* 0x000178ff01007387 */ /* 0x000fe80000100800 */
[----:B------:R-:W-:Y:S01]  /*e4e0*/  STL [R1+0x17c], RZ ;  /* 0x00017cff01007387 */ /* 0x000fe20000100800 */
[----:B------:R-:W-:-:S03]  /*e4f0*/  LOP3.LUT R5, R6, 0x10, RZ, 0x3c, !PT ;  /* 0x0000001006057812 */ /* 0x000fc600078e3cff */
        /* <DEDUP_REMOVED lines=8> */
[----:B------:R0:W-:Y:S02]  /*e580*/  STL [R1+0x150], R8 ;  /* 0x0001500801007387 */ /* 0x0001e40000100800 */
[C---:B0-----:R-:W-:Y:S02]  /*e590*/  LOP3.LUT R8, R6.reuse, 0x30, RZ, 0x3c, !PT ;  /* 0x0000003006087812 */ /* 0x041fe400078e3cff */
[----:B------:R-:W-:Y:S01]  /*e5a0*/  LOP3.LUT R8, R6, 0x60, RZ, 0x3c, !PT ;  /* 0x0000006006087812 */ /* 0x000fe200078e3cff */
[----:B------:R-:W-:Y:S01]  /*e5b0*/  USHF.R.S32.HI UR7, URZ, 0x1f, UR5 ;  /* 0x0000001fff077899 */ /* 0x000fe20008011405 */
[----:B------:R-:W-:-:S03]  /*e5c0*/  SHF.R.S32.HI R0, RZ, 0x1f, R2 ;  /* 0x0000001fff007819 */ /* 0x000fc60000011402 */
[----:B------:R-:W-:Y:S01]  /*e5d0*/  ULEA.HI UR7, UR7, UR5, URZ, 0x5 ;  /* 0x0000000507077291 */ /* 0x000fe2000f8f28ff */
[C---:B------:R-:W-:Y:S01]  /*e5e0*/  SHF.L.U64.HI R0, R2.reuse, 0x1, R0 ;  /* 0x0000000102007819 */ /* 0x040fe20000010200 */
[----:B------:R-:W-:Y:S01]  /*e5f0*/  IMAD.SHL.U32 R2, R2, 0x2, RZ ;  /* 0x0000000202027824 */ /* 0x000fe200078e00ff */
[----:B------:R-:W-:Y:S02]  /*e600*/  ULEA UR8, UR4, UR6, 0x4 ;  /* 0x0000000604087291 */ /* 0x000fe4000f8e20ff */
[----:B------:R-:W-:Y:S02]  /*e610*/  USHF.L.U32 UR40, UR9, 0x5, URZ ;  /* 0x0000000509287899 */ /* 0x000fe400080006ff */
[----:B------:R-:W-:Y:S02]  /*e620*/  UIMAD UR5, UR9, 0x1f, URZ ;  /* 0x0000001f090578a4 */ /* 0x000fe4000f8e02ff */
[----:B------:R-:W-:Y:S02]  /*e630*/  UIMAD UR12, UR9, 0x1e, URZ ;  /* 0x0000001e090c78a4 */ /* 0x000fe4000f8e02ff */
[----:B------:R-:W-:-:S02]  /*e640*/  UIMAD UR13, UR9, 0x1d, URZ ;  /* 0x0000001d090d78a4 */ /* 0x000fc4000f8e02ff */
[----:B------:R-:W-:Y:S02]  /*e650*/  UIMAD UR14, UR9, 0x1c, URZ ;  /* 0x0000001c090e78a4 */ /* 0x000fe4000f8e02ff */
[----:B------:R-:W-:Y:S02]  /*e660*/  UIMAD UR15, UR9, 0x1b, URZ ;  /* 0x0000001b090f78a4 */ /* 0x000fe4000f8e02ff */
[----:B------:R-:W-:Y:S02]  /*e670*/  UIMAD UR16, UR9, 0x1a, URZ ;  /* 0x0000001a091078a4 */ /* 0x000fe4000f8e02ff */
        /* <DEDUP_REMOVED lines=9> */
[----:B------:R-:W-:Y:S02]  /*e710*/  USHF.L.U32 UR26, UR9, 0x4, URZ ;  /* 0x00000004091a7899 */ /* 0x000fe400080006ff */
[----:B------:R-:W-:Y:S02]  /*e720*/  UIMAD UR27, UR9, 0xf, URZ ;  /* 0x0000000f091b78a4 */ /* 0x000fe4000f8e02ff */
[----:B------:R-:W-:Y:S02]  /*e730*/  UIMAD UR28, UR9, 0xe, URZ ;  /* 0x0000000e091c78a4 */ /* 0x000fe4000f8e02ff */
[----:B------:R-:W-:Y:S02]  /*e740*/  UIMAD UR29, UR9, 0xd, URZ ;  /* 0x0000000d091d78a4 */ /* 0x000fe4000f8e02ff */
[----:B------:R-:W-:Y:S02]  /*e750*/  UIMAD UR30, UR9, 0xc, URZ ;  /* 0x0000000c091e78a4 */ /* 0x000fe4000f8e02ff */
[----:B------:R-:W-:-:S02]  /*e760*/  UIMAD UR31, UR9, 0xb, URZ ;  /* 0x0000000b091f78a4 */ /* 0x000fc4000f8e02ff */
[----:B------:R-:W-:Y:S02]  /*e770*/  UIMAD UR32, UR9, 0xa, URZ ;  /* 0x0000000a092078a4 */ /* 0x000fe4000f8e02ff */
[----:B------:R-:W-:Y:S02]  /*e780*/  UIMAD UR33, UR9, 0x9, URZ ;  /* 0x00000009092178a4 */ /* 0x000fe4000f8e02ff */
[----:B------:R-:W-:Y:S02]  /*e790*/  USHF.L.U32 UR34, UR9, 0x3, URZ ;  /* 0x0000000309227899 */ /* 0x000fe400080006ff */
[----:B------:R-:W-:Y:S02]  /*e7a0*/  UIMAD UR35, UR9, 0x7, URZ ;  /* 0x00000007092378a4 */ /* 0x000fe4000f8e02ff */
[----:B------:R-:W-:Y:S02]  /*e7b0*/  UIMAD UR36, UR9, 0x6, URZ ;  /* 0x00000006092478a4 */ /* 0x000fe4000f8e02ff */
[----:B------:R-:W-:-:S02]  /*e7c0*/  UIMAD UR37, UR9, 0x5, URZ ;  /* 0x00000005092578a4 */ /* 0x000fc4000f8e02ff */
[----:B------:R-:W-:Y:S02]  /*e7d0*/  USHF.L.U32 UR38, UR9, 0x2, URZ ;  /* 0x0000000209267899 */ /* 0x000fe400080006ff */
[----:B------:R-:W-:Y:S02]  /*e7e0*/  UIMAD UR39, UR9, 0x3, URZ ;  /* 0x00000003092778a4 */ /* 0x000fe4000f8e02ff */
[----:B------:R-:W-:Y:S02]  /*e7f0*/  USHF.L.U32 UR4, UR9, 0x1, URZ ;  /* 0x0000000109047899 */ /* 0x000fe400080006ff */
[----:B------:R-:W-:Y:S01]  /*e800*/  USHF.R.S32.HI UR7, URZ, 0x5, UR7 ;  /* 0x00000005ff077899 */ /* 0x000fe20008011407 */
[C---:B--2---:R-:W-:Y:S02]  /*e810*/  LOP3.LUT R7, R20.reuse, 0x20, RZ, 0x3c, !PT ;  /* 0x0000002014077812 */ /* 0x044fe400078e3cff */
[C---:B------:R-:W-:Y:S02]  /*e820*/  LOP3.LUT R5, R20.reuse, 0x60, RZ, 0x3c, !PT ;  /* 0x0000006014057812 */ /* 0x040fe400078e3cff */
[----:B------:R-:W-:Y:S01]  /*e830*/  LOP3.LUT R6, R20, 0x40, RZ, 0x3c, !PT ;  /* 0x0000004014067812 */ /* 0x000fe200078e3cff */
[----:B------:R1:W-:Y:S04]  /*e840*/  STL [R1+0x990], R7 ;  /* 0x0009900701007387 */ /* 0x0003e80000100800 */
[----:B------:R1:W-:Y:S04]  /*e850*/  STL [R1+0x988], R5 ;  /* 0x0009880501007387 */ /* 0x0003e80000100800 */
[----:B------:R1:W-:Y:S02]  /*e860*/  STL [R1+0x98c], R6 ;  /* 0x00098c0601007387 */ /* 0x0003e40000100800 */
.L_x_1:
[----:B------:R-:W-:Y:S04]  /*e870*/  STL [R1+0x13bc], R25 ;  /* 0x0013bc1901007387 */ /* 0x000fe80000100800 */
[----:B------:R-:W-:Y:S04]  /*e880*/  STL [R1+0x13b8], R15 ;  /* 0x0013b80f01007387 */ /* 0x000fe80000100800 */
[----:B------:R-:W-:Y:S04]  /*e890*/  STL [R1+0x13b4], R14 ;  /* 0x0013b40e01007387 */ /* 0x000fe80000100800 */
[----:B------:R-:W-:Y:S04]  /*e8a0*/  STL [R1+0x13b0], R11 ;  /* 0x0013b00b01007387 */ /* 0x000fe80000100800 */
[----:B------:R-:W-:Y:S04]  /*e8b0*/  STL [R1+0x13ac], R22 ;  /* 0x0013ac1601007387 */ /* 0x000fe80000100800 */
[----:B-----5:R-:W-:Y:S04]  /*e8c0*/  STL [R1+0x13a4], R2 ;  /* 0x0013a40201007387 */ /* 0x020fe80000100800 */
[----:B------:R-:W-:Y:S04]  /*e8d0*/  STL [R1+0x13a8], R2 ;  /* 0x0013a80201007387 */ /* 0x000fe80000100800 */
[----:B0-----:R0:W-:Y:S04]  /*e8e0*/  STL [R1+0x13a0], R0 ;  /* 0x0013a00001007387 */ /* 0x0011e80000100800 */
[----:B0-----:R-:W2:Y:S01]  /*e8f0*/  LDL R0, [R1+0x150] ;  /* 0x0001500001007983 */ /* 0x001ea20000100800 */
[----:B-1----:R-:W-:Y:S01]  /*e900*/  IMAD.U32 R5, RZ, RZ, UR4 ;  /* 0x00000004ff057e24 */ /* 0x002fe2000f8e00ff */
[----:B------:R-:W-:Y:S01]  /*e910*/  PRMT R21, RZ, 0x7610, R21 ;  /* 0x00007610ff157816 */ /* 0x000fe20000000015 */
[----:B-----5:R-:W-:-:S02]  /*e920*/  IMAD.MOV.U32 R28, RZ, RZ, R3 ;  /* 0x000000ffff1c7224 */ /* 0x020fc400078e0003 */
[----:B------:R-:W-:Y:S01]  /*e930*/  IMAD.MOV.U32 R29, RZ, RZ, R4 ;  /* 0x000000ffff1d7224 */ /* 0x000fe200078e0004 */
[----:B------:R-:W-:Y:S01]  /*e940*/  PRMT R20, RZ, 0x7610, R20 ;  /* 0x00007610ff147816 */ /* 0x000fe20000000014 */
[----:B------:R-:W-:Y:S01]  /*e950*/  IMAD.U32 R3, RZ, RZ, UR39 ;  /* 0x00000027ff037e24 */ /* 0x000fe2000f8e00ff */
[----:B------:R-:W-:Y:S01]  /*e960*/  PRMT R25, RZ, 0x7610, R25 ;  /* 0x00007610ff197816 */ /* 0x000fe20000000019 */
[----:B------:R-:W-:Y:S01]  /*e970*/  IMAD.WIDE R4, R5, 0x2, R28 ;  /* 0x0000000205047825 */ /* 0x000fe200078e021c */
[----:B------:R-:W-:Y:S01]  /*e980*/  PRMT R15, RZ, 0x7610, R15 ;  /* 0x00007610ff0f7816 */ /* 0x000fe2000000000f */
[----:B------:R-:W-:Y:S01]  /*e990*/  STL [R1+0x1390], R27 ;  /* 0x0013901b01007387 */ /* 0x000fe20000100800 */
[----:B------:R-:W-:Y:S02]  /*e9a0*/  PRMT R14, RZ, 0x7610, R14 ;  /* 0x00007610ff0e7816 */ /* 0x000fe4000000000e */
[----:B------:R-:W-:Y:S01]  /*e9b0*/  PRMT R11, RZ, 0x7610, R11 ;  /* 0x00007610ff0b7816 */ /* 0x000fe2000000000b */
[----:B------:R-:W-:Y:S01]  /*e9c0*/  STL [R1+0x1394], R27 ;  /* 0x0013941b01007387 */ /* 0x000fe20000100800 */
[----:B------:R-:W-:-:S02]  /*e9d0*/  PRMT R16, RZ, 0x7610, R16 ;  /* 0x00007610ff107816 */ /* 0x000fc40000000010 */
[----:B------:R-:W-:Y:S01]  /*e9e0*/  PRMT R18, RZ, 0x7610, R18 ;  /* 0x00007610ff127816 */ /* 0x000fe20000000012 */
[----:B------:R-:W-:Y:S01]  /*e9f0*/  STL [R1+0x1398], R27 ;  /* 0x0013981b01007387 */ /* 0x000fe20000100800 */
[----:B------:R-:W-:Y:S02]  /*ea00*/  PRMT R17, RZ, 0x7610, R17 ;  /* 0x00007610ff117816 */ /* 0x000fe40000000011 */
[----:B------:R-:W-:Y:S01]  /*ea10*/  PRMT R23, RZ, 0x7610, R23 ;  /* 0x00007610ff177816 */ /* 0x000fe20000000017 */
[----:B------:R-:W-:Y:S01]  /*ea20*/  STL [R1+0x139c], R27 ;  /* 0x00139c1b01007387 */ /* 0x000fe20000100800 */
[----:B------:R-:W-:Y:S02]  /*ea30*/  PRMT R22, RZ, 0x7610, R22 ;  /* 0x00007610ff167816 */ /* 0x000fe40000000016 */
[----:B------:R-:W-:Y:S01]  /*ea40*/  PRMT R13, RZ, 0x7610, R13 ;  /* 0x00007610ff0d7816 */ /* 0x000fe2000000000d */
[----:B------:R-:W-:Y:S01]  /*ea50*/  STL [R1+0x138c], R26 ;  /* 0x00138c1a01007387 */ /* 0x000fe20000100800 */
[----:B------:R-:W-:-:S03]  /*ea60*/  PRMT R12, RZ, 0x7610, R12 ;  /* 0x00007610ff0c7816 */ /* 0x000fc6000000000c */
[----:B------:R-:W-:Y:S01]  /*ea70*/  STL [R1+0x1388], R24 ;  /* 0x0013881801007387 */ /* 0x000fe20000100800 */
[C---:B--2---:R-:W-:Y:S02]  /*ea80*/  ISETP.GT.AND P0, PT, R0.reuse, 0x2, PT ;  /* 0x000000020000780c */ /* 0x044fe40003f04270 */
[----:B------:R-:W-:-:S11]  /*ea90*/  ISETP.GT.AND P1, PT, R0, 0x3, PT ;  /* 0x000000030000780c */ /* 0x000fd60003f24270 */
[----:B------:R0:W2:Y:S01]  /*eaa0*/  @P0 LDG.E.U16 R21, desc[UR10][R4.64] ;  /* 0x0000000a04150981 */ /* 0x0000a2000c1e1500 */
[----:B------:R-:W-:Y:S01]  /*eab0*/  ISETP.GT.AND P0, PT, R0, 0x4, PT ;  /* 0x000000040000780c */ /* 0x000fe20003f04270 */
[----:B0-----:R-:W-:-:S05]  /*eac0*/  IMAD.WIDE R4, R3, 0x2, R28 ;  /* 0x0000000203047825 */ /* 0x001fca00078e021c */
[----:B------:R0:W3:Y:S02]  /*ead0*/  @P1 LDG.E.U16 R20, desc[UR10][R4.64] ;  /* 0x0000000a04141981 */ /* 0x0000e4000c1e1500 */
[----:B0-----:R-:W-:-:S04]  /*eae0*/  IMAD.U32 R4, RZ, RZ, UR38 ;  /* 0x00000026ff047e24 */ /* 0x001fc8000f8e00ff */
[----:B------:R-:W-:-:S05]  /*eaf0*/  IMAD.WIDE R4, R4, 0x2, R28 ;  /* 0x0000000204047825 */ /* 0x000fca00078e021c */
[----:B------:R0:W4:Y:S01]  /*eb00*/  @P0 LDG.E.U16 R25, desc[UR10][R4.64] ;  /* 0x0000000a04190981 */ /* 0x000122000c1e1500 */
[----:B------:R-:W-:Y:S01]  /*eb10*/  ISETP.GT.AND P0, PT, R0, 0x5, PT ;  /* 0x000000050000780c */ /* 0x000fe20003f04270 */
[----:B0-----:R-:W-:-:S04]  /*eb20*/  IMAD.U32 R4, RZ, RZ, UR37 ;  /* 0x00000025ff047e24 */ /* 0x001fc8000f8e00ff */
[----:B------:R-:W-:-:S08]  /*eb30*/  IMAD.WIDE R4, R4, 0x2, R28 ;  /* 0x0000000204047825 */ /* 0x000fd000078e021c */
[----:B------:R0:W2:Y:S01]  /*eb40*/  @P0 LDG.E.U16 R15, desc[UR10][R4.64] ;  /* 0x0000000a040f0981 */ /* 0x0000a2000c1e1500 */
        /* <DEDUP_REMOVED lines=32> */
[C---:B------:R-:W-:Y:S02]  /*ed50*/  ISETP.GT.AND P0, PT, R0.reuse, 0xe, PT ;  /* 0x0000000e0000780c */ /* 0x040fe40003f04270 */
[----:B------:R-:W-:Y:S01]  /*ed60*/  ISETP.GT.AND P1, PT, R0, 0xf, PT ;  /* 0x0000000f0000780c */ /* 0x000fe20003f24270 */
[----:B0-----:R-:W-:-:S04]  /*ed70*/  IMAD.U32 R4, RZ, RZ, UR28 ;  /* 0x0000001cff047e24 */ /* 0x001fc8000f8e00ff */
[----:B------:R-:W-:Y:S01]  /*ed80*/  IMAD.WIDE R4, R4, 0x2, R28 ;  /* 0x0000000204047825 */ /* 0x000fe200078e021c */
[----:B------:R-:W-:-:S05]  /*ed90*/  PRMT R3, RZ, 0x7610, R3 ;  /* 0x00007610ff037816 */ /* 0x000fca0000000003 */
[----:B------:R0:W2:Y:S02]  /*eda0*/  @P0 LDG.E.U16 R12, desc[UR10][R4.64] ;  /* 0x0000000a040c0981 */ /* 0x0000a4000c1e1500 */
[----:B0-----:R-:W-:-:S04]  /*edb0*/  IMAD.U32 R4, RZ, RZ, UR27 ;  /* 0x0000001bff047e24 */ /* 0x001fc8000f8e00ff */
[----:B------:R-:W-:-:S05]  /*edc0*/  IMAD.WIDE R4, R4, 0x2, R28 ;  /* 0x0000000204047825 */ /* 0x000fca00078e021c */
[----:B------:R0:W2:Y:S04]  /*edd0*/  @P1 LDG.E.U16 R3, desc[UR10][R4.64] ;  /* 0x0000000a04031981 */ /* 0x0000a8000c1e1500 */
[----:B---3--:R-:W-:Y:S04]  /*ede0*/  STL [R1+0x1384], R20 ;  /* 0x0013841401007387 */ /* 0x008fe80000100800 */
[----:B----4-:R1:W-:Y:S04]  /*edf0*/  STL [R1+0x28], R25 ;  /* 0x0000281901007387 */ /* 0x0103e80000100800 */
[----:B-1----:R-:W3:Y:S01]  /*ee00*/  LDL.LU R25, [R1+0x13bc] ;  /* 0x0013bc0001197983 */ /* 0x002ee20000300800 */
[----:B------:R-:W-:-:S02]  /*ee10*/  ISETP.GT.AND P0, PT, R0, RZ, PT ;  /* 0x000000ff0000720c */ /* 0x000fc40003f04270 */
[----:B------:R-:W-:Y:S01]  /*ee20*/  ISETP.GT.AND P1, PT, R0, 0x10, PT ;  /* 0x000000100000780c */ /* 0x000fe20003f24270 */
[----:B0-----:R-:W-:Y:S01]  /*ee30*/  IMAD.U32 R4, RZ, RZ, UR26 ;  /* 0x0000001aff047e24 */ /* 0x001fe2000f8e00ff */
[----:B------:R-:W-:Y:S01]  /*ee40*/  PRMT R10, RZ, 0x7610, R10 ;  /* 0x00007610ff0a7816 */ /* 0x000fe2000000000a */
[----:B--2---:R0:W-:Y:S01]  /*ee50*/  STL [R1+0x34], R15 ;  /* 0x0000340f01007387 */ /* 0x0041e20000100800 */
[----:B------:R-:W-:Y:S01]  /*ee60*/  PRMT R9, RZ, 0x7610, R9 ;  /* 0x00007610ff097816 */ /* 0x000fe20000000009 */
[----:B------:R-:W-:-:S06]  /*ee70*/  IMAD.WIDE R4, R4, 0x2, R28 ;  /* 0x0000000204047825 */ /* 0x000fcc00078e021c */
[----:B------:R-:W2:Y:S04]  /*ee80*/  @P0 LDG.E.U16 R10, desc[UR10][R28.64] ;  /* 0x0000000a1c0a0981 */ /* 0x000ea8000c1e1500 */
[----:B0-----:R-:W4:Y:S01]  /*ee90*/  LDL.LU R15, [R1+0x13b8] ;  /* 0x0013b800010f7983 */ /* 0x001f220000300800 */
[----:B------:R-:W-:-:S03]  /*eea0*/  ISETP.GT.AND P0, PT, R0, 0x18, PT ;  /* 0x000000180000780c */ /* 0x000fc60003f04270 */
[----:B------:R0:W2:Y:S04]  /*eeb0*/  @P1 LDG.E.U16 R9, desc[UR10][R4.64] ;  /* 0x0000000a04091981 */ /* 0x0000a8000c1e1500 */
[----:B------:R1:W-:Y:S04]  /*eec0*/  STL [R1+0x4c], R14 ;  /* 0x00004c0e01007387 */ /* 0x0003e80000100800 */
[----:B-1----:R-:W2:Y:S04]  /*eed0*/  LDL.LU R14, [R1+0x13b4] ;  /* 0x0013b400010e7983 */ /* 0x002ea80000300800 */
[----:B------:R1:W-:Y:S01]  /*eee0*/  STL [R1+0x58], R11 ;  /* 0x0000580b01007387 */ /* 0x0003e20000100800 */
[----:B0-----:R-:W-:-:S03]  /*eef0*/  IMAD.U32 R4, RZ, RZ, UR18 ;  /* 0x00000012ff047e24 */ /* 0x001fc6000f8e00ff */
[----:B-1----:R-:W2:Y:S01]  /*ef00*/  LDL.LU R11, [R1+0x13b0] ;  /* 0x0013b000010b7983 */ /* 0x002ea20000300800 */
[----:B------:R-:W-:Y:S01]  /*ef10*/  PRMT R8, RZ, 0x7610, R8 ;  /* 0x00007610ff087816 */ /* 0x000fe20000000008 */
[----:B------:R-:W-:Y:S01]  /*ef20*/  IMAD.WIDE R4, R4, 0x2, R28 ;  /* 0x0000000204047825 */ /* 0x000fe200078e021c */
[----:B------:R-:W-:-:S04]  /*ef30*/  ISETP.GT.AND P1, PT, R0, 0x11, PT ;  /* 0x000000110000780c */ /* 0x000fc80003f24270 */
[----:B------:R0:W2:Y:S01]  /*ef40*/  @P0 LDG.E.U16 R8, desc[UR10][R4.64] ;  /* 0x0000000a04080981 */ /* 0x0000a2000c1e1500 */
[----:B------:R-:W-:Y:S02]  /*ef50*/  ISETP.GT.AND P0, PT, R0, 0x1, PT ;  /* 0x000000010000780c */ /* 0x000fe40003f04270 */
[----:B------:R-:W-:Y:S01]  /*ef60*/  PRMT R7, RZ, 0x7610, R7 ;  /* 0x00007610ff077816 */ /* 0x000fe20000000007 */
[----:B0-----:R-:W-:-:S04]  /*ef70*/  IMAD.U32 R4, RZ, RZ, UR25 ;  /* 0x00000019ff047e24 */ /* 0x001fc8000f8e00ff */
[----:B------:R-:W-:Y:S01]  /*ef80*/  IMAD.WIDE R4, R4, 0x2, R28 ;  /* 0x0000000204047825 */ /* 0x000fe200078e021c */
[----:B------:R-:W-:-:S04]  /*ef90*/  PRMT R19, RZ, 0x7610, R19 ;  /* 0x00007610ff137816 */ /* 0x000fc80000000013 */
[----:B------:R0:W2:Y:S01]  /*efa0*/  @P1 LDG.E.U16 R7, desc[UR10][R4.64] ;  /* 0x0000000a04071981 */ /* 0x0000a2000c1e1500 */
[----:B------:R-:W-:-:S03]  /*efb0*/  PRMT R6, RZ, 0x7610, R6 ;  /* 0x00007610ff067816 */ /* 0x000fc60000000006 */
[----:B------:R1:W-:Y:S04]  /*efc0*/  STL [R1+0x2c], R22 ;  /* 0x00002c1601007387 */ /* 0x0003e80000100800 */
[----:B-1----:R-:W2:Y:S04]  /*efd0*/  LDL.LU R22, [R1+0x13ac] ;  /* 0x0013ac0001167983 */ /* 0x002ea80000300800 */
[----:B------:R1:W-:Y:S02]  /*efe0*/  STL [R1+0x50], R3 ;  /* 0x0000500301007387 */ /* 0x0003e40000100800 */
[----:B-1----:R-:W0:Y:S02]  /*eff0*/  LDC R3, c[0x0][0x3a8] ;  /* 0x0000ea00ff037b82 */ /* 0x002e240000000800 */
[----:B------:R-:W-:Y:S04]  /*f000*/  STL [R1+0x30], R13 ;  /* 0x0000300d01007387 */ /* 0x000fe80000100800 */
[----:B------:R1:W-:Y:S01]  /*f010*/  STL [R1+0x40], R12 ;  /* 0x0000400c01007387 */ /* 0x0003e20000100800 */
[----:B0-----:R-:W-:-:S05]  /*f020*/  IMAD.WIDE R4, R3, 0x2, R28 ;  /* 0x0000000203047825 */ /* 0x001fca00078e021c */
[----:B------:R0:W2:Y:S01]  /*f030*/  @P0 LDG.E.U16 R19, desc[UR10][R4.64] ;  /* 0x0000000a04130981 */ /* 0x0000a2000c1e1500 */
[----:B------:R-:W-:Y:S01]  /*f040*/  ISETP.GT.AND P0, PT, R0, 0x12, PT ;  /* 0x000000120000780c */ /* 0x000fe20003f04270 */
[----:B-1----:R-:W-:-:S04]  /*f050*/  IMAD.U32 R12, RZ, RZ, UR24 ;  /* 0x00000018ff0c7e24 */ /* 0x002fc8000f8e00ff */
[----:B------:R-:W-:Y:S01]  /*f060*/  IMAD.WIDE R12, R12, 0x2, R28 ;  /* 0x000000020c0c7825 */ /* 0x000fe200078e021c */
[----:B0-----:R-:W-:-:S07]  /*f070*/  PRMT R5, RZ, 0x7610, R5 ;  /* 0x00007610ff057816 */ /* 0x001fce0000000005 */
[----:B------:R0:W2:Y:S01]  /*f080*/  @P0 LDG.E.U16 R5, desc[UR10][R12.64] ;  /* 0x0000000a0c050981 */ /* 0x0000a2000c1e1500 */
[----:B------:R-:W-:Y:S01]  /*f090*/  ISETP.GT.AND P0, PT, R0, 0x19, PT ;  /* 0x000000190000780c */ /* 0x000fe20003f04270 */
[----:B0-----:R-:W-:-:S04]  /*f0a0*/  IMAD.U32 R12, RZ, RZ, UR17 ;  /* 0x00000011ff0c7e24 */ /* 0x001fc8000f8e00ff */
[----:B------:R-:W-:-:S08]  /*f0b0*/  IMAD.WIDE R12, R12, 0x2, R28 ;  /* 0x000000020c0c7825 */ /* 0x000fd000078e021c */
[----:B------:R0:W2:Y:S01]  /*f0c0*/  @P0 LDG.E.U16 R6, desc[UR10][R12.64] ;  /* 0x0000000a0c060981 */ /* 0x0000a2000c1e1500 */
[----:B------:R-:W-:Y:S02]  /*f0d0*/  ISETP.GT.AND P0, PT, R0, 0x13, PT ;  /* 0x000000130000780c */ /* 0x000fe40003f04270 */
[----:B------:R-:W-:Y:S01]  /*f0e0*/  PRMT R3, RZ, 0x7610, R3 ;  /* 0x00007610ff037816 */ /* 0x000fe20000000003 */
[----:B0-----:R-:W-:-:S04]  /*f0f0*/  IMAD.U32 R12, RZ, RZ, UR23 ;  /* 0x00000017ff0c7e24 */ /* 0x001fc8000f8e00ff */
[----:B------:R-:W-:-:S06]  /*f100*/  IMAD.WIDE R12, R12, 0x2, R28 ;  /* 0x000000020c0c7825 */ /* 0x000fcc00078e021c */
[----:B------:R0:W2:Y:S01]  /*f110*/  @P0 LDG.E.U16 R3, desc[UR10][R12.64] ;  /* 0x0000000a0c030981 */ /* 0x0000a2000c1e1500 */
[----:B------:R-:W-:Y:S01]  /*f120*/  ISETP.GT.AND P0, PT, R0, 0x14, PT ;  /* 0x000000140000780c */ /* 0x000fe20003f04270 */
[----:B0-----:R-:W-:Y:S01]  /*f130*/  IMAD.U32 R12, RZ, RZ, UR22 ;  /* 0x00000016ff0c7e24 */ /* 0x001fe2000f8e00ff */
[----:B---3--:R-:W-:-:S03]  /*f140*/  PRMT R25, RZ, 0x7610, R25 ;  /* 0x00007610ff197816 */ /* 0x008fc60000000019 */
[----:B------:R-:W-:-:S08]  /*f150*/  IMAD.WIDE R12, R12, 0x2, R28 ;  /* 0x000000020c0c7825 */ /* 0x000fd000078e021c */
[----:B------:R0:W3:Y:S01]  /*f160*/  @P0 LDG.E.U16 R25, desc[UR10][R12.64] ;  /* 0x0000000a0c190981 */ /* 0x0000e2000c1e1500 */
[----:B------:R-:W-:Y:S01]  /*f170*/  ISETP.GT.AND P0, PT, R0, 0x15, PT ;  /* 0x000000150000780c */ /* 0x000fe20003f04270 */
[----:B0-----:R-:W-:-:S04]  /*f180*/  IMAD.U32 R12, RZ, RZ, UR21 ;  /* 0x00000015ff0c7e24 */ /* 0x001fc8000f8e00ff */
[----:B------:R-:W-:Y:S01]  /*f190*/  IMAD.WIDE R12, R12, 0x2, R28 ;  /* 0x000000020c0c7825 */ /* 0x000fe200078e021c */
[----:B------:R-:W-:Y:S02]  /*f1a0*/  PRMT R4, RZ, 0x7610, R4 ;  /* 0x00007610ff047816 */ /* 0x000fe40000000004 */
[----:B----4-:R-:W-:Y:S02]  /*f1b0*/  PRMT R15, RZ, 0x7610, R15 ;  /* 0x00007610ff0f7816 */ /* 0x010fe4000000000f */
[----:B--2---:R-:W-:Y:S01]  /*f1c0*/  PRMT R14, RZ, 0x7610, R14 ;  /* 0x00007610ff0e7816 */ /* 0x004fe2000000000e */
[----:B---3--:R-:W-:Y:S04]  /*f1d0*/  STL [R1+0x137c], R25 ;  /* 0x00137c1901007387 */ /* 0x008fe80000100800 */
[----:B------:R0:W-:Y:S02]  /*f1e0*/  STL [R1+0x1380], R25 ;  /* 0x0013801901007387 */ /* 0x0001e40000100800 */
[----:B0-----:R-:W-:-:S06]  /*f1f0*/  PRMT R25, RZ, 0x7610, R25 ;  /* 0x00007610ff197816 */ /* 0x001fcc0000000019 */
[----:B------:R0:W2:Y:S01]  /*f200*/  @P0 LDG.E.U16 R25, desc[UR10][R12.64] ;  /* 0x0000000a0c190981 */ /* 0x0000a2000c1e1500 */
[----:B------:R-:W-:Y:S01]  /*f210*/  ISETP.GT.AND P0, PT, R0, 0x1a, PT ;  /* 0x0000001a0000780c */ /* 0x000fe20003f04270 */
[----:B0-----:R-:W-:-:S04]  /*f220*/  IMAD.U32 R12, RZ, RZ, UR16 ;  /* 0x00000010ff0c7e24 */ /* 0x001fc8000f8e00ff */
[----:B------:R-:W-:-:S08]  /*f230*/  IMAD.WIDE R12, R12, 0x2, R28 ;  /* 0x000000020c0c7825 */ /* 0x000fd000078e021c */
[----:B------:R0:W3:Y:S01]  /*f240*/  @P0 LDG.E.U16 R4, desc[UR10][R12.64] ;  /* 0x0000000a0c040981 */ /* 0x0000e2000c1e1500 */
[----:B------:R-:W-:Y:S01]  /*f250*/  ISETP.GT.AND P0, PT, R0, 0x16, PT ;  /* 0x000000160000780c */ /* 0x000fe20003f04270 */
[----:B0-----:R-:W-:-:S04]  /*f260*/  IMAD.U32 R12, RZ, RZ, UR20 ;  /* 0x00000014ff0c7e24 */ /* 0x001fc8000f8e00ff */
[----:B------:R-:W-:-:S08]  /*f270*/  IMAD.WIDE R12, R12, 0x2, R28 ;  /* 0x000000020c0c7825 */ /* 0x000fd000078e021c */
[----:B------:R0:W4:Y:S01]  /*f280*/  @P0 LDG.E.U16 R15, desc[UR10][R12.64] ;  /* 0x0000000a0c0f0981 */ /* 0x000122000c1e1500 */
[----:B------:R-:W-:Y:S01]  /*f290*/  ISETP.GT.AND P0, PT, R0, 0x17, PT ;  /* 0x000000170000780c */ /* 0x000fe20003f04270 */
[----:B0-----:R-:W-:-:S04]  /*f2a0*/  IMAD.U32 R12, RZ, RZ, UR19 ;  /* 0x00000013ff0c7e24 */ /* 0x001fc8000f8e00ff */
[----:B------:R-:W-:-:S08]  /*f2b0*/  IMAD.WIDE R12, R12, 0x2, R28 ;  /* 0x000000020c0c7825 */ /* 0x000fd000078e021c */
[----:B------:R0:W3:Y:S01]  /*f2c0*/  @P0 LDG.E.U16 R14, desc[UR10][R12.64] ;  /* 0x0000000a0c0e0981 */ /* 0x0000e2000c1e1500 */
[----:B------:R-:W-:Y:S02]  /*f2d0*/  ISETP.GT.AND P0, PT, R0, 0x1b, PT ;  /* 0x0000001b0000780c */ /* 0x000fe40003f04270 */
[----:B------:R-:W-:Y:S01]  /*f2e0*/  PRMT R11, RZ, 0x7610, R11 ;  /* 0x00007610ff0b7816 */ /* 0x000fe2000000000b */
[----:B0-----:R-:W-:-:S04]  /*f2f0*/  IMAD.U32 R12, RZ, RZ, UR15 ;  /* 0x0000000fff0c7e24 */ /* 0x001fc8000f8e00ff */
[----:B------:R-:W-:-:S06]  /*f300*/  IMAD.WIDE R12, R12, 0x2, R28 ;  /* 0x000000020c0c7825 */ /* 0x000fcc00078e021c */
[----:B------:R0:W4:Y:S01]  /*f310*/  @P0 LDG.E.U16 R11, desc[UR10][R12.64] ;  /* 0x0000000a0c0b0981 */ /* 0x000122000c1e1500 */
[----:B------:R-:W-:Y:S02]  /*f320*/  ISETP.GT.AND P0, PT, R0, 0x1c, PT ;  /* 0x0000001c0000780c */ /* 0x000fe40003f04270 */
[----:B0-----:R-:W-:Y:S02]  /*f330*/  PRMT R12, RZ, 0x7610, R12 ;  /* 0x00007610ff0c7816 */ /* 0x001fe4000000000c */
[----:B------:R-:W-:Y:S02]  /*f340*/  PRMT R22, RZ, 0x7610, R22 ;  /* 0x00007610ff167816 */ /* 0x000fe40000000016 */
[----:B------:R-:W-:Y:S01]  /*f350*/  PRMT R2, RZ, 0x7610, R2 ;  /* 0x00007610ff027816 */ /* 0x000fe20000000002 */
[----:B--2---:R0:W-:Y:S04]  /*f360*/  STL [R1+0x24], R25 ;  /* 0x0000241901007387 */ /* 0x0041e80000100800 */
[----:B0-----:R-:W2:Y:S04]  /*f370*/  LDL R25, [R1+0x5fc] ;  /* 0x0005fc0001197983 */ /* 0x001ea80000100800 */
[----:B---3--:R0:W-:Y:S04]  /*f380*/  STL [R1+0x54], R14 ;  /* 0x0000540e01007387 */ /* 0x0081e80000100800 */
[----:B----4-:R1:W-:Y:S01]  /*f390*/  STL [R1+0x3c], R15 ;  /* 0x00003c0f01007387 */ /* 0x0103e20000100800 */
[----:B0-----:R-:W-:-:S04]  /*f3a0*/  IMAD.U32 R14, RZ, RZ, UR14 ;  /* 0x0000000eff0e7e24 */ /* 0x001fc8000f8e00ff */
[----:B-1----:R-:W-:-:S05]  /*f3b0*/  IMAD.WIDE R14, R14, 0x2, R28 ;  /* 0x000000020e0e7825 */ /* 0x002fca00078e021c */
        /* <DEDUP_REMOVED lines=8> */
[----:B------:R-:W2:Y:S04]  /*f440*/  @P0 LDG.E.U16 R2, desc[UR10][R14.64] ;  /* 0x0000000a0e020981 */ /* 0x000ea8000c1e1500 */
[----:B----4-:R-:W-:Y:S04]  /*f450*/  STL [R1+0x136c], R22 ;  /* 0x00136c1601007387 */ /* 0x010fe80000100800 */
[----:B------:R0:W-:Y:S04]  /*f460*/  STL [R1+0x1370], R22 ;  /* 0x0013701601007387 */ /* 0x0001e80000100800 */
[----:B0-----:R-:W4:Y:S04]  /*f470*/  LDL R22, [R1+0x95c] ;  /* 0x00095c0001167983 */ /* 0x001f280000100800 */
[----:B--2---:R0:W-:Y:S04]  /*f480*/  STL [R1], R2 ;  /* 0x0000000201007387 */ /* 0x0041e80000100800 */
[----:B0-----:R-:W2:Y:S01]  /*f490*/  LDL.LU R2, [R1+0x13a8] ;  /* 0x0013a80001027983 */ /* 0x001ea20000300800 */
[----:B------:R-:W-:Y:S01]  /*f4a0*/  ISETP.GT.AND P0, PT, R0, 0x1f, PT ;  /* 0x0000001f0000780c */ /* 0x000fe20003f04270 */
[----:B------:R-:W-:-:S04]  /*f4b0*/  IMAD.U32 R14, RZ, RZ, UR5 ;  /* 0x00000005ff0e7e24 */ /* 0x000fc8000f8e00ff */
[----:B------:R-:W-:Y:S01]  /*f4c0*/  IMAD.WIDE R14, R14, 0x2, R28 ;  /* 0x000000020e0e7825 */ /* 0x000fe200078e021c */
[----:B--2---:R-:W-:-:S07]  /*f4d0*/  PRMT R2, RZ, 0x7610, R2 ;  /* 0x00007610ff027816 */ /* 0x004fce0000000002 */
[----:B------:R0:W2:Y:S02]  /*f4e0*/  @P0 LDG.E.U16 R2, desc[UR10][R14.64] ;  /* 0x0000000a0e020981 */ /* 0x0000a4000c1e1500 */
[----:B0-----:R-:W0:Y:S02]  /*f4f0*/  S2R R14, SR_TID.X ;  /* 0x00000000000e7919 */ /* 0x001e240000002100 */
[----:B------:R-:W-:Y:S04]  /*f500*/  STL [R1+0x998], R28 ;  /* 0x0009981c01007387 */ /* 0x000fe80000100800 */
[----:B------:R-:W-:Y:S01]  /*f510*/  STL [R1+0x994], R29 ;  /* 0x0009941d01007387 */ /* 0x000fe20000100800 */
[----:B0-----:R-:W-:-:S04]  /*f520*/  LOP3.LUT R14, R14, 0x1f, RZ, 0xc0, !PT ;  /* 0x0000001f0e0e7812 */ /* 0x001fc800078ec0ff */
[----:B------:R-:W-:Y:S02]  /*f530*/  ISETP.GE.AND P0, PT, R14, R0, PT ;  /* 0x000000000e00720c */ /* 0x000fe40003f06270 */
[----:B------:R-:W-:Y:S01]  /*f540*/  PRMT R27, RZ, 0x7610, R27 ;  /* 0x00007610ff1b7816 */ /* 0x000fe2000000001b */
[----:B------:R-:W-:Y:S06]  /*f550*/  BAR.SYNC.DEFER_BLOCKING 0x0 ;  /* 0x0000000000007b1d */ /* 0x000fec0000010000 */
[----:B--2---:R0:W-:Y:S04]  /*f560*/  STL [R1+0x38], R2 ;  /* 0x0000380201007387 */ /* 0x0041e80000100800 */
[----:B0-----:R-:W2:Y:S04]  /*f570*/  LDL.LU R2, [R1+0x13a4] ;  /* 0x0013a40001027983 */ /* 0x001ea80000300800 */
[----:B------:R-:W2:Y:S04]  /*f580*/  LDL R15, [R1+0x72c] ;  /* 0x00072c00010f7983 */ /* 0x000ea80000100800 */
[----:B------:R-:W3:Y:S01]  /*f590*/  LDL.LU R0, [R1+0x13a0] ;  /* 0x0013a00001007983 */ /* 0x000ee20000300800 */
[----:B--2---:R-:W-:-:S05]  /*f5a0*/  IADD3 R14, P1, PT, R15, R2, RZ ;  /* 0x000000020f0e7210 */ /* 0x004fca0007f3e0ff */
[----:B---3--:R-:W-:Y:S02]  /*f5b0*/  IMAD.X R15, R25, 0x1, R0, P1 ;  /* 0x00000001190f7824 */ /* 0x008fe400008e0600 */
[----:B------:R-:W2:Y:S04]  /*f5c0*/  LDL R25, [R1+0x8fc] ;  /* 0x0008fc0001197983 */ /* 0x000ea80000100800 */
[----:B------:R-:W3:Y:S04]  /*f5d0*/  @!P0 LDG.E.U16 R27, desc[UR10][R14.64] ;  /* 0x0000000a0e1b8981 */ /* 0x000ee8000c1e1500 */
[----:B---3--:R0:W-:Y:S04]  /*f5e0*/  STL [R1+0x88], R27 ;  /* 0x0000881b01007387 */ /* 0x0081e80000100800 */
[----:B0-----:R-:W3:Y:S04]  /*f5f0*/  LDL.LU R27, [R1+0x139c] ;  /* 0x00139c00011b7983 */ /* 0x001ee80000300800 */
[----:B------:R-:W2:Y:S01]  /*f600*/  LDL R15, [R1+0x964] ;  /* 0x00096400010f7983 */ /* 0x000ea20000100800 */
[----:B------:R-:W-:-:S02]  /*f610*/  PRMT R29, RZ, 0x7610, R29 ;  /* 0x00007610ff1d7816 */ /* 0x000fc4000000001d */
[----:B--2---:R-:W-:-:S05]  /*f620*/  IADD3 R14, P1, PT, R15, R2, RZ ;  /* 0x000000020f0e7210 */ /* 0x004fca0007f3e0ff */
[----:B----4-:R-:W-:Y:S02]  /*f630*/  IMAD.X R15, R22, 0x1, R0, P1 ;  /* 0x00000001160f7824 */ /* 0x010fe400008e0600 */
[----:B------:R-:W2:Y:S04]  /*f640*/  LDL R22, [R1+0x854] ;  /* 0x0008540001167983 */ /* 0x000ea80000100800 */
[----:B------:R-:W4:Y:S04]  /*f650*/  @!P0 LDG.E.U16 R29, desc[UR10][R14.64] ;  /* 0x0000000a0e1d8981 */ /* 0x000f28000c1e1500 */
[----:B------:R-:W2:Y:S04]  /*f660*/  LDL R15, [R1+0x950] ;  /* 0x00095000010f7983 */ /* 0x000ea80000100800 */
[----:B----4-:R0:W-:Y:S01]  /*f670*/  STL [R1+0x20], R29 ;  /* 0x0000201d01007387 */ /* 0x0101e20000100800 */
[----:B--2---:R-:W-:-:S03]  /*f680*/  IADD3 R14, P1, PT, R15, R2, RZ ;  /* 0x000000020f0e7210 */ /* 0x004fc60007f3e0ff */
[----:B0-----:R-:W2:Y:S04]  /*f690*/  LDL R29, [R1+0x728] ;  /* 0x00072800011d7983 */ /* 0x001ea80000100800 */
[----:B------:R-:W4:Y:S01]  /*f6a0*/  LDL R15, [R1+0x934] ;  /* 0x00093400010f7983 */ /* 0x000f220000100800 */
[----:B---3--:R-:W-:Y:S01]  /*f6b0*/  PRMT R27, RZ, 0x7610, R27 ;  /* 0x00007610ff1b7816 */ /* 0x008fe2000000001b */
[----:B----4-:R-:W-:-:S05]  /*f6c0*/  IMAD.X R15, R15, 0x1, R0, P1 ;  /* 0x000000010f0f7824 */ /* 0x010fca00008e0600 */
[----:B------:R-:W3:Y:S04]  /*f6d0*/  @!P0 LDG.E.U16 R27, desc[UR10][R14.64] ;  /* 0x0000000a0e1b8981 */ /* 0x000ee8000c1e1500 */
[----:B---3--:R0:W-:Y:S04]  /*f6e0*/  STL [R1+0x1c], R27 ;  /* 0x00001c1b01007387 */ /* 0x0081e80000100800 */
[----:B0-----:R-:W3:Y:S04]  /*f6f0*/  LDL.LU R27, [R1+0x1398] ;  /* 0x00139800011b7983 */ /* 0x001ee80000300800 */
[----:B------:R-:W4:Y:S02]  /*f700*/  LDL R15, [R1+0x924] ;  /* 0x00092400010f7983 */ /* 0x000f240000100800 */
[----:B----4-:R-:W-:-:S02]  /*f710*/  IADD3 R14, P1, PT, R15, R2, RZ ;  /* 0x000000020f0e7210 */ /* 0x010fc40007f3e0ff */
[----:B------:R-:W4:Y:S01]  /*f720*/  LDL R15, [R1+0x90c] ;  /* 0x00090c00010f7983 */ /* 0x000f220000100800 */
[----:B---3--:R-:W-:Y:S02]  /*f730*/  PRMT R27, RZ, 0x7610, R27 ;  /* 0x00007610ff1b7816 */ /* 0x008fe4000000001b */
[----:B----4-:R-:W-:-:S05]  /*f740*/  IMAD.X R15, R15, 0x1, R0, P1 ;  /* 0x000000010f0f7824 */ /* 0x010fca00008e0600 */
[----:B------:R-:W3:Y:S04]  /*f750*/  @!P0 LDG.E.U16 R27, desc[UR10][R14.64] ;  /* 0x0000000a0e1b8981 */ /* 0x000ee8000c1e1500 */
[----:B---3--:R0:W-:Y:S04]  /*f760*/  STL [R1+0x18], R27 ;  /* 0x0000181b01007387 */ /* 0x0081e80000100800 */
[----:B0-----:R-:W3:Y:S04]  /*f770*/  LDL.LU R27, [R1+0x1394] ;  /* 0x00139400011b7983 */ /* 0x001ee80000300800 */
[----:B------:R-:W4:Y:S01]  /*f780*/  LDL R15, [R1+0x914] ;  /* 0x00091400010f7983 */ /* 0x000f220000100800 */
[----:B------:R-:W-:-:S02]  /*f790*/  PRMT R26, RZ, 0x7610, R26 ;  /* 0x00007610ff1a7816 */ /* 0x000fc4000000001a */
[----:B---3--:R-:W-:Y:S02]  /*f7a0*/  PRMT R27, RZ, 0x7610, R27 ;  /* 0x00007610ff1b7816 */ /* 0x008fe4000000001b */
[----:B----4-:R-:W-:-:S05]  /*f7b0*/  IADD3 R14, P1, PT, R15, R2, RZ ;  /* 0x000000020f0e7210 */ /* 0x010fca0007f3e0ff */
[----:B------:R-:W-:-:S05]  /*f7c0*/  IMAD.X R15, R25, 0x1, R0, P1 ;  /* 0x00000001190f7824 */ /* 0x000fca00008e0600 */
[----:B------:R0:W3:Y:S02]  /*f7d0*/  @!P0 LDG.E.U16 R27, desc[UR10][R14.64] ;  /* 0x0000000a0e1b8981 */ /* 0x0000e4000c1e1500 */
[----:B0-----:R-:W-:-:S05]  /*f7e0*/  IADD3 R14, P1, PT, R22, R2, RZ ;  /* 0x00000002160e7210 */ /* 0x001fca0007f3e0ff */
[----:B--2---:R-:W-:-:S05]  /*f7f0*/  IMAD.X R15, R29, 0x1, R0, P1 ;  /* 0x000000011d0f7824 */ /* 0x004fca00008e0600 */
[----:B------:R-:W2:Y:S04]  /*f800*/  @!P0 LDG.E.U16 R26, desc[UR10][R14.64] ;  /* 0x0000000a0e1a8981 */ /* 0x000ea8000c1e1500 */
[----:B---3--:R0:W-:Y:S04]  /*f810*/  STL [R1+0x14], R27 ;  /* 0x0000141b01007387 */ /* 0x0081e80000100800 */
[----:B0-----:R-:W3:Y:S04]  /*f820*/  LDL.LU R27, [R1+0x1390] ;  /* 0x00139000011b7983 */ /* 0x001ee80000300800 */
[----:B------:R-:W4:Y:S04]  /*f830*/  LDL R29, [R1+0x714] ;  /* 0x00071400011d7983 */ /* 0x000f280000100800 */
[----:B--2---:R0:W-:Y:S04]  /*f840*/  STL [R1+0x10], R26 ;  /* 0x0000101a01007387 */ /* 0x0041e80000100800 */
[----:B0-----:R-:W2:Y:S04]  /*f850*/  LDL.LU R26, [R1+0x138c] ;  /* 0x00138c00011a7983 */ /* 0x001ea80000300800 */
[----:B------:R-:W2:Y:S02]  /*f860*/  LDL R15, [R1+0x724] ;  /* 0x00072400010f7983 */ /* 0x000ea40000100800 */
[----:B--2---:R-:W-:-:S02]  /*f870*/  IADD3 R14, P1, PT, R15, R2, RZ ;  /* 0x000000020f0e7210 */ /* 0x004fc40007f3e0ff */
[----:B------:R-:W2:Y:S01]  /*f880*/  LDL R15, [R1+0x570] ;  /* 0x00057000010f7983 */ /* 0x000ea20000100800 */
[----:B------:R-:W-:Y:S02]  /*f890*/  PRMT R24, RZ, 0x7610, R24 ;  /* 0x00007610ff187816 */ /* 0x000fe40000000018 */
[----:B--2---:R-:W-:-:S05]  /*f8a0*/  IMAD.X R15, R15, 0x1, R0, P1 ;  /* 0x000000010f0f7824 */ /* 0x004fca00008e0600 */
[----:B------:R-:W2:Y:S04]  /*f8b0*/  @!P0 LDG.E.U16 R24, desc[UR10][R14.64] ;  /* 0x0000000a0e188981 */ /* 0x000ea8000c1e1500 */
[----:B--2---:R0:W-:Y:S04]  /*f8c0*/  STL [R1+0xc], R24 ;  /* 0x00000c1801007387 */ /* 0x0041e80000100800 */
[----:B0-----:R-:W2:Y:S04]  /*f8d0*/  LDL.LU R24, [R1+0x1388] ;  /* 0x0013880001187983 */ /* 0x001ea80000300800 */
[----:B------:R-:W2:Y:S01]  /*f8e0*/  LDL R15, [R1+0x8e8] ;  /* 0x0008e800010f7983 */ /* 0x000ea20000100800 */
[----:B------:R-:W0:Y:S01]  /*f8f0*/  S2R R25, SR_TID.X ;  /* 0x0000000000197919 */ /* 0x000e220000002100 */
[----:B--2---:R-:W-:-:S02]  /*f900*/  IADD3 R14, P1, PT, R15, R2, RZ ;  /* 0x000000020f0e7210 */ /* 0x004fc40007f3e0ff */
[----:B------:R-:W2:Y:S01]  /*f910*/  LDL R15, [R1+0x848] ;  /* 0x00084800010f7983 */ /* 0x000ea20000100800 */
[----:B0-----:R-:W-:-:S05]  /*f920*/  LOP3.LUT R25, R25, 0x3f, RZ, 0xc0, !PT ;  /* 0x0000003f19197812 */ /* 0x001fca00078ec0ff */
[----:B------:R-:W-:-:S05]  /*f930*/  IMAD.SHL.U32 R22, R25, 0x2, RZ ;  /* 0x0000000219167824 */ /* 0x000fca00078e00ff */
[----:B------:R-:W-:Y:S04]  /*f940*/  STS.U16 [R22+UR6+0x4000], R10 ;  /* 0x0040000a16007988 */ /* 0x000fe80008000406 */
[----:B------:R0:W-:Y:S04]  /*f950*/  STS.U16 [R22+UR6+0x4400], R16 ;  /* 0x0044001016007988 */ /* 0x0001e80008000406 */
[----:B0-----:R-:W3:Y:S01]  /*f960*/  LDL R16, [R1+0x83c] ;  /* 0x00083c0001107983 */ /* 0x001ee20000100800 */
[----:B------:R-:W-:Y:S01]  /*f970*/  PRMT R20, RZ, 0x7610, R20 ;  /* 0x00007610ff147816 */ /* 0x000fe20000000014 */
[----:B--2---:R-:W-:-:S05]  /*f980*/  IMAD.X R15, R15, 0x1, R0, P1 ;  /* 0x000000010f0f7824 */ /* 0x004fca00008e0600 */
[----:B------:R3:W2:Y:S01]  /*f990*/  @!P0 LDG.E.U16 R20, desc[UR10][R14.64] ;  /* 0x0000000a0e148981 */ /* 0x0006a2000c1e1500 */
[----:B------:R-:W-:Y:S02]  /*f9a0*/  PRMT R28, RZ, 0x7610, R28 ;  /* 0x00007610ff1c7816 */ /* 0x000fe4000000001c */
[----:B---3--:R-:W-:-:S05]  /*f9b0*/  IADD3 R14, P1, PT, R16, R2, RZ ;  /* 0x00000002100e7210 */ /* 0x008fca0007f3e0ff */
[----:B----4-:R-:W-:-:S05]  /*f9c0*/  IMAD.X R15, R29, 0x1, R0, P1 ;  /* 0x000000011d0f7824 */ /* 0x010fca00008e0600 */
[----:B------:R-:W3:Y:S04]  /*f9d0*/  @!P0 LDG.E.U16 R28, desc[UR10][R14.64] ;  /* 0x0000000a0e1c8981 */ /* 0x000ee8000c1e1500 */
[----:B--2---:R0:W-:Y:S04]  /*f9e0*/  STL [R1+0x8], R20 ;  /* 0x0000081401007387 */ /* 0x0041e80000100800 */
[----:B------:R-:W2:Y:S04]  /*f9f0*/  LDL R16, [R1+0x5f0] ;  /* 0x0005f00001107983 */ /* 0x000ea80000100800 */
[----:B0-----:R-:W4:Y:S04]  /*fa00*/  LDL R20, [R1+0x708] ;  /* 0x0007080001147983 */ /* 0x001f280000100800 */
[----:B------:R-:W-:Y:S04]  /*fa10*/  STS.U16 [R22+UR6+0x4800], R9 ;  /* 0x0048000916007988 */ /* 0x000fe80008000406 */
[----:B---3--:R-:W-:Y:S04]  /*fa20*/  STL [R1+0x1328], R28 ;  /* 0x0013281c01007387 */ /* 0x008fe80000100800 */
[----:B------:R-:W-:Y:S04]  /*fa30*/  STL [R1+0x132c], R28 ;  /* 0x00132c1c01007387 */ /* 0x000fe80000100800 */
[----:B------:R-:W-:Y:S04]  /*fa40*/  STL [R1+0x1330], R28 ;  /* 0x0013301c01007387 */ /* 0x000fe80000100800 */
[----:B------:R-:W-:Y:S04]  /*fa50*/  STL [R1+0x1334], R28 ;  /* 0x0013341c01007387 */ /* 0x000fe80000100800 */
[----:B------:R-:W-:Y:S04]  /*fa60*/  STL [R1+0x1338], R28 ;  /* 0x0013381c01007387 */ /* 0x000fe80000100800 */
[----:B------:R-:W-:Y:S04]  /*fa70*/  STL [R1+0x133c], R28 ;  /* 0x00133c1c01007387 */ /* 0x000fe80000100800 */
[----:B------:R-:W-:Y:S04]  /*fa80*/  STL [R1+0x1340], R28 ;  /* 0x0013401c01007387 */ /* 0x000fe80000100800 */
[----:B------:R-:W-:Y:S04]  /*fa90*/  STL [R1+0x1344], R28 ;  /* 0x0013441c01007387 */ /* 0x000fe80000100800 */
[----:B------:R0:W-:Y:S02]  /*faa0*/  STL [R1+0x1348], R28 ;  /* 0x0013481c01007387 */ /* 0x0001e40000100800 */
[----:B0-----:R-:W-:-:S05]  /*fab0*/  IMAD.SHL.U32 R28, R25, 0x2, RZ ;  /* 0x00000002191c7824 */ /* 0x001fca00078e00ff */
[----:B------:R-:W-:Y:S01]  /*fac0*/  STS.U16 [R28+UR6+0x4c00], R8 ;  /* 0x004c00081c007988 */ /* 0x000fe20008000406 */
[----:B------:R-:W-:-:S03]  /*fad0*/  PRMT R27, RZ, 0x7610, R27 ;  /* 0x00007610ff1b7816 */ /* 0x000fc6000000001b */
[----:B------:R0:W-:Y:S04]  /*fae0*/  STL [R1+0x1358], R28 ;  /* 0x0013581c01007387 */ /* 0x0001e80000100800 */
[----:B------:R-:W3:Y:S04]  /*faf0*/  LDL R15, [R1+0x8d8] ;  /* 0x0008d800010f7983 */ /* 0x000ee80000100800 */
[----:B------:R-:W3:Y:S04]  /*fb00*/  LDL R14, [R1+0x828] ;  /* 0x00082800010e7983 */ /* 0x000ee80000100800 */
[----:B------:R-:W3:Y:S04]  /*fb10*/  LDL R29, [R1+0x6f4] ;  /* 0x0006f400011d7983 */ /* 0x000ee80000100800 */
[----:B0-----:R-:W3:Y:S01]  /*fb20*/  LDL R28, [R1+0x6e8] ;  /* 0x0006e800011c7983 */ /* 0x001ee20000100800 */
[----:B----4-:R-:W-:-:S05]  /*fb30*/  IADD3 R8, P1, PT, R20, R2, RZ ;  /* 0x0000000214087210 */ /* 0x010fca0007f3e0ff */
[----:B--2---:R-:W-:Y:S02]  /*fb40*/  IMAD.X R9, R16, 0x1, R0, P1 ;  /* 0x0000000110097824 */ /* 0x004fe400008e0600 */
[----:B------:R-:W2:Y:S04]  /*fb50*/  LDL R16, [R1+0x5e0] ;  /* 0x0005e00001107983 */ /* 0x000ea80000100800 */
[----:B------:R3:W4:Y:S01]  /*fb60*/  @!P0 LDG.E.U16 R27, desc[UR10][R8.64] ;  /* 0x0000000a081b8981 */ /* 0x000722000c1e1500 */
[----:B------:R-:W-:Y:S02]  /*fb70*/  PRMT R26, RZ, 0x7610, R26 ;  /* 0x00007610ff1a7816 */ /* 0x000fe4000000001a */
[----:B---3--:R-:W-:-:S05]  /*fb80*/  IADD3 R8, P1, PT, R15, R2, RZ ;  /* 0x000000020f087210 */ /* 0x008fca0007f3e0ff */
[----:B------:R-:W-:-:S05]  /*fb90*/  IMAD.X R9, R14, 0x1, R0, P1 ;  /* 0x000000010e097824 */ /* 0x000fca00008e0600 */
[----:B------:R0:W3:Y:S04]  /*fba0*/  @!P0 LDG.E.U16 R26, desc[UR10][R8.64] ;  /* 0x0000000a081a8981 */ /* 0x0000e8000c1e1500 */
[----:B----4-:R-:W-:Y:S04]  /*fbb0*/  STL [R1+0x1324], R27 ;  /* 0x0013241b01007387 */ /* 0x010fe80000100800 */
[----:B------:R-:W-:Y:S04]  /*fbc0*/  STL [R1+0x134c], R27 ;  /* 0x00134c1b01007387 */ /* 0x000fe80000100800 */
        /* <DEDUP_REMOVED lines=8> */
[----:B------:R-:W0:Y:S04]  /*fc50*/  LDL R9, [R1+0x81c] ;  /* 0x00081c0001097983 */ /* 0x000e280000100800 */
[----:B------:R-:W4:Y:S04]  /*fc60*/  LDL R15, [R1+0x8c8] ;  /* 0x0008c800010f7983 */ /* 0x000f280000100800 */
[----:B------:R-:W2:Y:S01]  /*fc70*/  LDL R14, [R1+0x808] ;  /* 0x00080800010e7983 */ /* 0x000ea20000100800 */
[----:B------:R-:W1:Y:S02]  /*fc80*/  S2R R20, SR_TID.X ;  /* 0x0000000000147919 */ /* 0x000e640000002100 */
[----:B-1----:R-:W-:-:S05]  /*fc90*/  LOP3.LUT R20, R20, 0x3f, RZ, 0xc0, !PT ;  /* 0x0000003f14147812 */ /* 0x002fca00078ec0ff */
[----:B------:R-:W-:-:S05]  /*fca0*/  IMAD.SHL.U32 R20, R20, 0x2, RZ ;  /* 0x0000000214147824 */ /* 0x000fca00078e00ff */
[----:B------:R-:W-:-:S05]  /*fcb0*/  LOP3.LUT R20, R20, 0x10, RZ, 0x3c, !PT ;  /* 0x0000001014147812 */ /* 0x000fca00078e3cff */
[----:B------:R-:W-:Y:S04]  /*fcc0*/  STS.U16 [R20+UR6+0x4080], R19 ;  /* 0x0040801314007988 */ /* 0x000fe80008000406 */
[----:B------:R-:W-:Y:S04]  /*fcd0*/  STS.U16 [R20+UR6+0x4480], R18 ;  /* 0x0044801214007988 */ /* 0x000fe80008000406 */
[----:B------:R1:W-:Y:S02]  /*fce0*/  STS.U16 [R20+UR6+0x4880], R7 ;  /* 0x0048800714007988 */ /* 0x0003e40008000406 */
[----:B-1----:R-:W1:Y:S01]  /*fcf0*/  S2R R20, SR_TID.X ;  /* 0x0000000000147919 */ /* 0x002e620000002100 */
[----:B------:R-:W-:-:S02]  /*fd00*/  PRMT R24, RZ, 0x7610, R24 ;  /* 0x00007610ff187816 */ /* 0x000fc40000000018 */
[----:B------:R-:W-:Y:S02]  /*fd10*/  PRMT R18, RZ, 0x7610, R18 ;  /* 0x00007610ff127816 */ /* 0x000fe40000000012 */
[----:B-1----:R-:W-:-:S05]  /*fd20*/  LOP3.LUT R20, R20, 0x3f, RZ, 0xc0, !PT ;  /* 0x0000003f14147812 */ /* 0x002fca00078ec0ff */
[----:B------:R-:W-:Y:S02]  /*fd30*/  IMAD.SHL.U32 R7, R20, 0x2, RZ ;  /* 0x0000000214077824 */ /* 0x000fe400078e00ff */
[----:B------:R-:W1:Y:S03]  /*fd40*/  S2R R20, SR_TID.X ;  /* 0x0000000000147919 */ /* 0x000e660000002100 */
[----:B------:R-:W-:-:S05]  /*fd50*/  LOP3.LUT R7, R7, 0x10, RZ, 0x3c, !PT ;  /* 0x0000001007077812 */ /* 0x000fca00078e3cff */
[----:B------:R-:W-:Y:S01]  /*fd60*/  STS.U16 [R7+UR6+0x4c80], R6 ;  /* 0x004c800607007988 */ /* 0x000fe20008000406 */
[----:B-1----:R-:W-:-:S05]  /*fd70*/  LOP3.LUT R20, R20, 0x3f, RZ, 0xc0, !PT ;  /* 0x0000003f14147812 */ /* 0x002fca00078ec0ff */
[----:B------:R-:W-:-:S05]  /*fd80*/  IMAD.SHL.U32 R20, R20, 0x2, RZ ;  /* 0x0000000214147824 */ /* 0x000fca00078e00ff */
[----:B------:R-:W-:-:S05]  /*fd90*/  LOP3.LUT R20, R20, 0x20, RZ, 0x3c, !PT ;  /* 0x0000002014147812 */ /* 0x000fca00078e3cff */
[----:B------:R-:W-:Y:S04]  /*fda0*/  STS.U16 [R20+UR6+0x4100], R21 ;  /* 0x0041001514007988 */ /* 0x000fe80008000406 */
[----:B------:R-:W-:Y:S04]  /*fdb0*/  STS.U16 [R20+UR6+0x4500], R17 ;  /* 0x0045001114007988 */ /* 0x000fe80008000406 */
[----:B------:R1:W-:Y:S04]  /*fdc0*/  STS.U16 [R20+UR6+0x4900], R5 ;  /* 0x0049000514007988 */ /* 0x0003e80008000406 */
[----:B-1----:R-:W3:Y:S01]  /*fdd0*/  LDL R5, [R1+0x7dc] ;  /* 0x0007dc0001057983 */ /* 0x002ee20000100800 */
[----:B0-----:R-:W-:-:S05]  /*fde0*/  IADD3 R8, P1, PT, R9, R2, RZ ;  /* 0x0000000209087210 */ /* 0x001fca0007f3e0ff */
[--C-:B------:R-:W-:Y:S02]  /*fdf0*/  IMAD.X R9, R29, 0x1, R0.reuse, P1 ;  /* 0x000000011d097824 */ /* 0x100fe400008e0600 */
[----:B------:R-:W3:Y:S04]  /*fe00*/  LDL R29, [R1+0x6d4] ;  /* 0x0006d400011d7983 */ /* 0x000ee80000100800 */
[----:B------:R0:W3:Y:S02]  /*fe10*/  @!P0 LDG.E.U16 R24, desc[UR10][R8.64] ;  /* 0x0000000a08188981 */ /* 0x0000e4000c1e1500 */
[-C--:B0-----:R-:W-:Y:S02]  /*fe20*/  IADD3 R8, P1, PT, R28, R2.reuse, RZ ;  /* 0x000000021c087210 */ /* 0x081fe40007f3e0ff */
[----:B------:R-:W3:Y:S03]  /*fe30*/  LDL R28, [R1+0x6c8] ;  /* 0x0006c800011c7983 */ /* 0x000ee60000100800 */
[--C-:B--2---:R-:W-:Y:S01]  /*fe40*/  IMAD.X R9, R16, 0x1, R0.reuse, P1 ;  /* 0x0000000110097824 */ /* 0x104fe200008e0600 */
[----:B----4-:R-:W-:Y:S01]  /*fe50*/  IADD3 R6, P1, PT, R15, R2, RZ ;  /* 0x000000020f067210 */ /* 0x010fe20007f3e0ff */
[----:B------:R-:W2:Y:S04]  /*fe60*/  LDL R16, [R1+0x5d0] ;  /* 0x0005d00001107983 */ /* 0x000ea80000100800 */
[----:B------:R-:W-:Y:S01]  /*fe70*/  IMAD.X R7, R14, 0x1, R0, P1 ;  /* 0x000000010e077824 */ /* 0x000fe200008e0600 */
[----:B------:R-:W4:Y:S04]  /*fe80*/  LDL R15, [R1+0x8b8] ;  /* 0x0008b800010f7983 */ /* 0x000f280000100800 */
[----:B------:R-:W2:Y:S04]  /*fe90*/  @!P0 LDG.E.U16 R18, desc[UR10][R6.64] ;  /* 0x0000000a06128981 */ /* 0x000ea8000c1e1500 */
[----:B------:R-:W2:Y:S04]  /*fea0*/  LDL R14, [R1+0x7e8] ;  /* 0x0007e800010e7983 */ /* 0x000ea80000100800 */
[----:B------:R-:W2:Y:S01]  /*feb0*/  LDL R7, [R1+0x7fc] ;  /* 0x0007fc0001077983 */ /* 0x000ea20000100800 */
[----:B------:R-:W-:-:S02]  /*fec0*/  PRMT R10, RZ, 0x7610, R10 ;  /* 0x00007610ff0a7816 */ /* 0x000fc4000000000a */
[----:B------:R-:W-:-:S06]  /*fed0*/  PRMT R19, RZ, 0x7610, R19 ;  /* 0x00007610ff137816 */ /* 0x000fcc0000000013 */
[----:B------:R0:W4:Y:S02]  /*fee0*/  @!P0 LDG.E.U16 R19, desc[UR10][R8.64] ;  /* 0x0000000a08138981 */ /* 0x000124000c1e1500 */
[----:B0-----:R-:W-:Y:S02]  /*fef0*/  PRMT R9, RZ, 0x7610, R9 ;  /* 0x00007610ff097816 */ /* 0x001fe40000000009 */
[----:B------:R0:W-:Y:S01]  /*ff00*/  STS.U16 [R20+UR6+0x4d00], R4 ;  /* 0x004d000414007988 */ /* 0x0001e20008000406 */
[----:B--2---:R-:W-:-:S05]  /*ff10*/  IADD3 R6, P1, PT, R7, R2, RZ ;  /* 0x0000000207067210 */ /* 0x004fca0007f3e0ff */
[--C-:B---3--:R-:W-:Y:S02]  /*ff20*/  IMAD.X R7, R29, 0x1, R0.reuse, P1 ;  /* 0x000000011d077824 */ /* 0x108fe400008e0600 */
[----:B------:R-:W2:Y:S04]  /*ff30*/  LDL R29, [R1+0x6a8] ;  /* 0x0006a800011d7983 */ /* 0x000ea80000100800 */
[----:B------:R1:W3:Y:S02]  /*ff40*/  @!P0 LDG.E.U16 R10, desc[UR10][R6.64] ;  /* 0x0000000a060a8981 */ /* 0x0002e4000c1e1500 */
[----:B-1----:R-:W-:Y:S02]  /*ff50*/  IADD3 R6, P1, PT, R28, R2, RZ ;  /* 0x000000021c067210 */ /* 0x002fe40007f3e0ff */
[----:B------:R-:W2:Y:S03]  /*ff60*/  LDL R28, [R1+0x5c0] ;  /* 0x0005c000011c7983 */ /* 0x000ea60000100800 */
[----:B------:R-:W-:-:S02]  /*ff70*/  IMAD.X R7, R16, 0x1, R0, P1 ;  /* 0x0000000110077824 */ /* 0x000fc400008e0600 */
[----:B------:R-:W2:Y:S04]  /*ff80*/  LDL R16, [R1+0x7c8] ;  /* 0x0007c80001107983 */ /* 0x000ea80000100800 */
[----:B------:R4:W2:Y:S02]  /*ff90*/  @!P0 LDG.E.U16 R9, desc[UR10][R6.64] ;  /* 0x0000000a06098981 */ /* 0x0008a4000c1e1500 */
[----:B----4-:R-:W-:-:S05]  /*ffa0*/  IADD3 R6, P1, PT, R15, R2, RZ ;  /* 0x000000020f067210 */ /* 0x010fca0007f3e0ff */
[----:B------:R-:W-:Y:S02]  /*ffb0*/  IMAD.X R7, R14, 0x1, R0, P1 ;  /* 0x000000010e077824 */ /* 0x000fe400008e0600 */
[----:B------:R-:W4:Y:S01]  /*ffc0*/  LDL R14, [R1+0x8a8] ;  /* 0x0008a800010e7983 */ /* 0x000f220000100800 */
[----:B0-----:R-:W-:-:S03]  /*ffd0*/  IADD3 R4, P1, PT, R5, R2, RZ ;  /* 0x0000000205047210 */ /* 0x001fc60007f3e0ff */
[----:B------:R-:W2:Y:S04]  /*ffe0*/  LDL.LU R17, [R1+0x28] ;  /* 0x0000280001117983 */ /* 0x000ea80000300800 */
[----:B------:R-:W2:Y:S04]  /*fff0*/  LDL.LU R20, [R1+0x1384] ;  /* 0x0013840001147983 */ /* 0x000ea80000300800 */
[----:B------:R-:W2:Y:S01]  /*10000*/  LDL R5, [R1+0x6b4] ;  /* 0x0006b40001057983 */ /* 0x000ea20000100800 */
[----:B------:R-:W0:Y:S01]  /*10010*/  S2R R15, SR_TID.X ;  /* 0x00000000000f7919 */ /* 0x000e220000002100 */
[----:B------:R-:W-:-:S06]  /*10020*/  PRMT R8, RZ, 0x7610, R8 ;  /* 0x00007610ff087816 */ /* 0x000fcc0000000008 */
[----:B------:R1:W3:Y:S02]  /*10030*/  @!P0 LDG.E.U16 R8, desc[UR10][R6.64] ;  /* 0x0000000a06088981 */ /* 0x0002e4000c1e1500 */
[----:B-1----:R-:W-:Y:S02]  /*10040*/  PRMT R7, RZ, 0x7610, R7 ;  /* 0x00007610ff077816 */ /* 0x002fe40000000007 */
[----:B------:R-:W-:Y:S02]  /*10050*/  PRMT R6, RZ, 0x7610, R6 ;  /* 0x00007610ff067816 */ /* 0x000fe40000000006 */
[----:B0-----:R-:W-:-:S05]  /*10060*/  LOP3.LUT R15, R15, 0x3f, RZ, 0xc0, !PT ;  /* 0x0000003f0f0f7812 */ /* 0x001fca00078ec0ff */
[----:B------:R-:W-:-:S05]  /*10070*/  IMAD.SHL.U32 R15, R15, 0x2, RZ ;  /* 0x000000020f0f7824 */ /* 0x000fca00078e00ff */
[----:B------:R-:W-:Y:S01]  /*10080*/  LOP3.LUT R15, R15, 0x30, RZ, 0x3c, !PT ;  /* 0x000000300f0f7812 */ /* 0x000fe200078e3cff */
[----:B--2---:R-:W-:-:S05]  /*10090*/  IMAD.X R5, R5, 0x1, R0, P1 ;  /* 0x0000000105057824 */ /* 0x004fca00008e0600 */
[----:B------:R0:W2:Y:S02]  /*100a0*/  @!P0 LDG.E.U16 R7, desc[UR10][R4.64] ;  /* 0x0000000a04078981 */ /* 0x0000a4000c1e1500 */
[-C--:B0-----:R-:W-:Y:S02]  /*100b0*/  IADD3 R4, P1, PT, R29, R2.reuse, RZ ;  /* 0x000000021d047210 */ /* 0x081fe40007f3e0ff */
[----:B------:R-:W-:Y:S03]  /*100c0*/  STS.U16 [R15+UR6+0x4180], R20 ;  /* 0x004180140f007988 */ /* 0x000fe60008000406 */
[--C-:B------:R-:W-:Y:S01]  /*100d0*/  IMAD.X R5, R28, 0x1, R0.reuse, P1 ;  /* 0x000000011c057824 */ /* 0x100fe200008e0600 */
[----:B----4-:R-:W-:Y:S01]  /*100e0*/  IADD3 R14, P1, PT, R14, R2, RZ ;  /* 0x000000020e0e7210 */ /* 0x010fe20007f3e0ff */
[----:B------:R0:W-:Y:S04]  /*100f0*/  STS.U16 [R15+UR6+0x4580], R23 ;  /* 0x004580170f007988 */ /* 0x0001e80008000406 */
[----:B------:R1:W4:Y:S04]  /*10100*/  @!P0 LDG.E.U16 R6, desc[UR10][R4.64] ;  /* 0x0000000a04068981 */ /* 0x000328000c1e1500 */
[----:B------:R-:W2:Y:S01]  /*10110*/  LDL R29, [R1+0x688] ;  /* 0x00068800011d7983 */ /* 0x000ea20000100800 */
[----:B0-----:R-:W-:-:S03]  /*10120*/  IMAD.X R15, R16, 0x1, R0, P1 ;  /* 0x00000001100f7824 */ /* 0x001fc600008e0600 */
[----:B------:R-:W2:Y:S01]  /*10130*/  LDL R28, [R1+0x5b0] ;  /* 0x0005b000011c7983 */ /* 0x000ea20000100800 */
[----:B-1----:R-:W-:Y:S02]  /*10140*/  PRMT R5, RZ, 0x7610, R5 ;  /* 0x00007610ff057816 */ /* 0x002fe40000000005 */
[----:B------:R-:W-:Y:S01]  /*10150*/  PRMT R13, RZ, 0x7610, R13 ;  /* 0x00007610ff0d7816 */ /* 0x000fe2000000000d */
[----:B------:R-:W-:Y:S01]  /*10160*/  IMAD.SHL.U32 R25, R25, 0x2, RZ ;  /* 0x0000000219197824 */ /* 0x000fe200078e00ff */
[----:B------:R-:W2:Y:S04]  /*10170*/  LDL R16, [R1+0x898] ;  /* 0x0008980001107983 */ /* 0x000ea80000100800 */
[----:B------:R0:W2:Y:S02]  /*10180*/  @!P0 LDG.E.U16 R5, desc[UR10][R14.64] ;  /* 0x0000000a0e058981 */ /* 0x0000a4000c1e1500 */
[----:B0-----:R-:W0:Y:S02]  /*10190*/  S2R R15, SR_TID.X ;  /* 0x00000000000f7919 */ /* 0x001e240000002100 */
[----:B0-----:R-:W-:-:S05]  /*101a0*/  LOP3.LUT R15, R15, 0x3f, RZ, 0xc0, !PT ;  /* 0x0000003f0f0f7812 */ /* 0x001fca00078ec0ff */
[----:B------:R-:W-:-:S05]  /*101b0*/  IMAD.SHL.U32 R15, R15, 0x2, RZ ;  /* 0x000000020f0f7824 */ /* 0x000fca00078e00ff */
[----:B------:R-:W-:Y:S02]  /*101c0*/  LOP3.LUT R14, R15, 0x30, RZ, 0x3c, !PT ;  /* 0x000000300f0e7812 */ /* 0x000fe400078e3cff */
[----:B------:R-:W2:Y:S04]  /*101d0*/  LDL R15, [R1+0x7bc] ;  /* 0x0007bc00010f7983 */ /* 0x000ea80000100800 */
[----:B------:R2:W-:Y:S02]  /*101e0*/  STS.U16 [R14+UR6+0x4980], R3 ;  /* 0x004980030e007988 */ /* 0x0005e40008000406 */
[----:B--2---:R-:W-:Y:S02]  /*101f0*/  IADD3 R14, P1, PT, R15, R2, RZ ;  /* 0x000000020f0e7210 */ /* 0x004fe40007f3e0ff */
[----:B------:R-:W2:Y:S01]  /*10200*/  LDL R15, [R1+0x694] ;  /* 0x00069400010f7983 */ /* 0x000ea20000100800 */
[----:B------:R-:W-:-:S02]  /*10210*/  LOP3.LUT R25, R25, 0x40, RZ, 0x3c, !PT ;  /* 0x0000004019197812 */ /* 0x000fc400078e3cff */
[----:B--2---:R-:W-:-:S05]  /*10220*/  IMAD.X R15, R15, 0x1, R0, P1 ;  /* 0x000000010f0f7824 */ /* 0x004fca00008e0600 */
[----:B------:R0:W2:Y:S02]  /*10230*/  @!P0 LDG.E.U16 R13, desc[UR10][R14.64] ;  /* 0x0000000a0e0d8981 */ /* 0x0000a4000c1e1500 */
[----:B0-----:R-:W0:Y:S01]  /*10240*/  S2R R15, SR_TID.X ;  /* 0x00000000000f7919 */ /* 0x001e220000002100 */
[----:B------:R-:W-:Y:S02]  /*10250*/  IADD3 R14, P1, PT, R29, R2, RZ ;  /* 0x000000021d0e7210 */ /* 0x000fe40007f3e0ff */
[----:B0-----:R-:W-:-:S05]  /*10260*/  LOP3.LUT R15, R15, 0x3f, RZ, 0xc0, !PT ;  /* 0x0000003f0f0f7812 */ /* 0x001fca00078ec0ff */
[----:B------:R-:W-:-:S05]  /*10270*/  IMAD.SHL.U32 R15, R15, 0x2, RZ ;  /* 0x000000020f0f7824 */ /* 0x000fca00078e00ff */
[----:B------:R-:W-:-:S05]  /*10280*/  LOP3.LUT R15, R15, 0x30, RZ, 0x3c, !PT ;  /* 0x000000300f0f7812 */ /* 0x000fca00078e3cff */
[----:B------:R0:W-:Y:S04]  /*10290*/  STS.U16 [R15+UR6+0x4d80], R11 ;  /* 0x004d800b0f007988 */ /* 0x0001e80008000406 */
[----:B------:R1:W-:Y:S01]  /*102a0*/  STS.U16 [R25+UR6+0x4200], R17 ;  /* 0x0042001119007988 */ /* 0x0003e20008000406 */
[----:B0-----:R-:W-:-:S03]  /*102b0*/  IMAD.X R15, R28, 0x1, R0, P1 ;  /* 0x000000011c0f7824 */ /* 0x001fc600008e0600 */
[----:B------:R-:W2:Y:S04]  /*102c0*/  LDL R28, [R1+0x888] ;  /* 0x00088800011c7983 */ /* 0x000ea80000100800 */
[----:B------:R-:W2:Y:S04]  /*102d0*/  LDL.LU R29, [R1+0x30] ;  /* 0x00003000011d7983 */ /* 0x000ea80000300800 */
[----:B-1----:R-:W2:Y:S01]  /*102e0*/  LDL R17, [R1+0x7a8] ;  /* 0x0007a80001117983 */ /* 0x002ea20000100800 */
[----:B------:R-:W-:Y:S02]  /*102f0*/  PRMT R11, RZ, 0x7610, R11 ;  /* 0x00007610ff0b7816 */ /* 0x000fe4000000000b */
[----:B------:R-:W-:-:S04]  /*10300*/  IADD3 R16, P1, PT, R16, R2, RZ ;  /* 0x0000000210107210 */ /* 0x000fc80007f3e0ff */
[----:B------:R0:W3:Y:S02]  /*10310*/  @!P0 LDG.E.U16 R11, desc[UR10][R14.64] ;  /* 0x0000000a0e0b8981 */ /* 0x0000e4000c1e1500 */
[----:B0-----:R-:W-:Y:S01]  /*10320*/  PRMT R14, RZ, 0x7610, R14 ;  /* 0x00007610ff0e7816 */ /* 0x001fe2000000000e */
[----:B--2---:R-:W-:-:S05]  /*10330*/  IMAD.X R17, R17, 0x1, R0, P1 ;  /* 0x0000000111117824 */ /* 0x004fca00008e0600 */
[----:B------:R0:W2:Y:S04]  /*10340*/  @!P0 LDG.E.U16 R14, desc[UR10][R16.64] ;  /* 0x0000000a100e8981 */ /* 0x0000a8000c1e1500 */
[----:B------:R-:W2:Y:S04]  /*10350*/  LDL.LU R16, [R1+0x2c] ;  /* 0x00002c0001107983 */ /* 0x000ea80000300800 */
[----:B------:R-:W0:Y:S04]  /*10360*/  LDL R17, [R1+0x79c] ;  /* 0x00079c0001117983 */ /* 0x000e280000100800 */
[----:B--2---:R1:W-:Y:S04]  /*10370*/  STS.U16 [R25+UR6+0x4600], R16 ;  /* 0x0046001019007988 */ /* 0x0043e80008000406 */
[----:B-1----:R-:W2:Y:S01]  /*10380*/  LDL.LU R25, [R1+0x1380] ;  /* 0x0013800001197983 */ /* 0x002ea20000300800 */
[----:B0-----:R-:W-:-:S03]  /*10390*/  IADD3 R16, P1, PT, R17, R2, RZ ;  /* 0x0000000211107210 */ /* 0x001fc60007f3e0ff */
[----:B------:R-:W3:Y:S01]  /*103a0*/  LDL R17, [R1+0x674] ;  /* 0x0006740001117983 */ /* 0x000ee20000100800 */
[----:B--2---:R-:W-:Y:S01]  /*103b0*/  PRMT R25, RZ, 0x7610, R25 ;  /* 0x00007610ff197816 */ /* 0x004fe20000000019 */
[----:B---3--:R-:W-:-:S05]  /*103c0*/  IMAD.X R17, R17, 0x1, R0, P1 ;  /* 0x0000000111117824 */ /* 0x008fca00008e0600 */
[----:B------:R0:W2:Y:S02]  /*103d0*/  @!P0 LDG.E.U16 R25, desc[UR10][R16.64] ;  /* 0x0000000a10198981 */ /* 0x0000a4000c1e1500 */
[----:B0-----:R-:W0:Y:S02]  /*103e0*/  S2R R17, SR_TID.X ;  /* 0x0000000000117919 */ /* 0x001e240000002100 */
[----:B0-----:R-:W-:-:S05]  /*103f0*/  LOP3.LUT R17, R17, 0x3f, RZ, 0xc0, !PT ;  /* 0x0000003f11117812 */ /* 0x001fca00078ec0ff */
[----:B------:R-:W-:-:S05]  /*10400*/  IMAD.SHL.U32 R17, R17, 0x2, RZ ;  /* 0x0000000211117824 */ /* 0x000fca00078e00ff */
[----:B------:R-:W-:Y:S01]  /*10410*/  LOP3.LUT R16, R17, 0x40, RZ, 0x3c, !PT ;  /* 0x0000004011107812 */ /* 0x000fe200078e3cff */
[----:B--2---:R0:W-:Y:S04]  /*10420*/  STL [R1+0x28], R25 ;  /* 0x0000281901007387 */ /* 0x0041e80000100800 */
[----:B0-----:R-:W2:Y:S04]  /*10430*/  LDL.LU R25, [R1+0x137c] ;  /* 0x00137c0001197983 */ /* 0x001ea80000300800 */
[----:B------:R-:W3:Y:S04]  /*10440*/  LDL R17, [R1+0x668] ;  /* 0x0006680001117983 */ /* 0x000ee80000100800 */
[----:B--2---:R3:W-:Y:S02]  /*10450*/  STS.U16 [R16+UR6+0x4a00], R25 ;  /* 0x004a001910007988 */ /* 0x0047e40008000406 */
[----:B---3--:R-:W-:-:S02]  /*10460*/  IADD3 R16, P1, PT, R17, R2, RZ ;  /* 0x0000000211107210 */ /* 0x008fc40007f3e0ff */
[----:B------:R-:W2:Y:S01]  /*10470*/  LDL R17, [R1+0x5a0] ;  /* 0x0005a00001117983 */ /* 0x000ea20000100800 */
[----:B------:R-:W-:Y:S02]  /*10480*/  PRMT R15, RZ, 0x7610, R15 ;  /* 0x00007610ff0f7816 */ /* 0x000fe4000000000f */
[----:B--2---:R-:W-:-:S05]  /*10490*/  IMAD.X R17, R17, 0x1, R0, P1 ;  /* 0x0000000111117824 */ /* 0x004fca00008e0600 */
[----:B------:R0:W2:Y:S02]  /*104a0*/  @!P0 LDG.E.U16 R15, desc[UR10][R16.64] ;  /* 0x0000000a100f8981 */ /* 0x0000a4000c1e1500 */
[----:B0-----:R-:W0:Y:S02]  /*104b0*/  S2R R17, SR_TID.X ;  /* 0x0000000000117919 */ /* 0x001e240000002100 */
[----:B0-----:R-:W-:-:S05]  /*104c0*/  LOP3.LUT R17, R17, 0x3f, RZ, 0xc0, !PT ;  /* 0x0000003f11117812 */ /* 0x001fca00078ec0ff */
[----:B------:R-:W-:-:S05]  /*104d0*/  IMAD.SHL.U32 R17, R17, 0x2, RZ ;  /* 0x0000000211117824 */ /* 0x000fca00078e00ff */
[----:B------:R-:W-:-:S05]  /*104e0*/  LOP3.LUT R17, R17, 0x40, RZ, 0x3c, !PT ;  /* 0x0000004011117812 */ /* 0x000fca00078e3cff */
[----:B------:R0:W-:Y:S04]  /*104f0*/  STS.U16 [R17+UR6+0x4e00], R12 ;  /* 0x004e000c11007988 */ /* 0x0001e80008000406 */
[----:B0-----:R-:W3:Y:S01]  /*10500*/  LDL R17, [R1+0x788] ;  /* 0x0007880001117983 */ /* 0x001ee20000100800 */
[----:B------:R-:W-:Y:S02]  /*10510*/  IADD3 R16, P1, PT, R28, R2, RZ ;  /* 0x000000021c107210 */ /* 0x000fe40007f3e0ff */
[----:B------:R-:W-:Y:S01]  /*10520*/  PRMT R12, RZ, 0x7610, R12 ;  /* 0x00007610ff0c7816 */ /* 0x000fe2000000000c */
[----:B------:R-:W2:Y:S02]  /*10530*/  LDL R28, [R1+0x768] ;  /* 0x00076800011c7983 */ /* 0x000ea40000100800 */
[----:B---3--:R-:W-:-:S05]  /*10540*/  IMAD.X R17, R17, 0x1, R0, P1 ;  /* 0x0000000111117824 */ /* 0x008fca00008e0600 */
[----:B------:R0:W3:Y:S04]  /*10550*/  @!P0 LDG.E.U16 R12, desc[UR10][R16.64] ;  /* 0x0000000a100c8981 */ /* 0x0000e8000c1e1500 */
[----:B------:R-:W2:Y:S04]  /*10560*/  LDL.LU R16, [R1+0x34] ;  /* 0x0000340001107983 */ /* 0x000ea80000300800 */
[----:B------:R-:W0:Y:S01]  /*10570*/  LDL R17, [R1+0x77c] ;  /* 0x00077c0001117983 */ /* 0x000e220000100800 */
[----:B------:R-:W-:-:S05]  /*10580*/  LOP3.LUT R22, R22, 0x50, RZ, 0x3c, !PT ;  /* 0x0000005016167812 */ /* 0x000fca00078e3cff */
[----:B--2---:R0:W-:Y:S02]  /*10590*/  STS.U16 [R22+UR6+0x4280], R16 ;  /* 0x0042801016007988 */ /* 0x0041e40008000406 */
[----:B0-----:R-:W-:Y:S02]  /*105a0*/  IADD3 R16, P1, PT, R17, R2, RZ ;  /* 0x0000000211107210 */ /* 0x001fe40007f3e0ff */
[----:B------:R-:W2:Y:S01]  /*105b0*/  LDL R17, [R1+0x654] ;  /* 0x0006540001117983 */ /* 0x000ea20000100800 */
[----:B------:R-:W-:Y:S02]  /*105c0*/  PRMT R27, RZ, 0x7610, R27 ;  /* 0x00007610ff1b7816 */ /* 0x000fe4000000001b */
[----:B--2---:R-:W-:-:S05]  /*105d0*/  IMAD.X R17, R17, 0x1, R0, P1 ;  /* 0x0000000111117824 */ /* 0x004fca00008e0600 */
[----:B------:R-:W2:Y:S04]  /*105e0*/  @!P0 LDG.E.U16 R27, desc[UR10][R16.64] ;  /* 0x0000000a101b8981 */ /* 0x000ea8000c1e1500 */
        /* <DEDUP_REMOVED lines=8> */
[----:B------:R0:W-:Y:S04]  /*10670*/  STS.U16 [R22+UR6+0x4680], R29 ;  /* 0x0046801d16007988 */ /* 0x0001e80008000406 */
[----:B0-----:R-:W3:Y:S04]  /*10680*/  LDL R29, [R1+0x628] ;  /* 0x00062800011d7983 */ /* 0x001ee80000100800 */
[----:B--2---:R0:W-:Y:S04]  /*10690*/  STL [R1+0x48], R27 ;  /* 0x0000481b01007387 */ /* 0x0041e80000100800 */
[----:B0-----:R-:W2:Y:S04]  /*106a0*/  LDL.LU R27, [R1+0x1374] ;  /* 0x00137400011b7983 */ /* 0x001ea80000300800 */
[----:B------:R-:W2:Y:S04]  /*106b0*/  LDL.LU R16, [R1+0x24] ;  /* 0x0000240001107983 */ /* 0x000ea80000300800 */
[----:B------:R-:W3:Y:S04]  /*106c0*/  LDL R17, [R1+0x878] ;  /* 0x0008780001117983 */ /* 0x000ee80000100800 */
[----:B--2---:R0:W-:Y:S04]  /*106d0*/  STS.U16 [R22+UR6+0x4a80], R16 ;  /* 0x004a801016007988 */ /* 0x0041e80008000406 */
[----:B0-----:R-:W2:Y:S01]  /*106e0*/  LDL.LU R22, [R1+0x1370] ;  /* 0x0013700001167983 */ /* 0x001ea20000300800 */
[----:B---3--:R-:W-:-:S05]  /*106f0*/  IADD3 R16, P1, PT, R17, R2, RZ ;  /* 0x0000000211107210 */ /* 0x008fca0007f3e0ff */
[----:B------:R-:W-:Y:S01]  /*10700*/  IMAD.X R17, R28, 0x1, R0, P1 ;  /* 0x000000011c117824 */ /* 0x000fe200008e0600 */
[----:B--2---:R-:W-:-:S06]  /*10710*/  PRMT R22, RZ, 0x7610, R22 ;  /* 0x00007610ff167816 */ /* 0x004fcc0000000016 */
        /* <DEDUP_REMOVED lines=13> */
[----:B------:R-:W2:Y:S01]  /*107f0*/  @!P0 LDG.E.U16 R27, desc[UR10][R16.64] ;  /* 0x0000000a101b8981 */ /* 0x000ea2000c1e1500 */
[----:B------:R-:W0:Y:S03]  /*10800*/  S2R R28, SR_TID.X ;  /* 0x00000000001c7919 */ /* 0x000e260000002100 */
[----:B--2---:R1:W-:Y:S04]  /*10810*/  STL [R1+0x30], R27 ;  /* 0x0000301b01007387 */ /* 0x0043e80000100800 */
[----:B-1----:R-:W2:Y:S04]  /*10820*/  LDL.LU R27, [R1+0x1368] ;  /* 0x00136800011b7983 */ /* 0x002ea80000300800 */
[----:B------:R-:W3:Y:S01]  /*10830*/  LDL.LU R17, [R1+0x4c] ;  /* 0x00004c0001117983 */ /* 0x000ee20000300800 */
[----:B0-----:R-:W-:-:S05]  /*10840*/  LOP3.LUT R28, R28, 0x3f, RZ, 0xc0, !PT ;  /* 0x0000003f1c1c7812 */ /* 0x001fca00078ec0ff */
[----:B------:R-:W-:-:S05]  /*10850*/  IMAD.SHL.U32 R28, R28, 0x2, RZ ;  /* 0x000000021c1c7824 */ /* 0x000fca00078e00ff */
[----:B------:R-:W-:-:S05]  /*10860*/  LOP3.LUT R28, R28, 0x60, RZ, 0x3c, !PT ;  /* 0x000000601c1c7812 */ /* 0x000fca00078e3cff */
[----:B---3--:R0:W-:Y:S04]  /*10870*/  STS.U16 [R28+UR6+0x4300], R17 ;  /* 0x004300111c007988 */ /* 0x0081e80008000406 */
[----:B0-----:R-:W3:Y:S01]  /*10880*/  LDL R17, [R1+0x580] ;  /* 0x0005800001117983 */ /* 0x001ee20000100800 */
[----:B------:R-:W-:Y:S02]  /*10890*/  IADD3 R16, P1, PT, R29, R2, RZ ;  /* 0x000000021d107210 */ /* 0x000fe40007f3e0ff */
[----:B--2---:R-:W-:Y:S01]  /*108a0*/  PRMT R27, RZ, 0x7610, R27 ;  /* 0x00007610ff1b7816 */ /* 0x004fe2000000001b */
[----:B------:R-:W2:Y:S02]  /*108b0*/  LDL.LU R29, [R1+0x94c] ;  /* 0x00094c00011d7983 */ /* 0x000ea40000300800 */
[----:B---3--:R-:W-:-:S05]  /*108c0*/  IMAD.X R17, R17, 0x1, R0, P1 ;  /* 0x0000000111117824 */ /* 0x008fca00008e0600 */
[----:B------:R-:W3:Y:S04]  /*108d0*/  @!P0 LDG.E.U16 R27, desc[UR10][R16.64] ;  /* 0x0000000a101b8981 */ /* 0x000ee8000c1e1500 */
[----:B---3--:R0:W-:Y:S04]  /*108e0*/  STL [R1+0x2c], R27 ;  /* 0x00002c1b01007387 */ /* 0x0081e80000100800 */
[----:B0-----:R-:W3:Y:S04]  /*108f0*/  LDL.LU R27, [R1+0x1364] ;  /* 0x00136400011b7983 */ /* 0x001ee80000300800 */
[----:B------:R-:W2:Y:S04]  /*10900*/  LDL.LU R16, [R1+0x40] ;  /* 0x0000400001107983 */ /* 0x000ea80000300800 */
[----:B------:R-:W3:Y:S04]  /*10910*/  LDL R17, [R1+0x868] ;  /* 0x0008680001117983 */ /* 0x000ee80000100800 */
[----:B--2---:R3:W-:Y:S02]  /*10920*/  STS.U16 [R28+UR6+0x4700], R16 ;  /* 0x004700101c007988 */ /* 0x0047e40008000406 */
[----:B---3--:R-:W-:-:S02]  /*10930*/  IADD3 R16, P1, PT, R17, R2, RZ ;  /* 0x0000000211107210 */ /* 0x008fc40007f3e0ff */
[----:B------:R-:W2:Y:S01]  /*10940*/  LDL R17, [R1+0x748] ;  /* 0x0007480001117983 */ /* 0x000ea20000100800 */
[----:B------:R-:W-:Y:S02]  /*10950*/  PRMT R27, RZ, 0x7610, R27 ;  /* 0x00007610ff1b7816 */ /* 0x000fe4000000001b */
[----:B--2---:R-:W-:-:S05]  /*10960*/  IMAD.X R17, R17, 0x1, R0, P1 ;  /* 0x0000000111117824 */ /* 0x004fca00008e0600 */
[----:B------:R-:W2:Y:S04]  /*10970*/  @!P0 LDG.E.U16 R27, desc[UR10][R16.64] ;  /* 0x0000000a101b8981 */ /* 0x000ea8000c1e1500 */
[----:B--2---:R0:W-:Y:S04]  /*10980*/  STL [R1+0x24], R27 ;  /* 0x0000241b01007387 */ /* 0x0041e80000100800 */
[----:B0-----:R-:W2:Y:S04]  /*10990*/  LDL.LU R27, [R1+0x1360] ;  /* 0x00136000011b7983 */ /* 0x001ea80000300800 */
[----:B------:R-:W3:Y:S04]  /*109a0*/  LDL.LU R16, [R1+0x3c] ;  /* 0x00003c0001107983 */ /* 0x000ee80000300800 */
[----:B------:R-:W2:Y:S04]  /*109b0*/  LDL R17, [R1+0x73c] ;  /* 0x00073c0001117983 */ /* 0x000ea80000100800 */
[----:B---3--:R2:W-:Y:S02]  /*109c0*/  STS.U16 [R28+UR6+0x4b00], R16 ;  /* 0x004b00101c007988 */ /* 0x0085e40008000406 */
[----:B--2---:R-:W-:-:S02]  /*109d0*/  IADD3 R16, P1, PT, R17, R2, RZ ;  /* 0x0000000211107210 */ /* 0x004fc40007f3e0ff */
[----:B------:R-:W2:Y:S01]  /*109e0*/  LDL R17, [R1+0x614] ;  /* 0x0006140001117983 */ /* 0x000ea20000100800 */
[----:B------:R-:W-:Y:S02]  /*109f0*/  PRMT R27, RZ, 0x7610, R27 ;  /* 0x00007610ff1b7816 */ /* 0x000fe4000000001b */
[----:B--2---:R-:W-:-:S05]  /*10a00*/  IMAD.X R17, R17, 0x1, R0, P1 ;  /* 0x0000000111117824 */ /* 0x004fca00008e0600 */
[----:B------:R-:W2:Y:S04]  /*10a10*/  @!P0 LDG.E.U16 R27, desc[UR10][R16.64] ;  /* 0x0000000a101b8981 */ /* 0x000ea8000c1e1500 */
[----:B--2---:R0:W-:Y:S04]  /*10a20*/  STL [R1+0x3c], R27 ;  /* 0x00003c1b01007387 */ /* 0x0041e80000100800 */
[----:B0-----:R-:W2:Y:S04]  /*10a30*/  LDL.LU R27, [R1+0x135c] ;  /* 0x00135c00011b7983 */ /* 0x001ea80000300800 */
[----:B------:R-:W3:Y:S04]  /*10a40*/  LDL.LU R16, [R1] ;  /* 0x0000000001107983 */ /* 0x000ee80000300800 */
[----:B------:R-:W4:Y:S04]  /*10a50*/  LDL R17, [R1+0x958] ;  /* 0x0009580001117983 */ /* 0x000f280000100800 */
[----:B---3--:R4:W-:Y:S01]  /*10a60*/  STS.U16 [R28+UR6+0x4f00], R16 ;  /* 0x004f00101c007988 */ /* 0x0089e20008000406 */
[----:B--2---:R-:W-:-:S02]  /*10a70*/  PRMT R27, RZ, 0x7610, R27 ;  /* 0x00007610ff1b7816 */ /* 0x004fc4000000001b */
[----:B----4-:R-:W-:Y:S01]  /*10a80*/  IADD3 R16, P1, PT, R17, R2, RZ ;  /* 0x0000000211107210 */ /* 0x010fe20007f3e0ff */
[----:B------:R-:W2:Y:S04]  /*10a90*/  LDL.LU R28, [R1+0x1358] ;  /* 0x00135800011c7983 */ /* 0x000ea80000300800 */
[----:B------:R-:W-:-:S05]  /*10aa0*/  IMAD.X R17, R29, 0x1, R0, P1 ;  /* 0x000000011d117824 */ /* 0x000fca00008e0600 */
[----:B------:R-:W3:Y:S04]  /*10ab0*/  @!P0 LDG.E.U16 R27, desc[UR10][R16.64] ;  /* 0x0000000a101b8981 */ /* 0x000ee8000c1e1500 */
[----:B------:R-:W-:Y:S04]  /*10ac0*/  STL [R1+0x9d8], R29 ;  /* 0x0009d81d01007387 */ /* 0x000fe80000100800 */
[----:B---3--:R0:W-:Y:S04]  /*10ad0*/  STL [R1+0x40], R27 ;  /* 0x0000401b01007387 */ /* 0x0081e80000100800 */
[----:B0-----:R-:W3:Y:S04]  /*10ae0*/  LDL.LU R27, [R1+0x1354] ;  /* 0x00135400011b7983 */ /* 0x001ee80000300800 */
[----:B------:R-:W4:Y:S04]  /*10af0*/  LDL.LU R16, [R1+0x58] ;  /* 0x0000580001107983 */ /* 0x000f280000300800 */
[----:B------:R-:W3:Y:S01]  /*10b00*/  LDL R17, [R1+0x93c] ;  /* 0x00093c0001117983 */ /* 0x000ee20000100800 */
[----:B--2---:R-:W-:-:S05]  /*10b10*/  LOP3.LUT R28, R28, 0x70, RZ, 0x3c, !PT ;  /* 0x000000701c1c7812 */ /* 0x004fca00078e3cff */
[----:B----4-:R3:W-:Y:S02]  /*10b20*/  STS.U16 [R28+UR6+0x4380], R16 ;  /* 0x004380101c007988 */ /* 0x0107e40008000406 */
[----:B---3--:R-:W-:Y:S02]  /*10b30*/  IADD3 R16, P1, PT, R17, R2, RZ ;  /* 0x0000000211107210 */ /* 0x008fe40007f3e0ff */
[----:B------:R-:W2:Y:S01]  /*10b40*/  LDL R17, [R1+0x92c] ;  /* 0x00092c0001117983 */ /* 0x000ea20000100800 */
[----:B------:R-:W-:Y:S02]  /*10b50*/  PRMT R27, RZ, 0x7610, R27 ;  /* 0x00007610ff1b7816 */ /* 0x000fe4000000001b */
[----:B--2---:R-:W-:-:S05]  /*10b60*/  IMAD.X R17, R17, 0x1, R0, P1 ;  /* 0x0000000111117824 */ /* 0x004fca00008e0600 */
[----:B------:R-:W2:Y:S04]  /*10b70*/  @!P0 LDG.E.U16 R27, desc[UR10][R16.64] ;  /* 0x0000000a101b8981 */ /* 0x000ea8000c1e1500 */
[----:B--2---:R0:W-:Y:S04]  /*10b80*/  STL [R1+0x4c], R27 ;  /* 0x00004c1b01007387 */ /* 0x0041e80000100800 */
[----:B0-----:R-:W2:Y:S04]  /*10b90*/  LDL.LU R27, [R1+0x1350] ;  /* 0x00135000011b7983 */ /* 0x001ea80000300800 */
[----:B------:R-:W3:Y:S04]  /*10ba0*/  LDL.LU R16, [R1+0x50] ;  /* 0x0000500001107983 */ /* 0x000ee80000300800 */
[----:B------:R-:W4:Y:S04]  /*10bb0*/  LDL R17, [R1+0x928] ;  /* 0x0009280001117983 */ /* 0x000f280000100800 */
[----:B---3--:R4:W-:Y:S02]  /*10bc0*/  STS.U16 [R28+UR6+0x4780], R16 ;  /* 0x004780101c007988 */ /* 0x0089e40008000406 */
[----:B----4-:R-:W-:-:S02]  /*10bd0*/  IADD3 R16, P1, PT, R17, R2, RZ ;  /* 0x0000000211107210 */ /* 0x010fc40007f3e0ff */
[----:B------:R-:W3:Y:S01]  /*10be0*/  LDL R17, [R1+0x918] ;  /* 0x0009180001117983 */ /* 0x000ee20000100800 */
[----:B--2---:R-:W-:Y:S02]  /*10bf0*/  PRMT R27, RZ, 0x7610, R27 ;  /* 0x00007610ff1b7816 */ /* 0x004fe4000000001b */
[----:B---3--:R-:W-:-:S05]  /*10c00*/  IMAD.X R17, R17, 0x1, R0, P1 ;  /* 0x0000000111117824 */ /* 0x008fca00008e0600 */
        /* <DEDUP_REMOVED lines=8> */
[----:B------:R-:W-:Y:S02]  /*10c90*/  PRMT R29, RZ, 0x7610, R29 ;  /* 0x00007610ff1d7816 */ /* 0x000fe4000000001d */
[----:B---3--:R-:W-:-:S05]  /*10ca0*/  IMAD.X R17, R17, 0x1, R0, P1 ;  /* 0x0000000111117824 */ /* 0x008fca00008e0600 */
[----:B------:R-:W3:Y:S04]  /*10cb0*/  @!P0 LDG.E.U16 R29, desc[UR10][R16.64] ;  /* 0x0000000a101d8981 */ /* 0x000ee8000c1e1500 */
[----:B------:R-:W4:Y:S04]  /*10cc0*/  LDL.LU R16, [R1+0x38] ;  /* 0x0000380001107983 */ /* 0x000f280000300800 */
[----:B------:R-:W2:Y:S04]  /*10cd0*/  LDL R17, [R1+0x608] ;  /* 0x0006080001117983 */ /* 0x000ea80000100800 */
[----:B---3--:R-:W-:Y:S04]  /*10ce0*/  STL [R1+0x54], R29 ;  /* 0x0000541d01007387 */ /* 0x008fe80000100800 */
[----:B----4-:R0:W-:Y:S04]  /*10cf0*/  STS.U16 [R28+UR6+0x4f80], R16 ;  /* 0x004f80101c007988 */ /* 0x0101e80008000406 */
[----:B0-----:R-:W3:Y:S01]  /*10d00*/  LDL.LU R28, [R1+0x1348] ;  /* 0x00134800011c7983 */ /* 0x001ee20000300800 */
[----:B--2---:R-:W-:-:S03]  /*10d10*/  IADD3 R16, P1, PT, R17, R2, RZ ;  /* 0x0000000211107210 */ /* 0x004fc60007f3e0ff */
[----:B------:R-:W2:Y:S01]  /*10d20*/  LDL R17, [R1+0x568] ;  /* 0x0005680001117983 */ /* 0x000ea20000100800 */
[----:B---3--:R-:W-:Y:S01]  /*10d30*/  PRMT R28, RZ, 0x7610, R28 ;  /* 0x00007610ff1c7816 */ /* 0x008fe2000000001c */
[----:B--2---:R-:W-:-:S05]  /*10d40*/  IMAD.X R17, R17, 0x1, R0, P1 ;  /* 0x0000000111117824 */ /* 0x004fca00008e0600 */
[----:B------:R-:W2:Y:S01]  /*10d50*/  @!P0 LDG.E.U16 R28, desc[UR10][R16.64] ;  /* 0x0000000a101c8981 */ /* 0x000ea2000c1e1500 */
[----:B------:R-:W0:Y:S03]  /*10d60*/  S2R R29, SR_TID.X ;  /* 0x00000000001d7919 */ /* 0x000e260000002100 */
[----:B--2---:R1:W-:Y:S04]  /*10d70*/  STL [R1+0x38], R28 ;  /* 0x0000381c01007387 */ /* 0x0043e80000100800 */
[----:B-1----:R-:W2:Y:S04]  /*10d80*/  LDL.LU R28, [R1+0x1344] ;  /* 0x00134400011c7983 */ /* 0x002ea80000300800 */
[----:B------:R-:W3:Y:S04]  /*10d90*/  LDL.LU R16, [R1+0x20] ;  /* 0x0000200001107983 */ /* 0x000ee80000300800 */
[----:B------:R-:W4:Y:S01]  /*10da0*/  LDL R17, [R1+0x8ec] ;  /* 0x0008ec0001117983 */ /* 0x000f220000100800 */
[----:B0-----:R-:W-:-:S05]  /*10db0*/  LOP3.LUT R29, R29, 0x3f, RZ, 0xc0, !PT ;  /* 0x0000003f1d1d7812 */ /* 0x001fca00078ec0ff */
[----:B------:R-:W-:-:S05]  /*10dc0*/  IMAD.SHL.U32 R29, R29, 0x2, RZ ;  /* 0x000000021d1d7824 */ /* 0x000fca00078e00ff */
[----:B---3--:R4:W-:Y:S02]  /*10dd0*/  STS.U16 [R29+UR6], R16 ;  /* 0x000000101d007988 */ /* 0x0089e40008000406 */
[----:B----4-:R-:W-:Y:S02]  /*10de0*/  IADD3 R16, P1, PT, R17, R2, RZ ;  /* 0x0000000211107210 */ /* 0x010fe40007f3e0ff */
        /* <DEDUP_REMOVED lines=66> */
[----:B------:R-:W3:Y:S02]  /*11210*/  LDL R17, [R1+0x804] ;  /* 0x0008040001117983 */ /* 0x000ee40000100800 */
[----:B---3--:R-:W-:-:S02]  /*11220*/  IADD3 R16, P1, PT, R17, R2, RZ ;  /* 0x0000000211107210 */ /* 0x008fc40007f3e0ff */
[----:B------:R-:W3:Y:S01]  /*11230*/  LDL R17, [R1+0x6dc] ;  /* 0x0006dc0001117983 */ /* 0x000ee20000100800 */
[----:B------:R-:W-:Y:S02]  /*11240*/  PRMT R27, RZ, 0x7610, R27 ;  /* 0x00007610ff1b7816 */ /* 0x000fe4000000001b */
[----:B---3--:R-:W-:-:S05]  /*11250*/  IMAD.X R17, R17, 0x1, R0, P1 ;  /* 0x0000000111117824 */ /* 0x008fca00008e0600 */
[----:B------:R-:W3:Y:S04]  /*11260*/  @!P0 LDG.E.U16 R27, desc[UR10][R16.64] ;  /* 0x0000000a101b8981 */ /* 0x000ee8000c1e1500 */
[----:B--2---:R0:W-:Y:S04]  /*11270*/  STS.U16 [R29+UR6+0xe00], R28 ;  /* 0x000e001c1d007988 */ /* 0x0041e80008000406 */
[----:B0-----:R-:W2:Y:S04]  /*11280*/  LDL R28, [R1+0x7f0] ;  /* 0x0007f000011c7983 */ /* 0x001ea80000100800 */
[----:B---3--:R0:W-:Y:S04]  /*11290*/  STL [R1], R27 ;  /* 0x0000001b01007387 */ /* 0x0081e80000100800 */
[----:B0-----:R-:W3:Y:S04]  /*112a0*/  LDL.LU R27, [R1+0x1324] ;  /* 0x00132400011b7983 */ /* 0x001ee80000300800 */
[----:B------:R-:W4:Y:S02]  /*112b0*/  LDL R17, [R1+0x6d0] ;  /* 0x0006d00001117983 */ /* 0x000f240000100800 */
[----:B----4-:R-:W-:-:S02]  /*112c0*/  IADD3 R16, P1, PT, R17, R2, RZ ;  /* 0x0000000211107210 */ /* 0x010fc40007f3e0ff */
[----:B------:R-:W4:Y:S04]  /*112d0*/  LDL R17, [R1+0x5d4] ;  /* 0x0005d40001117983 */ /* 0x000f280000100800 */
[----:B---3--:R0:W-:Y:S02]  /*112e0*/  STS.U16 [R29+UR6+0x1000], R27 ;  /* 0x0010001b1d007988 */ /* 0x0081e40008000406 */
[----:B0-----:R-:W-:Y:S01]  /*112f0*/  PRMT R27, RZ, 0x7610, R27 ;  /* 0x00007610ff1b7816 */ /* 0x001fe2000000001b */
[----:B----4-:R-:W-:-:S05]  /*11300*/  IMAD.X R17, R17, 0x1, R0, P1 ;  /* 0x0000000111117824 */ /* 0x010fca00008e0600 */
[----:B------:R0:W3:Y:S04]  /*11310*/  @!P0 LDG.E.U16 R27, desc[UR10][R16.64] ;  /* 0x0000000a101b8981 */ /* 0x0000e8000c1e1500 */
[----:B------:R-:W0:Y:S01]  /*11320*/  LDL R17, [R1+0x8bc] ;  /* 0x0008bc0001117983 */ /* 0x000e220000100800 */
[----:B------:R-:W-:Y:S02]  /*11330*/  PRMT R25, RZ, 0x7610, R25 ;  /* 0x00007610ff197816 */ /* 0x000fe40000000019 */
[----:B0-----:R-:W-:-:S05]  /*11340*/  IADD3 R16, P1, PT, R17, R2, RZ ;  /* 0x0000000211107210 */ /* 0x001fca0007f3e0ff */
[----:B--2---:R-:W-:-:S05]  /*11350*/  IMAD.X R17, R28, 0x1, R0, P1 ;  /* 0x000000011c117824 */ /* 0x004fca00008e0600 */
[----:B------:R-:W2:Y:S04]  /*11360*/  @!P0 LDG.E.U16 R25, desc[UR10][R16.64] ;  /* 0x0000000a10198981 */ /* 0x000ea8000c1e1500 */
[----:B---3--:R-:W-:Y:S04]  /*11370*/  STL [R1+0x12e8], R27 ;  /* 0x0012e81b01007387 */ /* 0x008fe80000100800 */
[----:B------:R0:W-:Y:S04]  /*11380*/  STL [R1+0x12ec], R27 ;  /* 0x0012ec1b01007387 */ /* 0x0001e80000100800 */
[----:B------:R-:W-:Y:S04]  /*11390*/  STL [R1+0x1318], R26 ;  /* 0x0013181a01007387 */ /* 0x000fe80000100800 */
[----:B------:R-:W-:Y:S04]  /*113a0*/  STL [R1+0x131c], R26 ;  /* 0x00131c1a01007387 */ /* 0x000fe80000100800 */
[----:B------:R-:W-:Y:S04]  /*113b0*/  STL [R1+0x1320], R26 ;  /* 0x0013201a01007387 */ /* 0x000fe80000100800 */
[----:B------:R-:W3:Y:S04]  /*113c0*/  LDL R17, [R1+0x7e4] ;  /* 0x0007e40001117983 */ /* 0x000ee80000100800 */
[----:B------:R-:W4:Y:S04]  /*113d0*/  LDL R28, [R1+0x5c4] ;  /* 0x0005c400011c7983 */ /* 0x000f280000100800 */
[----:B0-----:R-:W4:Y:S04]  /*113e0*/  LDL R27, [R1+0x7d0] ;  /* 0x0007d000011b7983 */ /* 0x001f280000100800 */
[----:B--2---:R-:W-:Y:S04]  /*113f0*/  STL [R1+0x12e4], R25 ;  /* 0x0012e41901007387 */ /* 0x004fe80000100800 */
[----:B------:R-:W-:Y:S04]  /*11400*/  STL [R1+0x12f0], R25 ;  /* 0x0012f01901007387 */ /* 0x000fe80000100800 */
[----:B------:R-:W-:Y:S04]  /*11410*/  STL [R1+0x12f4], R25 ;  /* 0x0012f41901007387 */ /* 0x000fe80000100800 */
[----:B------:R-:W-:Y:S04]  /*11420*/  STL [R1+0x12f8], R25 ;  /* 0x0012f81901007387 */ /* 0x000fe80000100800 */
[----:B------:R-:W-:Y:S04]  /*11430*/  STL [R1+0x12fc], R25 ;  /* 0x0012fc1901007387 */ /* 0x000fe80000100800 */
[----:B------:R-:W-:Y:S04]  /*11440*/  STL [R1+0x1300], R25 ;  /* 0x0013001901007387 */ /* 0x000fe80000100800 */
[----:B------:R-:W-:Y:S01]  /*11450*/  STL [R1+0x1304], R25 ;  /* 0x0013041901007387 */ /* 0x000fe20000100800 */
[----:B---3--:R-:W-:-:S03]  /*11460*/  IADD3 R16, P1, PT, R17, R2, RZ ;  /* 0x0000000211107210 */ /* 0x008fc60007f3e0ff */
[----:B------:R-:W-:Y:S04]  /*11470*/  STL [R1+0x1308], R25 ;  /* 0x0013081901007387 */ /* 0x000fe80000100800 */
[----:B------:R-:W-:Y:S04]  /*11480*/  STL [R1+0x130c], R25 ;  /* 0x00130c1901007387 */ /* 0x000fe80000100800 */
[----:B------:R-:W-:Y:S04]  /*11490*/  STL [R1+0x1310], R25 ;  /* 0x0013101901007387 */ /* 0x000fe80000100800 */
[----:B------:R-:W-:Y:S04]  /*114a0*/  STL [R1+0x1314], R25 ;  /* 0x0013141901007387 */ /* 0x000fe80000100800 */
[----:B------:R-:W2:Y:S01]  /*114b0*/  LDL R17, [R1+0x6bc] ;  /* 0x0006bc0001117983 */ /* 0x000ea20000100800 */
[----:B------:R-:W-:Y:S01]  /*114c0*/  PRMT R23, RZ, 0x7610, R23 ;  /* 0x00007610ff177816 */ /* 0x000fe20000000017 */
[----:B--2---:R-:W-:-:S05]  /*114d0*/  IMAD.X R17, R17, 0x1, R0, P1 ;  /* 0x0000000111117824 */ /* 0x004fca00008e0600 */
[----:B------:R-:W2:Y:S04]  /*114e0*/  @!P0 LDG.E.U16 R23, desc[UR10][R16.64] ;  /* 0x0000000a10178981 */ /* 0x000ea8000c1e1500 */
[----:B------:R-:W3:Y:S01]  /*114f0*/  LDL R17, [R1+0x6b0] ;  /* 0x0006b00001117983 */ /* 0x000ee20000100800 */
[----:B------:R-:W-:-:S03]  /*11500*/  PRMT R22, RZ, 0x7610, R22 ;  /* 0x00007610ff167816 */ /* 0x000fc60000000016 */
[----:B--2---:R-:W-:Y:S01]  /*11510*/  STL [R1+0x12e0], R23 ;  /* 0x0012e01701007387 */ /* 0x004fe20000100800 */
[----:B---3--:R-:W-:-:S05]  /*11520*/  IADD3 R16, P1, PT, R17, R2, RZ ;  /* 0x0000000211107210 */ /* 0x008fca0007f3e0ff */
[----:B----4-:R-:W-:Y:S01]  /*11530*/  IMAD.X R17, R28, 0x1, R0, P1 ;  /* 0x000000011c117824 */ /* 0x010fe200008e0600 */
[----:B------:R-:W-:Y:S01]  /*11540*/  PRMT R21, RZ, 0x7610, R21 ;  /* 0x00007610ff157816 */ /* 0x000fe20000000015 */
[----:B------:R-:W2:Y:S04]  /*11550*/  LDL R28, [R1+0x5b4] ;  /* 0x0005b400011c7983 */ /* 0x000ea80000100800 */
[----:B------:R-:W3:Y:S04]  /*11560*/  @!P0 LDG.E.U16 R22, desc[UR10][R16.64] ;  /* 0x0000000a10168981 */ /* 0x000ee8000c1e1500 */
[----:B------:R-:W4:Y:S04]  /*11570*/  LDL R17, [R1+0x8ac] ;  /* 0x0008ac0001117983 */ /* 0x000f280000100800 */
[----:B---3--:R-:W-:Y:S01]  /*11580*/  STL [R1+0x12dc], R22 ;  /* 0x0012dc1601007387 */ /* 0x008fe20000100800 */
[----:B----4-:R-:W-:-:S05]  /*11590*/  IADD3 R16, P1, PT, R17, R2, RZ ;  /* 0x0000000211107210 */ /* 0x010fca0007f3e0ff */
[----:B------:R-:W-:Y:S02]  /*115a0*/  IMAD.X R17, R27, 0x1, R0, P1 ;  /* 0x000000011b117824 */ /* 0x000fe400008e0600 */
[----:B------:R-:W3:Y:S04]  /*115b0*/  LDL R27, [R1+0x7b0] ;  /* 0x0007b000011b7983 */ /* 0x000ee80000100800 */
[----:B------:R-:W4:Y:S04]  /*115c0*/  @!P0 LDG.E.U16 R21, desc[UR10][R16.64] ;  /* 0x0000000a10158981 */ /* 0x000f28000c1e1500 */
[----:B------:R-:W2:Y:S04]  /*115d0*/  LDL R17, [R1+0x7c4] ;  /* 0x0007c40001117983 */ /* 0x000ea80000100800 */
[----:B----4-:R-:W-:Y:S01]  /*115e0*/  STL [R1+0x12d8], R21 ;  /* 0x0012d81501007387 */ /* 0x010fe20000100800 */
[----:B--2---:R-:W-:-:S03]  /*115f0*/  IADD3 R16, P1, PT, R17, R2, RZ ;  /* 0x0000000211107210 */ /* 0x004fc60007f3e0ff */
[----:B------:R-:W2:Y:S01]  /*11600*/  LDL R17, [R1+0x69c] ;  /* 0x00069c0001117983 */ /* 0x000ea20000100800 */
[----:B------:R-:W-:Y:S01]  /*11610*/  PRMT R4, RZ, 0x7610, R4 ;  /* 0x00007610ff047816 */ /* 0x000fe20000000004 */
[----:B--2---:R-:W-:-:S05]  /*11620*/  IMAD.X R17, R17, 0x1, R0, P1 ;  /* 0x0000000111117824 */ /* 0x004fca00008e0600 */
[----:B------:R-:W2:Y:S04]  /*11630*/  @!P0 LDG.E.U16 R4, desc[UR10][R16.64] ;  /* 0x0000000a10048981 */ /* 0x000ea8000c1e1500 */
[----:B------:R-:W-:Y:S04]  /*11640*/  STS.U16 [R29+UR6+0x1200], R26 ;  /* 0x0012001a1d007988 */ /* 0x000fe80008000406 */
[----:B------:R-:W-:Y:S04]  /*11650*/  STS.U16 [R29+UR6+0x1400], R24 ;  /* 0x001400181d007988 */ /* 0x000fe80008000406 */
[----:B------:R-:W4:Y:S04]  /*11660*/  LDL R17, [R1+0x690] ;  /* 0x0006900001117983 */ /* 0x000f280000100800 */
[----:B------:R-:W-:Y:S04]  /*11670*/  STS.U16 [R29+UR6+0x1600], R19 ;  /* 0x001600131d007988 */ /* 0x000fe80008000406 */
[----:B------:R-:W-:Y:S04]  /*11680*/  STS.U16 [R29+UR6+0x1800], R18 ;  /* 0x001800121d007988 */ /* 0x000fe80008000406 */
[----:B------:R-:W-:Y:S04]  /*11690*/  STS.U16 [R29+UR6+0x1a00], R10 ;  /* 0x001a000a1d007988 */ /* 0x000fe80008000406 */
[----:B------:R0:W-:Y:S04]  /*116a0*/  STS.U16 [R29+UR6+0x1c00], R9 ;  /* 0x001c00091d007988 */ /* 0x0001e80008000406 */
[----:B--2---:R-:W-:Y:S04]  /*116b0*/  STL [R1+0x12d4], R4 ;  /* 0x0012d40401007387 */ /* 0x004fe80000100800 */
[----:B0-----:R-:W2:Y:S01]  /*116c0*/  LDL R9, [R1+0x89c] ;  /* 0x00089c0001097983 */ /* 0x001ea20000100800 */
[----:B------:R-:W-:-:S02]  /*116d0*/  PRMT R3, RZ, 0x7610, R3 ;  /* 0x00007610ff037816 */ /* 0x000fc40000000003 */
[----:B----4-:R-:W-:Y:S01]  /*116e0*/  IADD3 R16, P1, PT, R17, R2, RZ ;  /* 0x0000000211107210 */ /* 0x010fe20007f3e0ff */
[----:B------:R2:W-:Y:S04]  /*116f0*/  STS.U16 [R29+UR6+0x1e00], R8 ;  /* 0x001e00081d007988 */ /* 0x0005e80008000406 */
[----:B------:R-:W-:Y:S02]  /*11700*/  IMAD.X R17, R28, 0x1, R0, P1 ;  /* 0x000000011c117824 */ /* 0x000fe400008e0600 */
[----:B------:R-:W4:Y:S04]  /*11710*/  LDL R28, [R1+0x5a4] ;  /* 0x0005a400011c7983 */ /* 0x000f280000100800 */
[----:B------:R0:W4:Y:S02]  /*11720*/  @!P0 LDG.E.U16 R3, desc[UR10][R16.64] ;  /* 0x0000000a10038981 */ /* 0x000124000c1e1500 */
[----:B0-----:R-:W-:-:S02]  /*11730*/  PRMT R16, RZ, 0x7610, R16 ;  /* 0x00007610ff107816 */ /* 0x001fc40000000010 */
[----:B--2---:R-:W-:-:S05]  /*11740*/  IADD3 R8, P1, PT, R9, R2, RZ ;  /* 0x0000000209087210 */ /* 0x004fca0007f3e0ff */
[----:B---3--:R-:W-:Y:S02]  /*11750*/  IMAD.X R9, R27, 0x1, R0, P1 ;  /* 0x000000011b097824 */ /* 0x008fe400008e0600 */
[----:B------:R-:W2:Y:S04]  /*11760*/  LDL R27, [R1+0x790] ;  /* 0x00079000011b7983 */ /* 0x000ea80000100800 */
[----:B------:R-:W3:Y:S04]  /*11770*/  @!P0 LDG.E.U16 R16, desc[UR10][R8.64] ;  /* 0x0000000a08108981 */ /* 0x000ee8000c1e1500 */
[----:B------:R-:W2:Y:S04]  /*11780*/  LDL R9, [R1+0x7a4] ;  /* 0x0007a40001097983 */ /* 0x000ea80000100800 */
[----:B---3--:R-:W-:Y:S01]  /*11790*/  STL [R1+0x12d0], R16 ;  /* 0x0012d01001007387 */ /* 0x008fe20000100800 */
[----:B--2---:R-:W-:-:S03]  /*117a0*/  IADD3 R8, P1, PT, R9, R2, RZ ;  /* 0x0000000209087210 */ /* 0x004fc60007f3e0ff */
[----:B------:R-:W2:Y:S04]  /*117b0*/  LDL R9, [R1+0x67c] ;  /* 0x00067c0001097983 */ /* 0x000ea80000100800 */
[----:B------:R0:W-:Y:S01]  /*117c0*/  STS.U16 [R29+UR6+0x2000], R7 ;  /* 0x002000071d007988 */ /* 0x0001e20008000406 */
[----:B------:R-:W-:-:S03]  /*117d0*/  PRMT R17, RZ, 0x7610, R17 ;  /* 0x00007610ff117816 */ /* 0x000fc60000000011 */
[----:B0-----:R-:W3:Y:S01]  /*117e0*/  LDL R7, [R1+0x670] ;  /* 0x0006700001077983 */ /* 0x001ee20000100800 */
[----:B--2---:R-:W-:-:S05]  /*117f0*/  IMAD.X R9, R9, 0x1, R0, P1 ;  /* 0x0000000109097824 */ /* 0x004fca00008e0600 */
[----:B------:R-:W2:Y:S04]  /*11800*/  @!P0 LDG.E.U16 R17, desc[UR10][R8.64] ;  /* 0x0000000a08118981 */ /* 0x000ea8000c1e1500 */
[----:B------:R3:W-:Y:S01]  /*11810*/  STS.U16 [R29+UR6+0x2200], R6 ;  /* 0x002200061d007988 */ /* 0x0007e20008000406 */
[----:B------:R-:W-:Y:S02]  /*11820*/  PRMT R18, RZ, 0x7610, R18 ;  /* 0x00007610ff127816 */ /* 0x000fe40000000012 */
[----:B---3--:R-:W-:-:S05]  /*11830*/  IADD3 R6, P1, PT, R7, R2, RZ ;  /* 0x0000000207067210 */ /* 0x008fca0007f3e0ff */
[----:B----4-:R-:W-:-:S05]  /*11840*/  IMAD.X R7, R28, 0x1, R0, P1 ;  /* 0x000000011c077824 */ /* 0x010fca00008e0600 */
[----:B------:R-:W3:Y:S04]  /*11850*/  @!P0 LDG.E.U16 R18, desc[UR10][R6.64] ;  /* 0x0000000a06128981 */ /* 0x000ee8000c1e1500 */
[----:B--2---:R-:W-:Y:S04]  /*11860*/  STL [R1+0x12cc], R17 ;  /* 0x0012cc1101007387 */ /* 0x004fe80000100800 */
[----:B------:R-:W2:Y:S01]  /*11870*/  LDL R7, [R1+0x88c] ;  /* 0x00088c0001077983 */ /* 0x000ea20000100800 */
[----:B------:R-:W-:-:S03]  /*11880*/  PRMT R19, RZ, 0x7610, R19 ;  /* 0x00007610ff137816 */ /* 0x000fc60000000013 */
[----:B------:R-:W4:Y:S04]  /*11890*/  LDL R28, [R1+0x594] ;  /* 0x00059400011c7983 */ /* 0x000f280000100800 */
[----:B---3--:R-:W-:Y:S01]  /*118a0*/  STL [R1+0x12c8], R18 ;  /* 0x0012c81201007387 */ /* 0x008fe20000100800 */
[----:B--2---:R-:W-:-:S05]  /*118b0*/  IADD3 R6, P1, PT, R7, R2, RZ ;  /* 0x0000000207067210 */ /* 0x004fca0007f3e0ff */
[----:B------:R-:W-:Y:S02]  /*118c0*/  IMAD.X R7, R27, 0x1, R0, P1 ;  /* 0x000000011b077824 */ /* 0x000fe400008e0600 */
[----:B------:R-:W2:Y:S04]  /*118d0*/  LDL R27, [R1+0x770] ;  /* 0x00077000011b7983 */ /* 0x000ea80000100800 */
[----:B------:R-:W3:Y:S04]  /*118e0*/  @!P0 LDG.E.U16 R19, desc[UR10][R6.64] ;  /* 0x0000000a06138981 */ /* 0x000ee8000c1e1500 */
[----:B------:R-:W2:Y:S04]  /*118f0*/  LDL R7, [R1+0x784] ;  /* 0x0007840001077983 */ /* 0x000ea80000100800 */
[----:B---3--:R-:W-:Y:S01]  /*11900*/  STL [R1+0x12c4], R19 ;  /* 0x0012c41301007387 */ /* 0x008fe20000100800 */
[----:B--2---:R-:W-:-:S03]  /*11910*/  IADD3 R6, P1, PT, R7, R2, RZ ;  /* 0x0000000207067210 */ /* 0x004fc60007f3e0ff */
[----:B------:R-:W2:Y:S01]  /*11920*/  LDL R7, [R1+0x65c] ;  /* 0x00065c0001077983 */ /* 0x000ea20000100800 */
[----:B------:R-:W-:Y:S01]  /*11930*/  PRMT R20, RZ, 0x7610, R20 ;  /* 0x00007610ff147816 */ /* 0x000fe20000000014 */
[----:B--2---:R-:W-:-:S05]  /*11940*/  IMAD.X R7, R7, 0x1, R0, P1 ;  /* 0x0000000107077824 */ /* 0x004fca00008e0600 */
[----:B------:R0:W2:Y:S04]  /*11950*/  @!P0 LDG.E.U16 R20, desc[UR10][R6.64] ;  /* 0x0000000a06148981 */ /* 0x0000a8000c1e1500 */
[----:B------:R-:W0:Y:S04]  /*11960*/  LDL R7, [R1+0x650] ;  /* 0x0006500001077983 */ /* 0x000e280000100800 */
[----:B------:R-:W-:Y:S04]  /*11970*/  STS.U16 [R29+UR6+0x2400], R5 ;  /* 0x002400051d007988 */ /* 0x000fe80008000406 */
[----:B------:R1:W-:Y:S04]  /*11980*/  STS.U16 [R29+UR6+0x2600], R13 ;  /* 0x0026000d1d007988 */ /* 0x0003e80008000406 */
[----:B------:R3:W-:Y:S04]  /*11990*/  STS.U16 [R29+UR6+0x2800], R11 ;  /* 0x0028000b1d007988 */ /* 0x0007e80008000406 */
[----:B-1----:R-:W2:Y:S01]  /*119a0*/  LDL R13, [R1+0x87c] ;  /* 0x00087c00010d7983 */ /* 0x002ea20000100800 */
[----:B---3--:R-:W-:-:S02]  /*119b0*/  PRMT R11, RZ, 0x7610, R11 ;  /* 0x00007610ff0b7816 */ /* 0x008fc4000000000b */
[----:B0-----:R-:W-:-:S05]  /*119c0*/  IADD3 R6, P1, PT, R7, R2, RZ ;  /* 0x0000000207067210 */ /* 0x001fca0007f3e0ff */
[----:B----4-:R-:W-:-:S05]  /*119d0*/  IMAD.X R7, R28, 0x1, R0, P1 ;  /* 0x000000011c077824 */ /* 0x010fca00008e0600 */
[----:B------:R2:W3:Y:S01]  /*119e0*/  @!P0 LDG.E.U16 R11, desc[UR10][R6.64] ;  /* 0x0000000a060b8981 */ /* 0x0004e2000c1e1500 */
[----:B------:R-:W-:Y:S02]  /*119f0*/  PRMT R10, RZ, 0x7610, R10 ;  /* 0x00007610ff0a7816 */ /* 0x000fe4000000000a */
[-C--:B--2---:R-:W-:Y:S01]  /*11a00*/  IADD3 R6, P1, PT, R13, R2.reuse, RZ ;  /* 0x000000020d067210 */ /* 0x084fe20007f3e0ff */
[----:B------:R-:W-:Y:S04]  /*11a10*/  STL [R1+0x12c0], R20 ;  /* 0x0012c01401007387 */ /* 0x000fe80000100800 */
[----:B------:R-:W-:Y:S01]  /*11a20*/  IMAD.X R7, R27, 0x1, R0, P1 ;  /* 0x000000011b077824 */ /* 0x000fe200008e0600 */
[----:B------:R-:W2:Y:S04]  /*11a30*/  LDL R28, [R1+0x584] ;  /* 0x00058400011c7983 */ /* 0x000ea80000100800 */
[----:B------:R-:W4:Y:S04]  /*11a40*/  @!P0 LDG.E.U16 R10, desc[UR10][R6.64] ;  /* 0x0000000a060a8981 */ /* 0x000f28000c1e1500 */
[----:B---3--:R-:W-:Y:S04]  /*11a50*/  STL [R1+0x12bc], R11 ;  /* 0x0012bc0b01007387 */ /* 0x008fe80000100800 */
[----:B------:R-:W3:Y:S04]  /*11a60*/  LDL R13, [R1+0x86c] ;  /* 0x00086c00010d7983 */ /* 0x000ee80000100800 */
[----:B------:R-:W2:Y:S04]  /*11a70*/  LDL R27, [R1+0x750] ;  /* 0x00075000011b7983 */ /* 0x000ea80000100800 */
[----:B------:R-:W2:Y:S04]  /*11a80*/  LDL.LU R6, [R1+0x28] ;  /* 0x0000280001067983 */ /* 0x000ea80000300800 */
[----:B------:R-:W3:Y:S04]  /*11a90*/  LDL R7, [R1+0x764] ;  /* 0x0007640001077983 */ /* 0x000ee80000100800 */
[----:B------:R-:W-:Y:S04]  /*11aa0*/  STS.U16 [R29+UR6+0x2a00], R14 ;  /* 0x002a000e1d007988 */ /* 0x000fe80008000406 */
[----:B----4-:R-:W-:Y:S04]  /*11ab0*/  STL [R1+0x12b8], R10 ;  /* 0x0012b80a01007387 */ /* 0x010fe80000100800 */
[----:B--2---:R3:W-:Y:S02]  /*11ac0*/  STS.U16 [R29+UR6+0x2c00], R6 ;  /* 0x002c00061d007988 */ /* 0x0047e40008000406 */
[----:B---3--:R-:W-:-:S02]  /*11ad0*/  IADD3 R6, P1, PT, R7, R2, RZ ;  /* 0x0000000207067210 */ /* 0x008fc40007f3e0ff */
[----:B------:R-:W2:Y:S01]  /*11ae0*/  LDL R7, [R1+0x63c] ;  /* 0x00063c0001077983 */ /* 0x000ea20000100800 */
[----:B------:R-:W-:Y:S02]  /*11af0*/  PRMT R9, RZ, 0x7610, R9 ;  /* 0x00007610ff097816 */ /* 0x000fe40000000009 */
[----:B--2---:R-:W-:-:S05]  /*11b00*/  IMAD.X R7, R7, 0x1, R0, P1 ;  /* 0x0000000107077824 */ /* 0x004fca00008e0600 */
[----:B------:R0:W2:Y:S04]  /*11b10*/  @!P0 LDG.E.U16 R9, desc[UR10][R6.64] ;  /* 0x0000000a06098981 */ /* 0x0000a8000c1e1500 */
[----:B------:R-:W0:Y:S01]  /*11b20*/  LDL R7, [R1+0x630] ;  /* 0x0006300001077983 */ /* 0x000e220000100800 */
[----:B------:R-:W-:-:S03]  /*11b30*/  PRMT R8, RZ, 0x7610, R8 ;  /* 0x00007610ff087816 */ /* 0x000fc60000000008 */
[----:B------:R-:W-:Y:S04]  /*11b40*/  STS.U16 [R29+UR6+0x2e00], R15 ;  /* 0x002e000f1d007988 */ /* 0x000fe80008000406 */
[----:B------:R1:W-:Y:S01]  /*11b50*/  STS.U16 [R29+UR6+0x3000], R12 ;  /* 0x0030000c1d007988 */ /* 0x0003e20008000406 */
[----:B0-----:R-:W-:-:S05]  /*11b60*/  IADD3 R6, P1, PT, R7, R2, RZ ;  /* 0x0000000207067210 */ /* 0x001fca0007f3e0ff */
[----:B------:R-:W-:Y:S01]  /*11b70*/  IMAD.X R7, R28, 0x1, R0, P1 ;  /* 0x000000011c077824 */ /* 0x000fe200008e0600 */
[----:B-1----:R-:W-:-:S04]  /*11b80*/  IADD3 R12, P1, PT, R13, R2, RZ ;  /* 0x000000020d0c7210 */ /* 0x002fc80007f3e0ff */
[----:B------:R0:W3:Y:S01]  /*11b90*/  @!P0 LDG.E.U16 R8, desc[UR10][R6.64] ;  /* 0x0000000a06088981 */ /* 0x0000e2000c1e1500 */
[----:B------:R-:W-:-:S03]  /*11ba0*/  IMAD.X R13, R27, 0x1, R0, P1 ;  /* 0x000000011b0d7824 */ /* 0x000fc600008e0600 */
[----:B--2---:R-:W-:Y:S04]  /*11bb0*/  STL [R1+0x12b4], R9 ;  /* 0x0012b40901007387 */ /* 0x004fe80000100800 */
[----:B------:R-:W2:Y:S01]  /*11bc0*/  LDL.LU R28, [R1+0x940] ;  /* 0x00094000011c7983 */ /* 0x000ea20000300800 */
[----:B0-----:R-:W-:-:S03]  /*11bd0*/  PRMT R7, RZ, 0x7610, R7 ;  /* 0x00007610ff077816 */ /* 0x001fc60000000007 */
[----:B------:R-:W4:Y:S04]  /*11be0*/  LDL R27, [R1+0x954] ;  /* 0x00095400011b7983 */ /* 0x000f280000100800 */
[----:B------:R-:W2:Y:S04]  /*11bf0*/  @!P0 LDG.E.U16 R7, desc[UR10][R12.64] ;  /* 0x0000000a0c078981 */ /* 0x000ea8000c1e1500 */
[----:B------:R-:W3:Y:S04]  /*11c00*/  LDL.LU R12, [R1+0x34] ;  /* 0x00003400010c7983 */ /* 0x000ee80000300800 */
[----:B------:R-:W4:Y:S04]  /*11c10*/  LDL R13, [R1+0x744] ;  /* 0x00074400010d7983 */ /* 0x000f280000100800 */
[----:B--2---:R-:W-:Y:S04]  /*11c20*/  STL [R1+0x12b0], R7 ;  /* 0x0012b00701007387 */ /* 0x004fe80000100800 */
[----:B---3--:R4:W-:Y:S02]  /*11c30*/  STS.U16 [R29+UR6+0x3200], R12 ;  /* 0x0032000c1d007988 */ /* 0x0089e40008000406 */
[----:B----4-:R-:W-:-:S02]  /*11c40*/  IADD3 R12, P1, PT, R13, R2, RZ ;  /* 0x000000020d0c7210 */ /* 0x010fc40007f3e0ff */
[----:B------:R-:W2:Y:S01]  /*11c50*/  LDL R13, [R1+0x61c] ;  /* 0x00061c00010d7983 */ /* 0x000ea20000100800 */
[----:B------:R-:W-:Y:S02]  /*11c60*/  PRMT R6, RZ, 0x7610, R6 ;  /* 0x00007610ff067816 */ /* 0x000fe40000000006 */
[----:B--2---:R-:W-:-:S05]  /*11c70*/  IMAD.X R13, R13, 0x1, R0, P1 ;  /* 0x000000010d0d7824 */ /* 0x004fca00008e0600 */
        /* <DEDUP_REMOVED lines=9> */
[----:B------:R0:W2:Y:S04]  /*11d10*/  @!P0 LDG.E.U16 R5, desc[UR10][R12.64] ;  /* 0x0000000a0c058981 */ /* 0x0000a8000c1e1500 */
[----:B------:R-:W3:Y:S01]  /*11d20*/  LDL.LU R13, [R1+0x44] ;  /* 0x00004400010d7983 */ /* 0x000ee20000300800 */
[----:B0-----:R-:W-:Y:S02]  /*11d30*/  IADD3 R12, P1, PT, R27, R2, RZ ;  /* 0x000000021b0c7210 */ /* 0x001fe40007f3e0ff */
[----:B------:R-:W-:Y:S01]  /*11d40*/  PRMT R26, RZ, 0x7610, R26 ;  /* 0x00007610ff1a7816 */ /* 0x000fe2000000001a */
[----:B---3--:R0:W-:Y:S02]  /*11d50*/  STS.U16 [R29+UR6+0x3600], R13 ;  /* 0x0036000d1d007988 */ /* 0x0081e40008000406 */
[----:B0-----:R-:W-:-:S05]  /*11d60*/  IMAD.X R13, R28, 0x1, R0, P1 ;  /* 0x000000011c0d7824 */ /* 0x001fca00008e0600 */
[----:B------:R-:W3:Y:S04]  /*11d70*/  @!P0 LDG.E.U16 R26, desc[UR10][R12.64] ;  /* 0x0000000a0c1a8981 */ /* 0x000ee8000c1e1500 */
[----:B--2---:R-:W-:Y:S04]  /*11d80*/  STL [R1+0x12a8], R5 ;  /* 0x0012a80501007387 */ /* 0x004fe80000100800 */
[----:B------:R-:W2:Y:S04]  /*11d90*/  LDL R27, [R1+0x60c] ;  /* 0x00060c00011b7983 */ /* 0x000ea80000100800 */
[----:B------:R-:W-:Y:S04]  /*11da0*/  STL [R1+0x9dc], R28 ;  /* 0x0009dc1c01007387 */ /* 0x000fe80000100800 */
[----:B------:R-:W-:Y:S04]  /*11db0*/  STL [R1+0x129c], R28 ;  /* 0x00129c1c01007387 */ /* 0x000fe80000100800 */
[----:B------:R-:W-:Y:S04]  /*11dc0*/  STL [R1+0x12a0], R28 ;  /* 0x0012a01c01007387 */ /* 0x000fe80000100800 */
[----:B------:R-:W-:Y:S04]  /*11dd0*/  STL [R1+0x12a4], R28 ;  /* 0x0012a41c01007387 */ /* 0x000fe80000100800 */
[----:B---3--:R0:W-:Y:S04]  /*11de0*/  STL [R1+0x84], R26 ;  /* 0x0000841a01007387 */ /* 0x0081e80000100800 */
[----:B0-----:R-:W3:Y:S04]  /*11df0*/  LDL.LU R26, [R1+0x1320] ;  /* 0x00132000011a7983 */ /* 0x001ee80000300800 */
[----:B------:R-:W4:Y:S04]  /*11e00*/  LDL.LU R12, [R1+0x30] ;  /* 0x00003000010c7983 */ /* 0x000f280000300800 */
[----:B------:R-:W2:Y:S04]  /*11e10*/  LDL R13, [R1+0x944] ;  /* 0x00094400010d7983 */ /* 0x000ea80000100800 */
[----:B----4-:R2:W-:Y:S02]  /*11e20*/  STS.U16 [R29+UR6+0x3800], R12 ;  /* 0x0038000c1d007988 */ /* 0x0105e40008000406 */
[----:B--2---:R-:W-:-:S02]  /*11e30*/  IADD3 R12, P1, PT, R13, R2, RZ ;  /* 0x000000020d0c7210 */ /* 0x004fc40007f3e0ff */
[----:B------:R-:W2:Y:S01]  /*11e40*/  LDL R13, [R1+0x930] ;  /* 0x00093000010d7983 */ /* 0x000ea20000100800 */
[----:B---3--:R-:W-:Y:S02]  /*11e50*/  PRMT R26, RZ, 0x7610, R26 ;  /* 0x00007610ff1a7816 */ /* 0x008fe4000000001a */
        /* <DEDUP_REMOVED lines=15> */
[----:B------:R-:W4:Y:S01]  /*11f50*/  LDL R13, [R1+0x8f4] ;  /* 0x0008f400010d7983 */ /* 0x000f220000100800 */
[----:B------:R-:W-:-:S03]  /*11f60*/  PRMT R15, RZ, 0x7610, R15 ;  /* 0x00007610ff0f7816 */ /* 0x000fc6000000000f */
[----:B---3--:R4:W-:Y:S02]  /*11f70*/  STS.U16 [R29+UR6+0x3c00], R12 ;  /* 0x003c000c1d007988 */ /* 0x0089e40008000406 */
[----:B----4-:R-:W-:-:S05]  /*11f80*/  IADD3 R12, P1, PT, R13, R2, RZ ;  /* 0x000000020d0c7210 */ /* 0x010fca0007f3e0ff */
[----:B------:R-:W-:-:S05]  /*11f90*/  IMAD.X R13, R27, 0x1, R0, P1 ;  /* 0x000000011b0d7824 */ /* 0x000fca00008e0600 */
[----:B------:R0:W3:Y:S04]  /*11fa0*/  @!P0 LDG.E.U16 R15, desc[UR10][R12.64] ;  /* 0x0000000a0c0f8981 */ /* 0x0000e8000c1e1500 */
[----:B------:R-:W4:Y:S04]  /*11fb0*/  LDL.LU R12, [R1+0x3c] ;  /* 0x00003c00010c7983 */ /* 0x000f280000300800 */
[----:B------:R-:W0:Y:S04]  /*11fc0*/  LDL R13, [R1+0x8f0] ;  /* 0x0008f000010d7983 */ /* 0x000e280000100800 */
[----:B----4-:R0:W-:Y:S02]  /*11fd0*/  STS.U16 [R29+UR6+0x3e00], R12 ;  /* 0x003e000c1d007988 */ /* 0x0101e40008000406 */
[----:B0-----:R-:W-:-:S02]  /*11fe0*/  IADD3 R12, P1, PT, R13, R2, RZ ;  /* 0x000000020d0c7210 */ /* 0x001fc40007f3e0ff */
[----:B------:R-:W4:Y:S01]  /*11ff0*/  LDL R13, [R1+0x734] ;  /* 0x00073400010d7983 */ /* 0x000f220000100800 */
[----:B------:R-:W-:Y:S01]  /*12000*/  PRMT R14, RZ, 0x7610, R14 ;  /* 0x00007610ff0e7816 */ /* 0x000fe2000000000e */
[----:B------:R-:W0:Y:S01]  /*12010*/  S2R R27, SR_TID.X ;  /* 0x00000000001b7919 */ /* 0x000e220000002100 */
[----:B----4-:R-:W-:-:S05]  /*12020*/  IMAD.X R13, R13, 0x1, R0, P1 ;  /* 0x000000010d0d7824 */ /* 0x010fca00008e0600 */
[----:B------:R1:W4:Y:S04]  /*12030*/  @!P0 LDG.E.U16 R14, desc[UR10][R12.64] ;  /* 0x0000000a0c0e8981 */ /* 0x000328000c1e1500 */
[----:B------:R-:W2:Y:S04]  /*12040*/  LDL.LU R12, [R1+0x40] ;  /* 0x00004000010c7983 */ /* 0x000ea80000300800 */
[----:B------:R-:W1:Y:S01]  /*12050*/  LDL R13, [R1+0x84c] ;  /* 0x00084c00010d7983 */ /* 0x000e620000100800 */
[----:B0-----:R-:W-:-:S05]  /*12060*/  LOP3.LUT R27, R27, 0x3f, RZ, 0xc0, !PT ;  /* 0x0000003f1b1b7812 */ /* 0x001fca00078ec0ff */
[----:B------:R-:W-:-:S05]  /*12070*/  IMAD.SHL.U32 R27, R27, 0x2, RZ ;  /* 0x000000021b1b7824 */ /* 0x000fca00078e00ff */
[----:B------:R-:W-:-:S05]  /*12080*/  LOP3.LUT R27, R27, 0x10, RZ, 0x3c, !PT ;  /* 0x000000101b1b7812 */ /* 0x000fca00078e3cff */
[----:B--2---:R1:W-:Y:S02]  /*12090*/  STS.U16 [R27+UR6+0x80], R12 ;  /* 0x0000800c1b007988 */ /* 0x0043e40008000406 */
[----:B-1----:R-:W-:Y:S02]  /*120a0*/  IADD3 R12, P1, PT, R13, R2, RZ ;  /* 0x000000020d0c7210 */ /* 0x002fe40007f3e0ff */
[----:B------:R-:W2:Y:S01]  /*120b0*/  LDL R13, [R1+0x600] ;  /* 0x00060000010d7983 */ /* 0x000ea20000100800 */
[----:B------:R-:W-:Y:S02]  /*120c0*/  PRMT R24, RZ, 0x7610, R24 ;  /* 0x00007610ff187816 */ /* 0x000fe40000000018 */
[----:B--2---:R-:W-:-:S05]  /*120d0*/  IMAD.X R13, R13, 0x1, R0, P1 ;  /* 0x000000010d0d7824 */ /* 0x004fca00008e0600 */
[----:B------:R0:W2:Y:S04]  /*120e0*/  @!P0 LDG.E.U16 R24, desc[UR10][R12.64] ;  /* 0x0000000a0c188981 */ /* 0x0000a8000c1e1500 */
[----:B------:R-:W2:Y:S04]  /*120f0*/  LDL.LU R12, [R1+0x4c] ;  /* 0x00004c00010c7983 */ /* 0x000ea80000300800 */
[----:B------:R-:W0:Y:S04]  /*12100*/  LDL R13, [R1+0x718] ;  /* 0x00071800010d7983 */ /* 0x000e280000100800 */
[----:B--2---:R0:W-:Y:S02]  /*12110*/  STS.U16 [R27+UR6+0x280], R12 ;  /* 0x0002800c1b007988 */ /* 0x0041e40008000406 */
[----:B0-----:R-:W-:-:S02]  /*12120*/  IADD3 R12, P1, PT, R13, R2, RZ ;  /* 0x000000020d0c7210 */ /* 0x001fc40007f3e0ff */
        /* <DEDUP_REMOVED lines=11> */
[----:B------:R-:W2:Y:S04]  /*121e0*/  @!P0 LDG.E.U16 R25, desc[UR10][R12.64] ;  /* 0x0000000a0c198981 */ /* 0x000ea8000c1e1500 */
[----:B--2---:R0:W-:Y:S04]  /*121f0*/  STL [R1+0x2c], R25 ;  /* 0x00002c1901007387 */ /* 0x0041e80000100800 */
[----:B0-----:R-:W2:Y:S04]  /*12200*/  LDL.LU R25, [R1+0x1314] ;  /* 0x0013140001197983 */ /* 0x001ea80000300800 */
        /* <DEDUP_REMOVED lines=91> */
[----:B------:R-:W2:Y:S04]  /*127c0*/  LDL R13, [R1+0x7cc] ;  /* 0x0007cc00010d7983 */ /* 0x000ea80000100800 */
[----:B---3--:R0:W-:Y:S04]  /*127d0*/  STS.U16 [R27+UR6+0x1880], R12 ;  /* 0x0018800c1b007988 */ /* 0x0081e80008000406 */
[----:B0-----:R-:W3:Y:S01]  /*127e0*/  LDL.LU R27, [R1+0x12ec] ;  /* 0x0012ec00011b7983 */ /* 0x001ee20000300800 */
[----:B--2---:R-:W-:-:S03]  /*127f0*/  IADD3 R12, P1, PT, R13, R2, RZ ;  /* 0x000000020d0c7210 */ /* 0x004fc60007f3e0ff */
[----:B------:R-:W2:Y:S01]  /*12800*/  LDL R13, [R1+0x6a4] ;  /* 0x0006a400010d7983 */ /* 0x000ea20000100800 */
[----:B---3--:R-:W-:Y:S01]  /*12810*/  PRMT R27, RZ, 0x7610, R27 ;  /* 0x00007610ff1b7816 */ /* 0x008fe2000000001b */
[----:B--2---:R-:W-:-:S05]  /*12820*/  IMAD.X R13, R13, 0x1, R0, P1 ;  /* 0x000000010d0d7824 */ /* 0x004fca00008e0600 */
        /* <DEDUP_REMOVED lines=76> */
[----:B------:R-:W-:Y:S01]  /*12cf0*/  PRMT R22, RZ, 0x7610, R22 ;  /* 0x00007610ff167816 */ /* 0x000fe20000000016 */
[----:B------:R-:W0:Y:S01]  /*12d00*/  S2R R4, SR_TID.X ;  /* 0x0000000000047919 */ /* 0x000e220000002100 */
[----:B--2---:R-:W-:-:S05]  /*12d10*/  IMAD.X R13, R13, 0x1, R0, P1 ;  /* 0x000000010d0d7824 */ /* 0x004fca00008e0600 */
[----:B------:R1:W2:Y:S04]  /*12d20*/  @!P0 LDG.E.U16 R22, desc[UR10][R12.64] ;  /* 0x0000000a0c168981 */ /* 0x0002a8000c1e1500 */
[----:B------:R-:W3:Y:S01]  /*12d30*/  LDL R13, [R1+0x658] ;  /* 0x00065800010d7983 */ /* 0x000ee20000100800 */
[----:B0-----:R-:W-:-:S05]  /*12d40*/  LOP3.LUT R4, R4, 0x3f, RZ, 0xc0, !PT ;  /* 0x0000003f04047812 */ /* 0x001fca00078ec0ff */
[----:B------:R-:W-:-:S05]  /*12d50*/  IMAD.SHL.U32 R4, R4, 0x2, RZ ;  /* 0x0000000204047824 */ /* 0x000fca00078e00ff */
[----:B-1----:R-:W-:-:S05]  /*12d60*/  LOP3.LUT R12, R4, 0x10, RZ, 0x3c, !PT ;  /* 0x00000010040c7812 */ /* 0x002fca00078e3cff */
[----:B------:R3:W-:Y:S02]  /*12d70*/  STS.U16 [R12+UR6+0x2680], R3 ;  /* 0x002680030c007988 */ /* 0x0007e40008000406 */
[----:B---3--:R-:W-:Y:S02]  /*12d80*/  IADD3 R12, P1, PT, R13, R2, RZ ;  /* 0x000000020d0c7210 */ /* 0x008fe40007f3e0ff */
[----:B------:R-:W3:Y:S01]  /*12d90*/  LDL R13, [R1+0x598] ;  /* 0x00059800010d7983 */ /* 0x000ee20000100800 */
[----:B------:R-:W-:Y:S02]  /*12da0*/  PRMT R16, RZ, 0x7610, R16 ;  /* 0x00007610ff107816 */ /* 0x000fe40000000010 */
[----:B---3--:R-:W-:-:S05]  /*12db0*/  IMAD.X R13, R13, 0x1, R0, P1 ;  /* 0x000000010d0d7824 */ /* 0x008fca00008e0600 */
[----:B------:R-:W3:Y:S01]  /*12dc0*/  @!P0 LDG.E.U16 R16, desc[UR10][R12.64] ;  /* 0x0000000a0c108981 */ /* 0x000ee2000c1e1500 */
[----:B------:R-:W0:Y:S03]  /*12dd0*/  S2R R4, SR_TID.X ;  /* 0x0000000000047919 */ /* 0x000e260000002100 */
[----:B---3--:R1:W-:Y:S04]  /*12de0*/  STL [R1+0x40], R16 ;  /* 0x0000401001007387 */ /* 0x0083e80000100800 */
[----:B-1----:R-:W3:Y:S04]  /*12df0*/  LDL.LU R16, [R1+0x12d0] ;  /* 0x0012d00001107983 */ /* 0x002ee80000300800 */
[----:B------:R-:W2:Y:S01]  /*12e00*/  LDL R13, [R1+0x880] ;  /* 0x00088000010d7983 */ /* 0x000ea20000100800 */
[----:B0-----:R-:W-:-:S05]  /*12e10*/  LOP3.LUT R4, R4, 0x3f, RZ, 0xc0, !PT ;  /* 0x0000003f04047812 */ /* 0x001fca00078ec0ff */
[----:B------:R-:W-:-:S05]  /*12e20*/  IMAD.SHL.U32 R4, R4, 0x2, RZ ;  /* 0x0000000204047824 */ /* 0x000fca00078e00ff */
[----:B------:R-:W-:-:S05]  /*12e30*/  LOP3.LUT R12, R4, 0x10, RZ, 0x3c, !PT ;  /* 0x00000010040c7812 */ /* 0x000fca00078e3cff */
[----:B---3--:R2:W-:Y:S02]  /*12e40*/  STS.U16 [R12+UR6+0x2880], R16 ;  /* 0x002880100c007988 */ /* 0x0085e40008000406 */
[----:B--2---:R-:W-:Y:S02]  /*12e50*/  IADD3 R12, P1, PT, R13, R2, RZ ;  /* 0x000000020d0c7210 */ /* 0x004fe40007f3e0ff */
[----:B------:R-:W2:Y:S01]  /*12e60*/  LDL R13, [R1+0x778] ;  /* 0x00077800010d7983 */ /* 0x000ea20000100800 */
[----:B------:R-:W-:Y:S02]  /*12e70*/  PRMT R17, RZ, 0x7610, R17 ;  /* 0x00007610ff117816 */ /* 0x000fe40000000011 */
[----:B--2---:R-:W-:-:S05]  /*12e80*/  IMAD.X R13, R13, 0x1, R0, P1 ;  /* 0x000000010d0d7824 */ /* 0x004fca00008e0600 */
[----:B------:R-:W2:Y:S01]  /*12e90*/  @!P0 LDG.E.U16 R17, desc[UR10][R12.64] ;  /* 0x0000000a0c118981 */ /* 0x000ea2000c1e1500 */
[----:B------:R-:W0:Y:S03]  /*12ea0*/  S2R R4, SR_TID.X ;  /* 0x0000000000047919 */ /* 0x000e260000002100 */
[----:B--2---:R1:W-:Y:S04]  /*12eb0*/  STL [R1+0x3c], R17 ;  /* 0x00003c1101007387 */ /* 0x0043e80000100800 */
[----:B-1----:R-:W2:Y:S04]  /*12ec0*/  LDL.LU R17, [R1+0x12cc] ;  /* 0x0012cc0001117983 */ /* 0x002ea80000300800 */
[----:B------:R-:W3:Y:S01]  /*12ed0*/  LDL R13, [R1+0x76c] ;  /* 0x00076c00010d7983 */ /* 0x000ee20000100800 */
[----:B0-----:R-:W-:-:S05]  /*12ee0*/  LOP3.LUT R4, R4, 0x3f, RZ, 0xc0, !PT ;  /* 0x0000003f04047812 */ /* 0x001fca00078ec0ff */
[----:B------:R-:W-:-:S05]  /*12ef0*/  IMAD.SHL.U32 R4, R4, 0x2, RZ ;  /* 0x0000000204047824 */ /* 0x000fca00078e00ff */
[----:B------:R-:W-:-:S05]  /*12f00*/  LOP3.LUT R12, R4, 0x10, RZ, 0x3c, !PT ;  /* 0x00000010040c7812 */ /* 0x000fca00078e3cff */
[----:B--2---:R3:W-:Y:S02]  /*12f10*/  STS.U16 [R12+UR6+0x2a80], R17 ;  /* 0x002a80110c007988 */ /* 0x0047e40008000406 */
[----:B---3--:R-:W-:Y:S02]  /*12f20*/  IADD3 R12, P1, PT, R13, R2, RZ ;  /* 0x000000020d0c7210 */ /* 0x008fe40007f3e0ff */
        /* <DEDUP_REMOVED lines=10> */
[----:B------:R-:W-:Y:S02]  /*12fd0*/  LOP3.LUT R12, R4, 0x10, RZ, 0x3c, !PT ;  /* 0x00000010040c7812 */ /* 0x000fe400078e3cff */
[----:B------:R-:W-:Y:S01]  /*12fe0*/  PRMT R19, RZ, 0x7610, R19 ;  /* 0x00007610ff137816 */ /* 0x000fe20000000013 */
[----:B------:R-:W4:Y:S04]  /*12ff0*/  LDL R4, [R1+0x618] ;  /* 0x0006180001047983 */ /* 0x000f280000100800 */
[----:B--2---:R3:W-:Y:S02]  /*13000*/  STS.U16 [R12+UR6+0x2c80], R18 ;  /* 0x002c80120c007988 */ /* 0x0047e40008000406 */
[----:B---3--:R-:W-:Y:S02]  /*13010*/  IADD3 R12, P1, PT, R13, R2, RZ ;  /* 0x000000020d0c7210 */ /* 0x008fe40007f3e0ff */
[----:B------:R-:W2:Y:S03]  /*13020*/  LDL R13, [R1+0x588] ;  /* 0x00058800010d7983 */ /* 0x000ea60000100800 */
        /* <DEDUP_REMOVED lines=29> */
[----:B--2---:R1:W-:Y:S04]  /*13200*/  STL [R1+0x28], R11 ;  /* 0x0000280b01007387 */ /* 0x0043e80000100800 */
[----:B-1----:R-:W2:Y:S01]  /*13210*/  LDL.LU R11, [R1+0x12bc] ;  /* 0x0012bc00010b7983 */ /* 0x002ea20000300800 */
[----:B0-----:R-:W-:-:S05]  /*13220*/  LOP3.LUT R13, R13, 0x3f, RZ, 0xc0, !PT ;  /* 0x0000003f0d0d7812 */ /* 0x001fca00078ec0ff */
[----:B------:R-:W-:-:S05]  /*13230*/  IMAD.SHL.U32 R13, R13, 0x2, RZ ;  /* 0x000000020d0d7824 */ /* 0x000fca00078e00ff */
[----:B------:R-:W-:-:S05]  /*13240*/  LOP3.LUT R13, R13, 0x10, RZ, 0x3c, !PT ;  /* 0x000000100d0d7812 */ /* 0x000fca00078e3cff */
[----:B--2---:R0:W-:Y:S04]  /*13250*/  STS.U16 [R13+UR6+0x3280], R11 ;  /* 0x0032800b0d007988 */ /* 0x0041e80008000406 */
[----:B0-----:R-:W2:Y:S01]  /*13260*/  LDL R13, [R1+0x578] ;  /* 0x00057800010d7983 */ /* 0x001ea20000100800 */
[----:B----4-:R-:W-:Y:S02]  /*13270*/  IADD3 R12, P1, PT, R4, R2, RZ ;  /* 0x00000002040c7210 */ /* 0x010fe40007f3e0ff */
[----:B------:R-:W-:Y:S01]  /*13280*/  PRMT R10, RZ, 0x7610, R10 ;  /* 0x00007610ff0a7816 */ /* 0x000fe2000000000a */
[----:B------:R-:W3:Y:S04]  /*13290*/  LDL R11, [R1+0x860] ;  /* 0x00086000010b7983 */ /* 0x000ee80000100800 */
[----:B------:R-:W4:Y:S01]  /*132a0*/  LDL R4, [R1+0x938] ;  /* 0x0009380001047983 */ /* 0x000f220000100800 */
[----:B--2---:R-:W-:-:S05]  /*132b0*/  IMAD.X R13, R13, 0x1, R0, P1 ;  /* 0x000000010d0d7824 */ /* 0x004fca00008e0600 */
[----:B------:R0:W2:Y:S02]  /*132c0*/  @!P0 LDG.E.U16 R10, desc[UR10][R12.64] ;  /* 0x0000000a0c0a8981 */ /* 0x0000a4000c1e1500 */
[----:B0-----:R-:W0:Y:S02]  /*132d0*/  S2R R13, SR_TID.X ;  /* 0x00000000000d7919 */ /* 0x001e240000002100 */
[----:B--2---:R1:W-:Y:S04]  /*132e0*/  STL [R1+0x24], R10 ;  /* 0x0000240a01007387 */ /* 0x0043e80000100800 */
[----:B-1----:R-:W2:Y:S01]  /*132f0*/  LDL.LU R10, [R1+0x12b8] ;  /* 0x0012b800010a7983 */ /* 0x002ea20000300800 */
[----:B0-----:R-:W-:-:S05]  /*13300*/  LOP3.LUT R13, R13, 0x3f, RZ, 0xc0, !PT ;  /* 0x0000003f0d0d7812 */ /* 0x001fca00078ec0ff */
[----:B------:R-:W-:Y:S01]  /*13310*/  IMAD.SHL.U32 R12, R13, 0x2, RZ ;  /* 0x000000020d0c7824 */ /* 0x000fe200078e00ff */
[----:B------:R-:W-:Y:S01]  /*13320*/  PRMT R9, RZ, 0x7610, R9 ;  /* 0x00007610ff097816 */ /* 0x000fe20000000009 */
[----:B------:R-:W3:Y:S03]  /*13330*/  LDL R13, [R1+0x960] ;  /* 0x00096000010d7983 */ /* 0x000ee60000100800 */
[----:B------:R-:W-:-:S05]  /*13340*/  LOP3.LUT R12, R12, 0x10, RZ, 0x3c, !PT ;  /* 0x000000100c0c7812 */ /* 0x000fca00078e3cff */
[----:B--2---:R3:W-:Y:S02]  /*13350*/  STS.U16 [R12+UR6+0x3480], R10 ;  /* 0x0034800a0c007988 */ /* 0x0047e40008000406 */
[----:B---3--:R-:W-:Y:S02]  /*13360*/  IADD3 R10, P1, PT, R11, R2, RZ ;  /* 0x000000020b0a7210 */ /* 0x008fe40007f3e0ff */
[----:B------:R-:W2:Y:S03]  /*13370*/  LDL R11, [R1+0x738] ;  /* 0x00073800010b7983 */ /* 0x000ea60000100800 */
[----:B--2---:R-:W-:-:S05]  /*13380*/  IMAD.X R11, R11, 0x1, R0, P1 ;  /* 0x000000010b0b7824 */ /* 0x004fca00008e0600 */
[----:B------:R-:W2:Y:S04]  /*13390*/  @!P0 LDG.E.U16 R9, desc[UR10][R10.64] ;  /* 0x0000000a0a098981 */ /* 0x000ea8000c1e1500 */
[----:B--2---:R0:W-:Y:S04]  /*133a0*/  STL [R1+0x20], R9 ;  /* 0x0000200901007387 */ /* 0x0041e80000100800 */
[----:B0-----:R-:W2:Y:S04]  /*133b0*/  LDL.LU R9, [R1+0x12b4] ;  /* 0x0012b40001097983 */ /* 0x001ea80000300800 */
[----:B------:R-:W3:Y:S01]  /*133c0*/  LDL R11, [R1+0x948] ;  /* 0x00094800010b7983 */ /* 0x000ee20000100800 */
[----:B------:R-:W-:-:S03]  /*133d0*/  IADD3 R10, P1, PT, R13, R2, RZ ;  /* 0x000000020d0a7210 */ /* 0x000fc60007f3e0ff */
[----:B------:R-:W4:Y:S04]  /*133e0*/  LDL R13, [R1+0x858] ;  /* 0x00085800010d7983 */ /* 0x000f280000100800 */
[----:B--2---:R0:W-:Y:S01]  /*133f0*/  STS.U16 [R12+UR6+0x3680], R9 ;  /* 0x003680090c007988 */ /* 0x0041e20008000406 */
[----:B---3--:R-:W-:Y:S01]  /*13400*/  IMAD.X R11, R11, 0x1, R0, P1 ;  /* 0x000000010b0b7824 */ /* 0x008fe200008e0600 */
[----:B0-----:R-:W-:-:S06]  /*13410*/  PRMT R9, RZ, 0x7610, R9 ;  /* 0x00007610ff097816 */ /* 0x001fcc0000000009 */
[----:B------:R-:W2:Y:S04]  /*13420*/  @!P0 LDG.E.U16 R9, desc[UR10][R10.64] ;  /* 0x0000000a0a098981 */ /* 0x000ea8000c1e1500 */
[----:B------:R-:W-:Y:S04]  /*13430*/  STS.U16 [R12+UR6+0x3880], R8 ;  /* 0x003880080c007988 */ /* 0x000fe80008000406 */
[----:B--2---:R0:W-:Y:S04]  /*13440*/  STL [R1+0x1c], R9 ;  /* 0x00001c0901007387 */ /* 0x0041e80000100800 */
[----:B0-----:R-:W2:Y:S01]  /*13450*/  LDL R9, [R1+0x920] ;  /* 0x0009200001097983 */ /* 0x001ea20000100800 */
[----:B----4-:R-:W-:-:S02]  /*13460*/  IADD3 R8, P1, PT, R4, R2, RZ ;  /* 0x0000000204087210 */ /* 0x010fc40007f3e0ff */
[----:B------:R-:W-:Y:S01]  /*13470*/  PRMT R7, RZ, 0x7610, R7 ;  /* 0x00007610ff077816 */ /* 0x000fe20000000007 */
[----:B------:R-:W3:Y:S02]  /*13480*/  LDL R4, [R1+0x850] ;  /* 0x0008500001047983 */ /* 0x000ee40000100800 */
[----:B--2---:R-:W-:-:S05]  /*13490*/  IMAD.X R9, R9, 0x1, R0, P1 ;  /* 0x0000000109097824 */ /* 0x004fca00008e0600 */
[----:B------:R-:W2:Y:S04]  /*134a0*/  @!P0 LDG.E.U16 R7, desc[UR10][R8.64] ;  /* 0x0000000a08078981 */ /* 0x000ea8000c1e1500 */
[----:B--2---:R0:W-:Y:S04]  /*134b0*/  STL [R1+0x18], R7 ;  /* 0x0000180701007387 */ /* 0x0041e80000100800 */
[----:B0-----:R-:W2:Y:S04]  /*134c0*/  LDL.LU R7, [R1+0x12b0] ;  /* 0x0012b00001077983 */ /* 0x001ea80000300800 */
[----:B------:R-:W4:Y:S02]  /*134d0*/  LDL R9, [R1+0x910] ;  /* 0x0009100001097983 */ /* 0x000f240000100800 */
[----:B----4-:R-:W-:-:S02]  /*134e0*/  IADD3 R8, P1, PT, R9, R2, RZ ;  /* 0x0000000209087210 */ /* 0x010fc40007f3e0ff */
[----:B------:R-:W4:Y:S01]  /*134f0*/  LDL R9, [R1+0x8f8] ;  /* 0x0008f80001097983 */ /* 0x000f220000100800 */
[----:B------:R-:W-:Y:S02]  /*13500*/  PRMT R6, RZ, 0x7610, R6 ;  /* 0x00007610ff067816 */ /* 0x000fe40000000006 */
[----:B----4-:R-:W-:-:S05]  /*13510*/  IMAD.X R9, R9, 0x1, R0, P1 ;  /* 0x0000000109097824 */ /* 0x010fca00008e0600 */
[----:B------:R-:W4:Y:S04]  /*13520*/  @!P0 LDG.E.U16 R6, desc[UR10][R8.64] ;  /* 0x0000000a08068981 */ /* 0x000f28000c1e1500 */
[----:B--2---:R0:W-:Y:S04]  /*13530*/  STS.U16 [R12+UR6+0x3a80], R7 ;  /* 0x003a80070c007988 */ /* 0x0041e80008000406 */
[----:B0-----:R-:W2:Y:S04]  /*13540*/  LDL R7, [R1+0x900] ;  /* 0x0009000001077983 */ /* 0x001ea80000100800 */
[----:B----4-:R0:W-:Y:S04]  /*13550*/  STL [R1+0x14], R6 ;  /* 0x0000140601007387 */ /* 0x0101e80000100800 */
[----:B0-----:R-:W4:Y:S01]  /*13560*/  LDL.LU R6, [R1+0x12ac] ;  /* 0x0012ac0001067983 */ /* 0x001f220000300800 */
[----:B------:R-:W-:-:S03]  /*13570*/  PRMT R5, RZ, 0x7610, R5 ;  /* 0x00007610ff057816 */ /* 0x000fc60000000005 */
[----:B----4-:R2:W-:Y:S02]  /*13580*/  STS.U16 [R12+UR6+0x3c80], R6 ;  /* 0x003c80060c007988 */ /* 0x0105e40008000406 */
[----:B--2---:R-:W-:-:S05]  /*13590*/  IADD3 R6, P1, PT, R7, R2, RZ ;  /* 0x0000000207067210 */ /* 0x004fca0007f3e0ff */
[----:B------:R-:W-:-:S05]  /*135a0*/  IMAD.X R7, R13, 0x1, R0, P1 ;  /* 0x000000010d077824 */ /* 0x000fca00008e0600 */
[----:B------:R-:W2:Y:S04]  /*135b0*/  @!P0 LDG.E.U16 R5, desc[UR10][R6.64] ;  /* 0x0000000a06058981 */ /* 0x000ea8000c1e1500 */
[----:B--2---:R0:W-:Y:S04]  /*135c0*/  STL [R1+0x10], R5 ;  /* 0x0000100501007387 */ /* 0x0041e80000100800 */
[----:B0-----:R-:W2:Y:S01]  /*135d0*/  LDL.LU R5, [R1+0x12a8] ;  /* 0x0012a80001057983 */ /* 0x001ea20000300800 */
[----:B---3--:R-:W-:-:S03]  /*135e0*/  IADD3 R4, P1, PT, R4, R2, RZ ;  /* 0x0000000204047210 */ /* 0x008fc60007f3e0ff */
[----:B--2---:R0:W-:Y:S04]  /*135f0*/  STS.U16 [R12+UR6+0x3e80], R5 ;  /* 0x003e80050c007988 */ /* 0x0041e80008000406 */
[----:B0-----:R-:W2:Y:S01]  /*13600*/  LDL R5, [R1+0x604] ;  /* 0x0006040001057983 */ /* 0x001ea20000100800 */
[----:B------:R-:W-:-:S03]  /*13610*/  PRMT R28, RZ, 0x7610, R28 ;  /* 0x00007610ff1c7816 */ /* 0x000fc6000000001c */
[----:B------:R-:W3:Y:S01]  /*13620*/  LDL R12, [R1+0x834] ;  /* 0x00083400010c7983 */ /* 0x000ee20000100800 */
[----:B--2---:R-:W-:-:S05]  /*13630*/  IMAD.X R5, R5, 0x1, R0, P1 ;  /* 0x0000000105057824 */ /* 0x004fca00008e0600 */
[----:B------:R-:W2:Y:S01]  /*13640*/  @!P0 LDG.E.U16 R28, desc[UR10][R4.64] ;  /* 0x0000000a041c8981 */ /* 0x000ea2000c1e1500 */
[----:B------:R-:W0:Y:S03]  /*13650*/  S2R R13, SR_TID.X ;  /* 0x00000000000d7919 */ /* 0x000e260000002100 */
[----:B--2---:R1:W-:Y:S04]  /*13660*/  STL [R1+0xc], R28 ;  /* 0x00000c1c01007387 */ /* 0x0043e80000100800 */
[----:B-1----:R-:W2:Y:S04]  /*13670*/  LDL.LU R28, [R1+0x12a4] ;  /* 0x0012a400011c7983 */ /* 0x002ea80000300800 */
[----:B------:R-:W4:Y:S04]  /*13680*/  LDL.LU R4, [R1+0x84] ;  /* 0x0000840001047983 */ /* 0x000f280000300800 */
[----:B------:R-:W2:Y:S01]  /*13690*/  LDL R5, [R1+0x720] ;  /* 0x0007200001057983 */ /* 0x000ea20000100800 */
[----:B0-----:R-:W-:-:S05]  /*136a0*/  LOP3.LUT R13, R13, 0x3f, RZ, 0xc0, !PT ;  /* 0x0000003f0d0d7812 */ /* 0x001fca00078ec0ff */
[----:B------:R-:W-:-:S05]  /*136b0*/  IMAD.SHL.U32 R13, R13, 0x2, RZ ;  /* 0x000000020d0d7824 */ /* 0x000fca00078e00ff */
[----:B------:R-:W-:-:S05]  /*136c0*/  LOP3.LUT R13, R13, 0x20, RZ, 0x3c, !PT ;  /* 0x000000200d0d7812 */ /* 0x000fca00078e3cff */
[----:B----4-:R2:W-:Y:S02]  /*136d0*/  STS.U16 [R13+UR6+0x100], R4 ;  /* 0x000100040d007988 */ /* 0x0105e40008000406 */
[----:B--2---:R-:W-:Y:S02]  /*136e0*/  IADD3 R4, P1, PT, R5, R2, RZ ;  /* 0x0000000205047210 */ /* 0x004fe40007f3e0ff */
[----:B------:R-:W2:Y:S01]  /*136f0*/  LDL R5, [R1+0x56c] ;  /* 0x00056c0001057983 */ /* 0x000ea20000100800 */
[----:B------:R-:W-:Y:S02]  /*13700*/  PRMT R28, RZ, 0x7610, R28 ;  /* 0x00007610ff1c7816 */ /* 0x000fe4000000001c */
[----:B--2---:R-:W-:-:S05]  /*13710*/  IMAD.X R5, R5, 0x1, R0, P1 ;  /* 0x0000000105057824 */ /* 0x004fca00008e0600 */
[----:B------:R-:W2:Y:S04]  /*13720*/  @!P0 LDG.E.U16 R28, desc[UR10][R4.64] ;  /* 0x0000000a041c8981 */ /* 0x000ea8000c1e1500 */
[----:B--2---:R0:W-:Y:S04]  /*13730*/  STL [R1+0x8], R28 ;  /* 0x0000081c01007387 */ /* 0x0041e80000100800 */
[----:B0-----:R-:W2:Y:S04]  /*13740*/  LDL.LU R28, [R1+0x12a0] ;  /* 0x0012a000011c7983 */ /* 0x001ea80000300800 */
[----:B------:R-:W4:Y:S04]  /*13750*/  LDL.LU R4, [R1+0x4] ;  /* 0x0000040001047983 */ /* 0x000f280000300800 */
[----:B------:R-:W2:Y:S04]  /*13760*/  LDL R5, [R1+0x8e4] ;  /* 0x0008e40001057983 */ /* 0x000ea80000100800 */
[----:B----4-:R2:W-:Y:S02]  /*13770*/  STS.U16 [R13+UR6+0x300], R4 ;  /* 0x000300040d007988 */ /* 0x0105e40008000406 */
[----:B--2---:R-:W-:-:S02]  /*13780*/  IADD3 R4, P1, PT, R5, R2, RZ ;  /* 0x0000000205047210 */ /* 0x004fc40007f3e0ff */
[----:B------:R-:W2:Y:S01]  /*13790*/  LDL R5, [R1+0x840] ;  /* 0x0008400001057983 */ /* 0x000ea20000100800 */
[----:B------:R-:W-:Y:S02]  /*137a0*/  PRMT R28, RZ, 0x7610, R28 ;  /* 0x00007610ff1c7816 */ /* 0x000fe4000000001c */
[----:B--2---:R-:W-:-:S05]  /*137b0*/  IMAD.X R5, R5, 0x1, R0, P1 ;  /* 0x0000000105057824 */ /* 0x004fca00008e0600 */
[----:B------:R-:W2:Y:S04]  /*137c0*/  @!P0 LDG.E.U16 R28, desc[UR10][R4.64] ;  /* 0x0000000a041c8981 */ /* 0x000ea8000c1e1500 */
[----:B--2---:R0:W-:Y:S04]  /*137d0*/  STL [R1+0x4], R28 ;  /* 0x0000041c01007387 */ /* 0x0041e80000100800 */
[----:B0-----:R-:W2:Y:S04]  /*137e0*/  LDL.LU R28, [R1+0x129c] ;  /* 0x00129c00011c7983 */ /* 0x001ea80000300800 */
[----:B------:R-:W4:Y:S01]  /*137f0*/  LDL.LU R5, [R1+0x80] ;  /* 0x0000800001057983 */ /* 0x000f220000300800 */
[----:B---3--:R-:W-:-:S03]  /*13800*/  IADD3 R4, P1, PT, R12, R2, RZ ;  /* 0x000000020c047210 */ /* 0x008fc60007f3e0ff */
[----:B------:R-:W3:Y:S04]  /*13810*/  LDL R12, [R1+0x820] ;  /* 0x00082000010c7983 */ /* 0x000ee80000100800 */
[----:B----4-:R0:W-:Y:S04]  /*13820*/  STS.U16 [R13+UR6+0x500], R5 ;  /* 0x000500050d007988 */ /* 0x0101e80008000406 */
[----:B0-----:R-:W4:Y:S01]  /*13830*/  LDL R5, [R1+0x70c] ;  /* 0x00070c0001057983 */ /* 0x001f220000100800 */
[----:B--2---:R-:W-:Y:S01]  /*13840*/  PRMT R28, RZ, 0x7610, R28 ;  /* 0x00007610ff1c7816 */ /* 0x004fe2000000001c */
[----:B----4-:R-:W-:-:S05]  /*13850*/  IMAD.X R5, R5, 0x1, R0, P1 ;  /* 0x0000000105057824 */ /* 0x010fca00008e0600 */
[----:B------:R-:W2:Y:S04]  /*13860*/  @!P0 LDG.E.U16 R28, desc[UR10][R4.64] ;  /* 0x0000000a041c8981 */ /* 0x000ea8000c1e1500 */
[----:B------:R-:W4:Y:S04]  /*13870*/  LDL R5, [R1+0x700] ;  /* 0x0007000001057983 */ /* 0x000f280000100800 */
[----:B--2---:R0:W-:Y:S04]  /*13880*/  STL [R1+0x1270], R28 ;  /* 0x0012701c01007387 */ /* 0x0041e80000100800 */
[----:B0-----:R-:W2:Y:S01]  /*13890*/  LDL R28, [R1+0x5ec] ;  /* 0x0005ec00011c7983 */ /* 0x001ea20000100800 */
[----:B----4-:R-:W-:-:S02]  /*138a0*/  IADD3 R4, P1, PT, R5, R2, RZ ;  /* 0x0000000205047210 */ /* 0x010fc40007f3e0ff */
[----:B------:R-:W-:Y:S01]  /*138b0*/  PRMT R27, RZ, 0x7610, R27 ;  /* 0x00007610ff1b7816 */ /* 0x000fe2000000001b */
[----:B------:R0:W-:Y:S04]  /*138c0*/  STS.U16 [R13+UR6+0x700], R15 ;  /* 0x0007000f0d007988 */ /* 0x0001e80008000406 */
[----:B0-----:R-:W4:Y:S01]  /*138d0*/  LDL R15, [R1+0x814] ;  /* 0x00081400010f7983 */ /* 0x001f220000100800 */
[----:B--2---:R-:W-:-:S03]  /*138e0*/  IMAD.X R5, R28, 0x1, R0, P1 ;  /* 0x000000011c057824 */ /* 0x004fc600008e0600 */
[----:B------:R-:W2:Y:S04]  /*138f0*/  LDL R28, [R1+0x6ec] ;  /* 0x0006ec00011c7983 */ /* 0x000ea80000100800 */
[----:B------:R0:W2:Y:S04]  /*13900*/  @!P0 LDG.E.U16 R27, desc[UR10][R4.64] ;  /* 0x0000000a041b8981 */ /* 0x0000a8000c1e1500 */
[----:B------:R-:W0:Y:S04]  /*13910*/  LDL R5, [R1+0x8d4] ;  /* 0x0008d40001057983 */ /* 0x000e280000100800 */
[----:B------:R1:W-:Y:S02]  /*13920*/  STS.U16 [R13+UR6+0x900], R14 ;  /* 0x0009000e0d007988 */ /* 0x0003e40008000406 */
[----:B-1----:R-:W1:Y:S01]  /*13930*/  S2R R13, SR_TID.X ;  /* 0x00000000000d7919 */ /* 0x002e620000002100 */
[----:B------:R-:W-:-:S02]  /*13940*/  PRMT R25, RZ, 0x7610, R25 ;  /* 0x00007610ff197816 */ /* 0x000fc40000000019 */
[----:B------:R-:W-:Y:S02]  /*13950*/  PRMT R23, RZ, 0x7610, R23 ;  /* 0x00007610ff177816 */ /* 0x000fe40000000017 */
[----:B-1----:R-:W-:-:S05]  /*13960*/  LOP3.LUT R13, R13, 0x3f, RZ, 0xc0, !PT ;  /* 0x0000003f0d0d7812 */ /* 0x002fca00078ec0ff */
[----:B------:R-:W-:Y:S01]  /*13970*/  IMAD.SHL.U32 R14, R13, 0x2, RZ ;  /* 0x000000020d0e7824 */ /* 0x000fe200078e00ff */
[----:B0-----:R-:W-:-:S05]  /*13980*/  IADD3 R4, P1, PT, R5, R2, RZ ;  /* 0x0000000205047210 */ /* 0x001fca0007f3e0ff */
[----:B---3--:R-:W-:-:S05]  /*13990*/  IMAD.X R5, R12, 0x1, R0, P1 ;  /* 0x000000010c057824 */ /* 0x008fca00008e0600 */
[----:B------:R4:W3:Y:S04]  /*139a0*/  @!P0 LDG.E.U16 R25, desc[UR10][R4.64] ;  /* 0x0000000a04198981 */ /* 0x0008e8000c1e1500 */
[----:B--2---:R0:W-:Y:S04]  /*139b0*/  STL [R1+0x1274], R27 ;  /* 0x0012741b01007387 */ /* 0x0041e80000100800 */
[----:B------:R-:W2:Y:S01]  /*139c0*/  LDL R13, [R1+0x5dc] ;  /* 0x0005dc00010d7983 */ /* 0x000ea20000100800 */
[----:B----4-:R-:W-:-:S03]  /*139d0*/  IADD3 R4, P1, PT, R15, R2, RZ ;  /* 0x000000020f047210 */ /* 0x010fc60007f3e0ff */
[----:B0-----:R-:W4:Y:S02]  /*139e0*/  LDL R27, [R1+0x6e0] ;  /* 0x0006e000011b7983 */ /* 0x001f240000100800 */
[----:B------:R-:W-:Y:S01]  /*139f0*/  IMAD.X R5, R28, 0x1, R0, P1 ;  /* 0x000000011c057824 */ /* 0x000fe200008e0600 */
[----:B------:R-:W-:Y:S01]  /*13a00*/  LOP3.LUT R14, R14, 0x20, RZ, 0x3c, !PT ;  /* 0x000000200e0e7812 */ /* 0x000fe200078e3cff */
[----:B------:R-:W2:Y:S04]  /*13a10*/  LDL.LU R12, [R1+0x7c] ;  /* 0x00007c00010c7983 */ /* 0x000ea80000300800 */
[----:B------:R0:W2:Y:S02]  /*13a20*/  @!P0 LDG.E.U16 R23, desc[UR10][R4.64] ;  /* 0x0000000a04178981 */ /* 0x0000a4000c1e1500 */
[----:B0-----:R-:W0:Y:S02]  /*13a30*/  S2R R5, SR_TID.X ;  /* 0x0000000000057919 */ /* 0x001e240000002100 */
[----:B------:R-:W-:Y:S01]  /*13a40*/  STS.U16 [R14+UR6+0xb00], R24 ;  /* 0x000b00180e007988 */ /* 0x000fe20008000406 */
[----:B------:R-:W-:-:S02]  /*13a50*/  PRMT R21, RZ, 0x7610, R21 ;  /* 0x00007610ff157816 */ /* 0x000fc40000000015 */
[----:B0-----:R-:W-:-:S05]  /*13a60*/  LOP3.LUT R5, R5, 0x3f, RZ, 0xc0, !PT ;  /* 0x0000003f05057812 */ /* 0x001fca00078ec0ff */
[----:B------:R-:W-:-:S05]  /*13a70*/  IMAD.SHL.U32 R5, R5, 0x2, RZ ;  /* 0x0000000205057824 */ /* 0x000fca00078e00ff */
[----:B------:R-:W-:-:S05]  /*13a80*/  LOP3.LUT R5, R5, 0x20, RZ, 0x3c, !PT ;  /* 0x0000002005057812 */ /* 0x000fca00078e3cff */
[----:B------:R-:W-:Y:S04]  /*13a90*/  STS.U16 [R5+UR6+0xd00], R26 ;  /* 0x000d001a05007988 */ /* 0x000fe80008000406 */
[----:B---3--:R0:W-:Y:S04]  /*13aa0*/  STL [R1+0x1278], R25 ;  /* 0x0012781901007387 */ /* 0x0081e80000100800 */
[----:B0-----:R-:W3:Y:S04]  /*13ab0*/  LDL.LU R25, [R1+0x2c] ;  /* 0x00002c0001197983 */ /* 0x001ee80000300800 */
[----:B------:R-:W3:Y:S04]  /*13ac0*/  LDL R15, [R1+0x8c4] ;  /* 0x0008c400010f7983 */ /* 0x000ee80000100800 */
[----:B------:R-:W3:Y:S01]  /*13ad0*/  LDL R14, [R1+0x800] ;  /* 0x00080000010e7983 */ /* 0x000ee20000100800 */
[----:B----4-:R-:W-:-:S03]  /*13ae0*/  IADD3 R4, P1, PT, R27, R2, RZ ;  /* 0x000000021b047210 */ /* 0x010fc60007f3e0ff */
[----:B------:R-:W4:Y:S02]  /*13af0*/  LDL.LU R28, [R1+0x78] ;  /* 0x00007800011c7983 */ /* 0x000f240000300800 */
[----:B--2---:R-:W-:Y:S02]  /*13b00*/  IMAD.X R5, R13, 0x1, R0, P1 ;  /* 0x000000010d057824 */ /* 0x004fe400008e0600 */
[----:B------:R0:W-:Y:S04]  /*13b10*/  STL [R1+0x127c], R23 ;  /* 0x00127c1701007387 */ /* 0x0001e80000100800 */
[----:B------:R-:W2:Y:S04]  /*13b20*/  LDL R13, [R1+0x7f4] ;  /* 0x0007f400010d7983 */ /* 0x000ea80000100800 */
[----:B------:R-:W2:Y:S04]  /*13b30*/  LDL R27, [R1+0x6cc] ;  /* 0x0006cc00011b7983 */ /* 0x000ea80000100800 */
[----:B------:R1:W4:Y:S01]  /*13b40*/  @!P0 LDG.E.U16 R21, desc[UR10][R4.64] ;  /* 0x0000000a04158981 */ /* 0x000322000c1e1500 */
[----:B------:R-:W-:-:S02]  /*13b50*/  PRMT R19, RZ, 0x7610, R19 ;  /* 0x00007610ff137816 */ /* 0x000fc40000000013 */
[----:B------:R-:W-:Y:S01]  /*13b60*/  PRMT R17, RZ, 0x7610, R17 ;  /* 0x00007610ff117816 */ /* 0x000fe20000000011 */
[----:B0-----:R-:W4:Y:S01]  /*13b70*/  LDL.LU R23, [R1+0x74] ;  /* 0x0000740001177983 */ /* 0x001f220000300800 */
[----:B-1----:R-:W0:Y:S02]  /*13b80*/  S2R R5, SR_TID.X ;  /* 0x0000000000057919 */ /* 0x002e240000002100 */
[----:B0-----:R-:W-:-:S05]  /*13b90*/  LOP3.LUT R5, R5, 0x3f, RZ, 0xc0, !PT ;  /* 0x0000003f05057812 */ /* 0x001fca00078ec0ff */
[----:B------:R-:W-:-:S05]  /*13ba0*/  IMAD.SHL.U32 R5, R5, 0x2, RZ ;  /* 0x0000000205057824 */ /* 0x000fca00078e00ff */
[----:B------:R-:W-:-:S05]  /*13bb0*/  LOP3.LUT R5, R5, 0x20, RZ, 0x3c, !PT ;  /* 0x0000002005057812 */ /* 0x000fca00078e3cff */
[----:B---3--:R0:W-:Y:S01]  /*13bc0*/  STS.U16 [R5+UR6+0xf00], R25 ;  /* 0x000f001905007988 */ /* 0x0081e20008000406 */
[----:B------:R-:W-:-:S05]  /*13bd0*/  IADD3 R4, P1, PT, R15, R2, RZ ;  /* 0x000000020f047210 */ /* 0x000fca0007f3e0ff */
[----:B0-----:R-:W-:-:S05]  /*13be0*/  IMAD.X R5, R14, 0x1, R0, P1 ;  /* 0x000000010e057824 */ /* 0x001fca00008e0600 */
[----:B------:R2:W3:Y:S02]  /*13bf0*/  @!P0 LDG.E.U16 R19, desc[UR10][R4.64] ;  /* 0x0000000a04138981 */ /* 0x0004e4000c1e1500 */
[----:B--2---:R-:W-:-:S05]  /*13c00*/  IADD3 R4, P1, PT, R13, R2, RZ ;  /* 0x000000020d047210 */ /* 0x004fca0007f3e0ff */
[----:B------:R-:W-:Y:S01]  /*13c10*/  IMAD.X R5, R27, 0x1, R0, P1 ;  /* 0x000000011b057824 */ /* 0x000fe200008e0600 */
[----:B----4-:R-:W-:Y:S04]  /*13c20*/  STL [R1+0x1280], R21 ;  /* 0x0012801501007387 */ /* 0x010fe80000100800 */
[----:B------:R0:W2:Y:S04]  /*13c30*/  @!P0 LDG.E.U16 R17, desc[UR10][R4.64] ;  /* 0x0000000a04118981 */ /* 0x0000a8000c1e1500 */
[----:B------:R-:W0:Y:S04]  /*13c40*/  LDL R15, [R1+0x6c0] ;  /* 0x0006c000010f7983 */ /* 0x000e280000100800 */
[----:B------:R-:W4:Y:S04]  /*13c50*/  LDL R14, [R1+0x5cc] ;  /* 0x0005cc00010e7983 */ /* 0x000f280000100800 */
[----:B------:R-:W2:Y:S01]  /*13c60*/  LDL.LU R25, [R1+0x70] ;  /* 0x0000700001197983 */ /* 0x000ea20000300800 */
[----:B------:R-:W-:-:S03]  /*13c70*/  PRMT R11, RZ, 0x7610, R11 ;  /* 0x00007610ff0b7816 */ /* 0x000fc6000000000b */
[----:B---3--:R1:W-:Y:S04]  /*13c80*/  STL [R1+0x1284], R19 ;  /* 0x0012841301007387 */ /* 0x0083e80000100800 */
[----:B------:R-:W-:Y:S01]  /*13c90*/  STL [R1+0x1290], R29 ;  /* 0x0012901d01007387 */ /* 0x000fe20000100800 */
[----:B-1----:R-:W-:-:S05]  /*13ca0*/  LOP3.LUT R19, R29, 0x20, RZ, 0x3c, !PT ;  /* 0x000000201d137812 */ /* 0x002fca00078e3cff */
[----:B------:R1:W-:Y:S04]  /*13cb0*/  STS.U16 [R19+UR6+0x1100], R12 ;  /* 0x0011000c13007988 */ /* 0x0003e80008000406 */
[----:B-1----:R-:W3:Y:S04]  /*13cc0*/  LDL.LU R12, [R1+0x6c] ;  /* 0x00006c00010c7983 */ /* 0x002ee80000300800 */
[----:B------:R-:W3:Y:S04]  /*13cd0*/  LDL R21, [R1+0x8b4] ;  /* 0x0008b40001157983 */ /* 0x000ee80000100800 */
[----:B------:R-:W3:Y:S01]  /*13ce0*/  LDL R13, [R1+0x7e0] ;  /* 0x0007e000010d7983 */ /* 0x000ee20000100800 */
[----:B0-----:R-:W-:-:S03]  /*13cf0*/  IADD3 R4, P1, PT, R15, R2, RZ ;  /* 0x000000020f047210 */ /* 0x001fc60007f3e0ff */
[----:B--2---:R-:W-:Y:S04]  /*13d00*/  STL [R1+0x1288], R17 ;  /* 0x0012881101007387 */ /* 0x004fe80000100800 */
[----:B------:R-:W2:Y:S04]  /*13d10*/  LDL.LU R27, [R1+0x68] ;  /* 0x00006800011b7983 */ /* 0x000ea80000300800 */
[----:B------:R-:W2:Y:S01]  /*13d20*/  LDL R15, [R1+0x7d4] ;  /* 0x0007d400010f7983 */ /* 0x000ea20000100800 */
[----:B----4-:R-:W-:-:S03]  /*13d30*/  IMAD.X R5, R14, 0x1, R0, P1 ;  /* 0x000000010e057824 */ /* 0x010fc600008e0600 */
[----:B------:R-:W4:Y:S04]  /*13d40*/  LDL R14, [R1+0x6ac] ;  /* 0x0006ac00010e7983 */ /* 0x000f280000100800 */
[----:B------:R3:W4:Y:S01]  /*13d50*/  @!P0 LDG.E.U16 R11, desc[UR10][R4.64] ;  /* 0x0000000a040b8981 */ /* 0x000722000c1e1500 */
[----:B------:R-:W-:Y:S02]  /*13d60*/  PRMT R10, RZ, 0x7610, R10 ;  /* 0x00007610ff0a7816 */ /* 0x000fe4000000000a */
[----:B------:R-:W-:Y:S01]  /*13d70*/  PRMT R9, RZ, 0x7610, R9 ;  /* 0x00007610ff097816 */ /* 0x000fe20000000009 */
[----:B------:R0:W-:Y:S04]  /*13d80*/  STS.U16 [R19+UR6+0x1300], R28 ;  /* 0x0013001c13007988 */ /* 0x0001e80008000406 */
[----:B0-----:R-:W4:Y:S01]  /*13d90*/  LDL.LU R28, [R1+0x64] ;  /* 0x00006400011c7983 */ /* 0x001f220000300800 */
[----:B---3--:R-:W-:-:S05]  /*13da0*/  IADD3 R4, P1, PT, R21, R2, RZ ;  /* 0x0000000215047210 */ /* 0x008fca0007f3e0ff */
[----:B------:R-:W-:-:S05]  /*13db0*/  IMAD.X R5, R13, 0x1, R0, P1 ;  /* 0x000000010d057824 */ /* 0x000fca00008e0600 */
[----:B------:R2:W3:Y:S02]  /*13dc0*/  @!P0 LDG.E.U16 R10, desc[UR10][R4.64] ;  /* 0x0000000a040a8981 */ /* 0x0004e4000c1e1500 */
[----:B--2---:R-:W-:-:S05]  /*13dd0*/  IADD3 R4, P1, PT, R15, R2, RZ ;  /* 0x000000020f047210 */ /* 0x004fca0007f3e0ff */
[----:B----4-:R-:W-:-:S05]  /*13de0*/  IMAD.X R5, R14, 0x1, R0, P1 ;  /* 0x000000010e057824 */ /* 0x010fca00008e0600 */
[----:B------:R-:W2:Y:S04]  /*13df0*/  @!P0 LDG.E.U16 R9, desc[UR10][R4.64] ;  /* 0x0000000a04098981 */ /* 0x000ea8000c1e1500 */
[----:B------:R0:W-:Y:S04]  /*13e00*/  STL [R1+0x128c], R11 ;  /* 0x00128c0b01007387 */ /* 0x0001e80000100800 */
[----:B------:R-:W4:Y:S04]  /*13e10*/  LDL R17, [R1+0x6a0] ;  /* 0x0006a00001117983 */ /* 0x000f280000100800 */
[----:B0-----:R-:W4:Y:S04]  /*13e20*/  LDL R11, [R1+0x5bc] ;  /* 0x0005bc00010b7983 */ /* 0x001f280000100800 */
[----:B------:R-:W4:Y:S04]  /*13e30*/  LDL.LU R13, [R1+0x60] ;  /* 0x00006000010d7983 */ /* 0x000f280000300800 */
[----:B------:R-:W-:Y:S04]  /*13e40*/  STS.U16 [R19+UR6+0x1500], R23 ;  /* 0x0015001713007988 */ /* 0x000fe80008000406 */
[----:B------:R-:W-:Y:S04]  /*13e50*/  STS.U16 [R19+UR6+0x1700], R25 ;  /* 0x0017001913007988 */ /* 0x000fe80008000406 */
[----:B------:R0:W-:Y:S04]  /*13e60*/  STS.U16 [R19+UR6+0x1900], R12 ;  /* 0x0019000c13007988 */ /* 0x0001e80008000406 */
[----:B---3--:R1:W-:Y:S04]  /*13e70*/  STL [R1+0x1294], R10 ;  /* 0x0012940a01007387 */ /* 0x0083e80000100800 */
[----:B------:R-:W3:Y:S04]  /*13e80*/  LDL R15, [R1+0x8a4] ;  /* 0x0008a400010f7983 */ /* 0x000ee80000100800 */
[----:B------:R-:W3:Y:S04]  /*13e90*/  LDL R14, [R1+0x7c0] ;  /* 0x0007c000010e7983 */ /* 0x000ee80000100800 */
[----:B--2---:R2:W-:Y:S04]  /*13ea0*/  STL [R1+0x1298], R9 ;  /* 0x0012980901007387 */ /* 0x0045e80000100800 */
[----:B0-----:R-:W3:Y:S04]  /*13eb0*/  LDL R12, [R1+0x7b4] ;  /* 0x0007b400010c7983 */ /* 0x001ee80000100800 */
[----:B-1----:R-:W3:Y:S01]  /*13ec0*/  LDL R10, [R1+0x68c] ;  /* 0x00068c00010a7983 */ /* 0x002ee20000100800 */
[----:B----4-:R-:W-:-:S03]  /*13ed0*/  IADD3 R4, P1, PT, R17, R2, RZ ;  /* 0x0000000211047210 */ /* 0x010fc60007f3e0ff */
[----:B------:R-:W4:Y:S02]  /*13ee0*/  LDL.LU R29, [R1+0x5c] ;  /* 0x00005c00011d7983 */ /* 0x000f240000300800 */
[----:B------:R-:W-:Y:S02]  /*13ef0*/  IMAD.X R5, R11, 0x1, R0, P1 ;  /* 0x000000010b057824 */ /* 0x000fe400008e0600 */
[----:B------:R-:W4:Y:S04]  /*13f00*/  LDL.LU R23, [R1+0x58] ;  /* 0x0000580001177983 */ /* 0x000f280000300800 */
[----:B------:R-:W4:Y:S04]  /*13f10*/  LDL R11, [R1+0x680] ;  /* 0x00068000010b7983 */ /* 0x000f280000100800 */
[----:B--2---:R-:W2:Y:S01]  /*13f20*/  LDL R9, [R1+0x5ac] ;  /* 0x0005ac0001097983 */ /* 0x004ea20000100800 */
[----:B------:R-:W-:-:S06]  /*13f30*/  PRMT R8, RZ, 0x7610, R8 ;  /* 0x00007610ff087816 */ /* 0x000fcc0000000008 */
[----:B------:R3:W2:Y:S01]  /*13f40*/  @!P0 LDG.E.U16 R8, desc[UR10][R4.64] ;  /* 0x0000000a04088981 */ /* 0x0006a2000c1e1500 */
[----:B------:R-:W-:-:S03]  /*13f50*/  PRMT R7, RZ, 0x7610, R7 ;  /* 0x00007610ff077816 */ /* 0x000fc60000000007 */
[----:B------:R-:W-:Y:S04]  /*13f60*/  STS.U16 [R19+UR6+0x1b00], R27 ;  /* 0x001b001b13007988 */ /* 0x000fe80008000406 */
[----:B------:R0:W-:Y:S04]  /*13f70*/  STS.U16 [R19+UR6+0x1d00], R28 ;  /* 0x001d001c13007988 */ /* 0x0001e80008000406 */
[----:B------:R2:W-:Y:S01]  /*13f80*/  STS.U16 [R19+UR6+0x1f00], R13 ;  /* 0x001f000d13007988 */ /* 0x0005e20008000406 */
[----:B---3--:R-:W-:-:S03]  /*13f90*/  IADD3 R4, P1, PT, R15, R2, RZ ;  /* 0x000000020f047210 */ /* 0x008fc60007f3e0ff */
[----:B------:R-:W3:Y:S02]  /*13fa0*/  LDL.LU R15, [R1+0x54] ;  /* 0x00005400010f7983 */ /* 0x000ee40000300800 */
[----:B------:R-:W-:Y:S02]  /*13fb0*/  IMAD.X R5, R14, 0x1, R0, P1 ;  /* 0x000000010e057824 */ /* 0x000fe400008e0600 */
[----:B0-----:R-:W3:Y:S04]  /*13fc0*/  LDL R28, [R1+0x894] ;  /* 0x00089400011c7983 */ /* 0x001ee80000100800 */
[----:B------:R0:W3:Y:S04]  /*13fd0*/  @!P0 LDG.E.U16 R7, desc[UR10][R4.64] ;  /* 0x0000000a04078981 */ /* 0x0000e8000c1e1500 */
[----:B------:R-:W3:Y:S01]  /*13fe0*/  LDL R21, [R1+0x7a0] ;  /* 0x0007a00001157983 */ /* 0x000ee20000100800 */
[----:B0-----:R-:W-:-:S05]  /*13ff0*/  IADD3 R4, P1, PT, R12, R2, RZ ;  /* 0x000000020c047210 */ /* 0x001fca0007f3e0ff */
[----:B------:R-:W-:Y:S02]  /*14000*/  IMAD.X R5, R10, 0x1, R0, P1 ;  /* 0x000000010a057824 */ /* 0x000fe400008e0600 */
[----:B------:R-:W3:Y:S04]  /*14010*/  LDL.LU R10, [R1+0x50] ;  /* 0x00005000010a7983 */ /* 0x000ee80000300800 */
[----:B------:R-:W3:Y:S04]  /*14020*/  LDL R17, [R1+0x794] ;  /* 0x0007940001117983 */ /* 0x000ee80000100800 */
[----:B------:R-:W3:Y:S01]  /*14030*/  LDL R14, [R1+0x66c] ;  /* 0x00066c00010e7983 */ /* 0x000ee20000100800 */
[----:B----4-:R-:W-:-:S03]  /*14040*/  IADD3 R12, P1, PT, R11, R2, RZ ;  /* 0x000000020b0c7210 */ /* 0x010fc60007f3e0ff */
[----:B------:R-:W4:Y:S02]  /*14050*/  LDL R11, [R1+0x660] ;  /* 0x00066000010b7983 */ /* 0x000f240000100800 */
[----:B--2---:R-:W-:Y:S02]  /*14060*/  IMAD.X R13, R9, 0x1, R0, P1 ;  /* 0x00000001090d7824 */ /* 0x004fe400008e0600 */
[----:B------:R-:W2:Y:S01]  /*14070*/  LDL R9, [R1+0x59c] ;  /* 0x00059c0001097983 */ /* 0x000ea20000100800 */
[----:B------:R-:W-:Y:S02]  /*14080*/  PRMT R6, RZ, 0x7610, R6 ;  /* 0x00007610ff067816 */ /* 0x000fe40000000006 */
[----:B------:R-:W-:Y:S01]  /*14090*/  PRMT R3, RZ, 0x7610, R3 ;  /* 0x00007610ff037816 */ /* 0x000fe20000000003 */
[----:B------:R0:W-:Y:S04]  /*140a0*/  STS.U16 [R19+UR6+0x2100], R29 ;  /* 0x0021001d13007988 */ /* 0x0001e80008000406 */
[----:B------:R1:W2:Y:S04]  /*140b0*/  @!P0 LDG.E.U16 R6, desc[UR10][R4.64] ;  /* 0x0000000a04068981 */ /* 0x0002a8000c1e1500 */
[----:B------:R-:W2:Y:S04]  /*140c0*/  LDL.LU R25, [R1+0x4c] ;  /* 0x00004c0001197983 */ /* 0x000ea80000300800 */
[----:B------:R0:W-:Y:S01]  /*140d0*/  STS.U16 [R19+UR6+0x2300], R23 ;  /* 0x0023001713007988 */ /* 0x0001e20008000406 */
[----:B-1----:R-:W-:-:S02]  /*140e0*/  PRMT R5, RZ, 0x7610, R5 ;  /* 0x00007610ff057816 */ /* 0x002fc40000000005 */
[----:B------:R-:W-:Y:S01]  /*140f0*/  PRMT R4, RZ, 0x7610, R4 ;  /* 0x00007610ff047816 */ /* 0x000fe20000000004 */
[----:B------:R-:W2:Y:S04]  /*14100*/  LDL.LU R27, [R1+0x48] ;  /* 0x00004800011b7983 */ /* 0x000ea80000300800 */
[----:B------:R3:W2:Y:S02]  /*14110*/  @!P0 LDG.E.U16 R5, desc[UR10][R12.64] ;  /* 0x0000000a0c058981 */ /* 0x0006a4000c1e1500 */
[----:B---3--:R-:W-:Y:S02]  /*14120*/  IADD3 R12, P1, PT, R28, R2, RZ ;  /* 0x000000021c0c7210 */ /* 0x008fe40007f3e0ff */
[----:B------:R2:W-:Y:S04]  /*14130*/  STS.U16 [R19+UR6+0x2500], R15 ;  /* 0x0025000f13007988 */ /* 0x0005e80008000406 */
[----:B------:R-:W3:Y:S01]  /*14140*/  LDL.LU R28, [R1+0x44] ;  /* 0x00004400011c7983 */ /* 0x000ee20000300800 */
[----:B------:R-:W-:-:S03]  /*14150*/  IMAD.X R13, R21, 0x1, R0, P1 ;  /* 0x00000001150d7824 */ /* 0x000fc600008e0600 */
[----:B0-----:R-:W3:Y:S04]  /*14160*/  LDL R29, [R1+0x780] ;  /* 0x00078000011d7983 */ /* 0x001ee80000100800 */
[----:B------:R0:W3:Y:S04]  /*14170*/  @!P0 LDG.E.U16 R4, desc[UR10][R12.64] ;  /* 0x0000000a0c048981 */ /* 0x0000e8000c1e1500 */
[----:B------:R-:W3:Y:S04]  /*14180*/  LDL R23, [R1+0x774] ;  /* 0x0007740001177983 */ /* 0x000ee80000100800 */
[----:B------:R-:W3:Y:S01]  /*14190*/  LDL R21, [R1+0x64c] ;  /* 0x00064c0001157983 */ /* 0x000ee20000100800 */
[----:B0-----:R-:W-:-:S03]  /*141a0*/  IADD3 R12, P1, PT, R17, R2, RZ ;  /* 0x00000002110c7210 */ /* 0x001fc60007f3e0ff */
[----:B------:R-:W3:Y:S02]  /*141b0*/  LDL R17, [R1+0x640] ;  /* 0x0006400001117983 */ /* 0x000ee40000100800 */
[----:B------:R-:W-:Y:S01]  /*141c0*/  IMAD.X R13, R14, 0x1, R0, P1 ;  /* 0x000000010e0d7824 */ /* 0x000fe200008e0600 */
[----:B----4-:R-:W-:-:S04]  /*141d0*/  IADD3 R14, P1, PT, R11, R2, RZ ;  /* 0x000000020b0e7210 */ /* 0x010fc80007f3e0ff */
[----:B------:R0:W4:Y:S01]  /*141e0*/  @!P0 LDG.E.U16 R3, desc[UR10][R12.64] ;  /* 0x0000000a0c038981 */ /* 0x000122000c1e1500 */
[----:B--2---:R-:W-:-:S03]  /*141f0*/  IMAD.X R15, R9, 0x1, R0, P1 ;  /* 0x00000001090f7824 */ /* 0x004fc600008e0600 */
[----:B------:R-:W2:Y:S04]  /*14200*/  LDL R11, [R1+0x58c] ;  /* 0x00058c00010b7983 */ /* 0x000ea80000100800 */
[----:B------:R1:W-:Y:S01]  /*14210*/  STS.U16 [R19+UR6+0x2700], R10 ;  /* 0x0027000a13007988 */ /* 0x0003e20008000406 */
[----:B0-----:R-:W-:-:S03]  /*14220*/  PRMT R12, RZ, 0x7610, R12 ;  /* 0x00007610ff0c7816 */ /* 0x001fc6000000000c */
[----:B------:R-:W2:Y:S04]  /*14230*/  LDL R9, [R1+0x760] ;  /* 0x0007600001097983 */ /* 0x000ea80000100800 */
[----:B------:R0:W2:Y:S04]  /*14240*/  @!P0 LDG.E.U16 R12, desc[UR10][R14.64] ;  /* 0x0000000a0e0c8981 */ /* 0x0000a8000c1e1500 */
[----:B-1----:R-:W2:Y:S04]  /*14250*/  LDL R10, [R1+0x874] ;  /* 0x00087400010a7983 */ /* 0x002ea80000100800 */
[----:B------:R-:W0:Y:S01]  /*14260*/  LDL R15, [R1+0x884] ;  /* 0x00088400010f7983 */ /* 0x000e220000100800 */
[----:B------:R-:W-:-:S02]  /*14270*/  PRMT R13, RZ, 0x7610, R13 ;  /* 0x00007610ff0d7816 */ /* 0x000fc4000000000d */
[----:B------:R-:W-:Y:S02]  /*14280*/  PRMT R16, RZ, 0x7610, R16 ;  /* 0x00007610ff107816 */ /* 0x000fe40000000010 */
[----:B------:R-:W-:Y:S02]  /*14290*/  PRMT R18, RZ, 0x7610, R18 ;  /* 0x00007610ff127816 */ /* 0x000fe40000000012 */
[----:B------:R-:W-:Y:S01]  /*142a0*/  PRMT R20, RZ, 0x7610, R20 ;  /* 0x00007610ff147816 */ /* 0x000fe20000000014 */
[----:B------:R1:W-:Y:S04]  /*142b0*/  STS.U16 [R19+UR6+0x2900], R25 ;  /* 0x0029001913007988 */ /* 0x0003e80008000406 */
[----:B------:R0:W-:Y:S04]  /*142c0*/  STS.U16 [R19+UR6+0x2b00], R27 ;  /* 0x002b001b13007988 */ /* 0x0001e80008000406 */
[----:B---3--:R3:W-:Y:S01]  /*142d0*/  STS.U16 [R19+UR6+0x2d00], R28 ;  /* 0x002d001c13007988 */ /* 0x0087e20008000406 */
[----:B0-----:R-:W-:-:S05]  /*142e0*/  IADD3 R14, P1, PT, R15, R2, RZ ;  /* 0x000000020f0e7210 */ /* 0x001fca0007f3e0ff */
[----:B------:R-:W-:-:S05]  /*142f0*/  IMAD.X R15, R29, 0x1, R0, P1 ;  /* 0x000000011d0f7824 */ /* 0x000fca00008e0600 */
[----:B------:R0:W4:Y:S02]  /*14300*/  @!P0 LDG.E.U16 R13, desc[UR10][R14.64] ;  /* 0x0000000a0e0d8981 */ /* 0x000124000c1e1500 */
[----:B0-----:R-:W-:-:S05]  /*14310*/  IADD3 R14, P1, PT, R23, R2, RZ ;  /* 0x00000002170e7210 */ /* 0x001fca0007f3e0ff */
[----:B------:R-:W-:-:S05]  /*14320*/  IMAD.X R15, R21, 0x1, R0, P1 ;  /* 0x00000001150f7824 */ /* 0x000fca00008e0600 */
[----:B------:R0:W4:Y:S02]  /*14330*/  @!P0 LDG.E.U16 R16, desc[UR10][R14.64] ;  /* 0x0000000a0e108981 */ /* 0x000124000c1e1500 */
[----:B0-----:R-:W-:-:S05]  /*14340*/  IADD3 R14, P1, PT, R17, R2, RZ ;  /* 0x00000002110e7210 */ /* 0x001fca0007f3e0ff */
[----:B--2---:R-:W-:-:S05]  /*14350*/  IMAD.X R15, R11, 0x1, R0, P1 ;  /* 0x000000010b0f7824 */ /* 0x004fca00008e0600 */
[----:B------:R0:W2:Y:S02]  /*14360*/  @!P0 LDG.E.U16 R18, desc[UR10][R14.64] ;  /* 0x0000000a0e128981 */ /* 0x0000a4000c1e1500 */
[----:B0-----:R-:W-:-:S05]  /*14370*/  IADD3 R14, P1, PT, R10, R2, RZ ;  /* 0x000000020a0e7210 */ /* 0x001fca0007f3e0ff */
[----:B------:R-:W-:Y:S02]  /*14380*/  IMAD.X R15, R9, 0x1, R0, P1 ;  /* 0x00000001090f7824 */ /* 0x000fe400008e0600 */
[----:B------:R-:W2:Y:S04]  /*14390*/  LDL.LU R9, [R1+0x38] ;  /* 0x0000380001097983 */ /* 0x000ea80000300800 */
[----:B------:R-:W2:Y:S04]  /*143a0*/  LDL.LU R10, [R1+0x34] ;  /* 0x00003400010a7983 */ /* 0x000ea80000300800 */
[----:B------:R-:W2:Y:S04]  /*143b0*/  LDL.LU R29, [R1+0x30] ;  /* 0x00003000011d7983 */ /* 0x000ea80000300800 */
[----:B------:R-:W2:Y:S04]  /*143c0*/  LDL.LU R11, [R1+0x28] ;  /* 0x00002800010b7983 */ /* 0x000ea80000300800 */
[----:B------:R-:W2:Y:S04]  /*143d0*/  LDL.LU R17, [R1+0x24] ;  /* 0x0000240001117983 */ /* 0x000ea80000300800 */
[----:B------:R-:W2:Y:S04]  /*143e0*/  LDL.LU R21, [R1+0x20] ;  /* 0x0000200001157983 */ /* 0x000ea80000300800 */
[----:B------:R-:W2:Y:S04]  /*143f0*/  LDL.LU R23, [R1+0x88] ;  /* 0x0000880001177983 */ /* 0x000ea80000300800 */
[----:B-1----:R-:W2:Y:S04]  /*14400*/  LDL.LU R25, [R1+0x1c] ;  /* 0x00001c0001197983 */ /* 0x002ea80000300800 */
[----:B------:R-:W2:Y:S04]  /*14410*/  LDL.LU R27, [R1+0x18] ;  /* 0x00001800011b7983 */ /* 0x000ea80000300800 */
[----:B---3--:R-:W3:Y:S04]  /*14420*/  LDL.LU R28, [R1+0x14] ;  /* 0x00001400011c7983 */ /* 0x008ee80000300800 */
[----:B------:R0:W2:Y:S04]  /*14430*/  @!P0 LDG.E.U16 R20, desc[UR10][R14.64] ;  /* 0x0000000a0e148981 */ /* 0x0000a8000c1e1500 */
[----:B------:R-:W0:Y:S02]  /*14440*/  LDL R15, [R1+0x754] ;  /* 0x00075400010f7983 */ /* 0x000e240000100800 */
[----:B0-----:R-:W-:-:S02]  /*14450*/  IADD3 R14, P1, PT, R15, R2, RZ ;  /* 0x000000020f0e7210 */ /* 0x001fc40007f3e0ff */
[----:B------:R-:W2:Y:S04]  /*14460*/  LDL R15, [R1+0x62c] ;  /* 0x00062c00010f7983 */ /* 0x000ea80000100800 */
[----:B------:R0:W-:Y:S02]  /*14470*/  STS.U16 [R19+UR6+0x2f00], R22 ;  /* 0x002f001613007988 */ /* 0x0001e40008000406 */
[----:B0-----:R-:W-:Y:S01]  /*14480*/  PRMT R22, RZ, 0x7610, R22 ;  /* 0x00007610ff167816 */ /* 0x001fe20000000016 */
        /* <DEDUP_REMOVED lines=15> */
[----:B------:R-:W-:-:S03]  /*14580*/  PRMT R26, RZ, 0x7610, R26 ;  /* 0x00007610ff1a7816 */ /* 0x000fc6000000001a */
[----:B------:R0:W-:Y:S04]  /*14590*/  STL [R1+0x9e0], R2 ;  /* 0x0009e00201007387 */ /* 0x0001e80000100800 */
[----:B------:R-:W-:Y:S04]  /*145a0*/  STS.U16 [R19+UR6+0x3500], R9 ;  /* 0x0035000913007988 */ /* 0x000fe80008000406 */
[----:B0-----:R-:W3:Y:S04]  /*145b0*/  LDL.LU R2, [R1+0x4] ;  /* 0x0000040001027983 */ /* 0x001ee80000300800 */
[----:B------:R0:W-:Y:S04]  /*145c0*/  STL [R1+0x9e4], R0 ;  /* 0x0009e40001007387 */ /* 0x0001e80000100800 */
[----:B------:R1:W-:Y:S04]  /*145d0*/  STS.U16 [R19+UR6+0x3700], R10 ;  /* 0x0037000a13007988 */ /* 0x0003e80008000406 */
[----:B------:R0:W-:Y:S01]  /*145e0*/  STS.U16 [R19+UR6+0x3900], R29 ;  /* 0x0039001d13007988 */ /* 0x0001e20008000406 */
[----:B--2---:R-:W-:-:S03]  /*145f0*/  IMAD.X R15, R15, 0x1, R0, P1 ;  /* 0x000000010f0f7824 */ /* 0x004fc600008e0600 */
[----:B0-----:R-:W2:Y:S04]  /*14600*/  LDL.LU R0, [R1+0x8] ;  /* 0x0000080001007983 */ /* 0x001ea80000300800 */
[----:B------:R-:W2:Y:S04]  /*14610*/  @!P0 LDG.E.U16 R26, desc[UR10][R14.64] ;  /* 0x0000000a0e1a8981 */ /* 0x000ea8000c1e1500 */
[----:B------:R-:W2:Y:S04]  /*14620*/  LDL.LU R14, [R1+0x10] ;  /* 0x00001000010e7983 */ /* 0x000ea80000300800 */
[----:B------:R-:W2:Y:S04]  /*14630*/  LDL.LU R15, [R1+0xc] ;  /* 0x00000c00010f7983 */ /* 0x000ea80000300800 */
[----:B------:R-:W2:Y:S04]  /*14640*/  LDL.LU R9, [R1+0x1298] ;  /* 0x0012980001097983 */ /* 0x000ea80000300800 */
[----:B-1----:R-:W2:Y:S04]  /*14650*/  LDL.LU R10, [R1+0x1294] ;  /* 0x00129400010a7983 */ /* 0x002ea80000300800 */
[----:B------:R-:W2:Y:S04]  /*14660*/  LDL.LU R29, [R1+0x1290] ;  /* 0x00129000011d7983 */ /* 0x000ea80000300800 */
[----:B------:R0:W-:Y:S04]  /*14670*/  STS.U16 [R19+UR6+0x3b00], R11 ;  /* 0x003b000b13007988 */ /* 0x0001e80008000406 */
[----:B------:R1:W-:Y:S04]  /*14680*/  STS.U16 [R19+UR6+0x3d00], R17 ;  /* 0x003d001113007988 */ /* 0x0003e80008000406 */
[----:B------:R3:W-:Y:S04]  /*14690*/  STS.U16 [R19+UR6+0x3f00], R21 ;  /* 0x003f001513007988 */ /* 0x0007e80008000406 */
[----:B0-----:R-:W4:Y:S04]  /*146a0*/  LDL.LU R11, [R1+0x128c] ;  /* 0x00128c00010b7983 */ /* 0x001f280000300800 */
[----:B-1----:R-:W4:Y:S04]  /*146b0*/  LDL.LU R17, [R1+0x1288] ;  /* 0x0012880001117983 */ /* 0x002f280000300800 */
[----:B---3--:R-:W3:Y:S04]  /*146c0*/  LDL.LU R19, [R1+0x1284] ;  /* 0x0012840001137983 */ /* 0x008ee80000300800 */
[----:B------:R-:W3:Y:S01]  /*146d0*/  LDL.LU R21, [R1+0x1280] ;  /* 0x0012800001157983 */ /* 0x000ee20000300800 */
[----:B--2---:R-:W-:-:S05]  /*146e0*/  LOP3.LUT R29, R29, 0x30, RZ, 0x3c, !PT ;  /* 0x000000301d1d7812 */ /* 0x004fca00078e3cff */
[----:B------:R0:W-:Y:S04]  /*146f0*/  STS.U16 [R29+UR6+0x3f80], R23 ;  /* 0x003f80171d007988 */ /* 0x0001e80008000406 */
[----:B------:R1:W-:Y:S04]  /*14700*/  STS.U16 [R29+UR6+0x180], R25 ;  /* 0x000180191d007988 */ /* 0x0003e80008000406 */
[----:B------:R2:W-:Y:S04]  /*14710*/  STS.U16 [R29+UR6+0x380], R27 ;  /* 0x0003801b1d007988 */ /* 0x0005e80008000406 */
[----:B0-----:R-:W3:Y:S04]  /*14720*/  LDL.LU R23, [R1+0x127c] ;  /* 0x00127c0001177983 */ /* 0x001ee80000300800 */
[----:B-1----:R-:W3:Y:S04]  /*14730*/  LDL.LU R25, [R1+0x1278] ;  /* 0x0012780001197983 */ /* 0x002ee80000300800 */
[----:B--2---:R-:W2:Y:S04]  /*14740*/  LDL.LU R27, [R1+0x1274] ;  /* 0x00127400011b7983 */ /* 0x004ea80000300800 */
[----:B------:R0:W-:Y:S04]  /*14750*/  STS.U16 [R29+UR6+0x580], R28 ;  /* 0x0005801c1d007988 */ /* 0x0001e80008000406 */
[----:B0-----:R-:W2:Y:S04]  /*14760*/  LDL.LU R28, [R1+0x1270] ;  /* 0x00127000011c7983 */ /* 0x001ea80000300800 */
[----:B------:R-:W-:Y:S04]  /*14770*/  STS.U16 [R29+UR6+0x780], R14 ;  /* 0x0007800e1d007988 */ /* 0x000fe80008000406 */
[----:B------:R-:W-:Y:S04]  /*14780*/  STS.U16 [R29+UR6+0x980], R15 ;  /* 0x0009800f1d007988 */ /* 0x000fe80008000406 */
[----:B------:R-:W-:Y:S04]  /*14790*/  STS.U16 [R29+UR6+0xb80], R0 ;  /* 0x000b80001d007988 */ /* 0x000fe80008000406 */
[----:B------:R-:W-:Y:S04]  /*147a0*/  STS.U16 [R29+UR6+0xd80], R2 ;  /* 0x000d80021d007988 */ /* 0x000fe80008000406 */
[----:B--2---:R-:W-:Y:S04]  /*147b0*/  STS.U16 [R29+UR6+0xf80], R28 ;  /* 0x000f801c1d007988 */ /* 0x004fe80008000406 */
[----:B------:R-:W-:Y:S04]  /*147c0*/  STS.U16 [R29+UR6+0x1180], R27 ;  /* 0x0011801b1d007988 */ /* 0x000fe80008000406 */
[----:B---3--:R-:W-:Y:S04]  /*147d0*/  STS.U16 [R29+UR6+0x1380], R25 ;  /* 0x001380191d007988 */ /* 0x008fe80008000406 */
[----:B------:R-:W-:Y:S04]  /*147e0*/  STS.U16 [R29+UR6+0x1580], R23 ;  /* 0x001580171d007988 */ /* 0x000fe80008000406 */
[----:B------:R0:W-:Y:S04]  /*147f0*/  STS.U16 [R29+UR6+0x1780], R21 ;  /* 0x001780151d007988 */ /* 0x0001e80008000406 */
[----:B------:R-:W-:Y:S04]  /*14800*/  STS.U16 [R29+UR6+0x1980], R19 ;  /* 0x001980131d007988 */ /* 0x000fe80008000406 */
[----:B----4-:R-:W-:Y:S04]  /*14810*/  STS.U16 [R29+UR6+0x1b80], R17 ;  /* 0x001b80111d007988 */ /* 0x010fe80008000406 */
[----:B------:R-:W-:Y:S04]  /*14820*/  STS.U16 [R29+UR6+0x1d80], R11 ;  /* 0x001d800b1d007988 */ /* 0x000fe80008000406 */
[----:B------:R-:W-:Y:S04]  /*14830*/  STS.U16 [R29+UR6+0x1f80], R10 ;  /* 0x001f800a1d007988 */ /* 0x000fe80008000406 */
[----:B------:R-:W-:Y:S04]  /*14840*/  STS.U16 [R29+UR6+0x2180], R9 ;  /* 0x002180091d007988 */ /* 0x000fe80008000406 */
[----:B------:R-:W-:Y:S04]  /*14850*/  STS.U16 [R29+UR6+0x2380], R8 ;  /* 0x002380081d007988 */ /* 0x000fe80008000406 */
[----:B------:R-:W-:Y:S04]  /*14860*/  STS.U16 [R29+UR6+0x2580], R7 ;  /* 0x002580071d007988 */ /* 0x000fe80008000406 */
[----:B------:R-:W-:Y:S04]  /*14870*/  STS.U16 [R29+UR6+0x2780], R6 ;  /* 0x002780061d007988 */ /* 0x000fe80008000406 */
[----:B0-----:R-:W2:Y:S04]  /*14880*/  LDL R21, [R1+0x564] ;  /* 0x0005640001157983 */ /* 0x001ea80000100800 */
[----:B------:R-:W-:Y:S04]  /*14890*/  STS.U16 [R29+UR6+0x2980], R5 ;  /* 0x002980051d007988 */ /* 0x000fe80008000406 */
[----:B------:R-:W-:Y:S04]  /*148a0*/  STS.U16 [R29+UR6+0x2b80], R4 ;  /* 0x002b80041d007988 */ /* 0x000fe80008000406 */
[----:B------:R0:W-:Y:S04]  /*148b0*/  STS.U16 [R29+UR6+0x2d80], R3 ;  /* 0x002d80031d007988 */ /* 0x0001e80008000406 */
[----:B------:R-:W3:Y:S04]  /*148c0*/  LDL R23, [R1+0x990] ;  /* 0x0009900001177983 */ /* 0x000ee80000100800 */
[----:B------:R-:W4:Y:S04]  /*148d0*/  LDL R25, [R1+0x98c] ;  /* 0x00098c0001197983 */ /* 0x000f280000100800 */
[----:B0-----:R-:W3:Y:S04]  /*148e0*/  LDL R3, [R1+0x158] ;  /* 0x0001580001037983 */ /* 0x001ee80000100800 */
[----:B------:R-:W4:Y:S04]  /*148f0*/  LDL R27, [R1+0x988] ;  /* 0x00098800011b7983 */ /* 0x000f280000100800 */
[----:B------:R-:W-:Y:S04]  /*14900*/  STS.U16 [R29+UR6+0x2f80], R12 ;  /* 0x002f800c1d007988 */ /* 0x000fe80008000406 */
[----:B------:R-:W-:Y:S04]  /*14910*/  STS.U16 [R29+UR6+0x3180], R13 ;  /* 0x0031800d1d007988 */ /* 0x000fe80008000406 */
[----:B------:R-:W-:Y:S04]  /*14920*/  STS.U16 [R29+UR6+0x3380], R16 ;  /* 0x003380101d007988 */ /* 0x000fe80008000406 */
[----:B------:R-:W-:Y:S04]  /*14930*/  STS.U16 [R29+UR6+0x3580], R18 ;  /* 0x003580121d007988 */ /* 0x000fe80008000406 */
[----:B------:R-:W-:Y:S04]  /*14940*/  STS.U16 [R29+UR6+0x3780], R20 ;  /* 0x003780141d007988 */ /* 0x000fe80008000406 */
[----:B------:R-:W-:Y:S04]  /*14950*/  STS.U16 [R29+UR6+0x3980], R22 ;  /* 0x003980161d007988 */ /* 0x000fe80008000406 */
[----:B------:R-:W-:Y:S04]  /*14960*/  STS.U16 [R29+UR6+0x3b80], R24 ;  /* 0x003b80181d007988 */ /* 0x000fe80008000406 */
[----:B------:R-:W-:Y:S01]  /*14970*/  STS.U16 [R29+UR6+0x3d80], R26 ;  /* 0x003d801a1d007988 */ /* 0x000fe20008000406 */
[----:B------:R-:W-:Y:S06]  /*14980*/  BAR.SYNC.DEFER_BLOCKING 0x0 ;  /* 0x0000000000007b1d */ /* 0x000fec0000010000 */
[----:B--2---:R-:W0:Y:S04]  /*14990*/  LDSM.16.MT88.4 R4, [R21+UR6+0x4000] ;  /* 0x004000061504783b */ /* 0x004e280008004200 */
[----:B---3--:R-:W1:Y:S04]  /*149a0*/  LDSM.16.M88.4 R8, [R3+UR8] ;  /* 0x000000080308783b */ /* 0x008e680008000200 */
[----:B------:R-:W-:Y:S04]  /*149b0*/  LDSM.16.M88.4 R16, [R3+UR8+0x400] ;  /* 0x000400080310783b */ /* 0x000fe80008000200 */
[----:B0-----:R-:W-:Y:S04]  /*149c0*/  STL.64 [R1+0x10], R4 ;  /* 0x0000100401007387 */ /* 0x001fe80000100a00 */
[----:B------:R-:W-:Y:S04]  /*149d0*/  STL.64 [R1+0x18], R6 ;  /* 0x0000180601007387 */ /* 0x000fe80000100a00 */
[----:B------:R-:W-:Y:S04]  /*149e0*/  STL [R1+0x1204], R23 ;  /* 0x0012041701007387 */ /* 0x000fe80000100800 */
[----:B-1----:R-:W-:Y:S04]  /*149f0*/  STL.64 [R1+0x20], R8 ;  /* 0x0000200801007387 */ /* 0x002fe80000100a00 */
[----:B------:R-:W-:Y:S04]  /*14a00*/  STL.64 [R1+0x28], R10 ;  /* 0x0000280a01007387 */ /* 0x000fe80000100a00 */
[----:B----4-:R-:W0:Y:S01]  /*14a10*/  LDSM.16.MT88.4 R8, [R25+UR6+0x4000] ;  /* 0x004000061908783b */ /* 0x010e220008004200 */
[----:B------:R-:W-:-:S02]  /*14a20*/  IMAD.MOV.U32 R13, RZ, RZ, R4 ;  /* 0x000000ffff0d7224 */ /* 0x000fc400078e0004 */
[----:B------:R-:W-:Y:S01]  /*14a30*/  IMAD.MOV.U32 R12, RZ, RZ, R5 ;  /* 0x000000ffff0c7224 */ /* 0x000fe200078e0005 */
[----:B------:R1:W-:Y:S04]  /*14a40*/  STL [R1+0x1200], R21 ;  /* 0x0012001501007387 */ /* 0x0003e80000100800 */
[----:B-1----:R-:W2:Y:S04]  /*14a50*/  LDL.LU.64 R20, [R1+0x20] ;  /* 0x0000200001147983 */ /* 0x002ea80000300a00 */
[----:B0-----:R-:W-:Y:S04]  /*14a60*/  STL.64 [R1+0x1268], R10 ;  /* 0x0012680a01007387 */ /* 0x001fe80000100a00 */
[----:B------:R0:W-:Y:S02]  /*14a70*/  STL.64 [R1+0x1260], R8 ;  /* 0x0012600801007387 */ /* 0x0001e40000100a00 */
[----:B0-----:R-:W-:-:S02]  /*14a80*/  IMAD.MOV.U32 R8, RZ, RZ, R13 ;  /* 0x000000ffff087224 */ /* 0x001fc400078e000d */
[----:B------:R-:W-:Y:S02]  /*14a90*/  IMAD.MOV.U32 R9, RZ, RZ, R12 ;  /* 0x000000ffff097224 */ /* 0x000fe400078e000c */
[----:B------:R-:W0:Y:S04]  /*14aa0*/  LDSM.16.MT88.4 R12, [R27+UR6+0x4000] ;  /* 0x004000061b0c783b */ /* 0x000e280008004200 */
[----:B0-----:R-:W-:Y:S04]  /*14ab0*/  STL.64 [R1+0x1258], R14 ;  /* 0x0012580e01007387 */ /* 0x001fe80000100a00 */
[----:B------:R0:W-:Y:S04]  /*14ac0*/  STL.64 [R1+0x1250], R12 ;  /* 0x0012500c01007387 */ /* 0x0001e80000100a00 */
[----:B0-----:R-:W2:Y:S04]  /*14ad0*/  LDL.LU.64 R12, [R1+0x550] ;  /* 0x00055000010c7983 */ /* 0x001ea80000300a00 */
[----:B------:R-:W2:Y:S01]  /*14ae0*/  LDL.LU.64 R14, [R1+0x558] ;  /* 0x00055800010e7983 */ /* 0x000ea20000300a00 */
[----:B------:R-:W-:-:S02]  /*14af0*/  IMAD.MOV.U32 R2, RZ, RZ, R6 ;  /* 0x000000ffff027224 */ /* 0x000fc400078e0006 */
[----:B------:R-:W-:Y:S02]  /*14b00*/  IMAD.MOV.U32 R0, RZ, RZ, R7 ;  /* 0x000000ffff007224 */ /* 0x000fe400078e0007 */
[----:B------:R-:W-:Y:S01]  /*14b10*/  IMAD.MOV.U32 R10, RZ, RZ, R2 ;  /* 0x000000ffff0a7224 */ /* 0x000fe200078e0002 */
[----:B------:R-:W-:Y:S01]  /*14b20*/  STL [R1+0x122c], R27 ;  /* 0x00122c1b01007387 */ /* 0x000fe20000100800 */
[----:B------:R-:W-:-:S03]  /*14b30*/  IMAD.MOV.U32 R11, RZ, RZ, R0 ;  /* 0x000000ffff0b7224 */ /* 0x000fc600078e0000 */
[----:B------:R-:W-:Y:S04]  /*14b40*/  STL [R1+0x1228], R25 ;  /* 0x0012281901007387 */ /* 0x000fe80000100800 */
[----:B------:R-:W0:Y:S01]  /*14b50*/  LDSM.16.MT88.4 R4, [R23+UR6+0x4000] ;  /* 0x004000061704783b */ /* 0x000e220008004200 */
[----:B--2---:R-:W-:-:S15]  /*14b60*/  HMMA.16816.F32 R8, R8, R20, R12 ;  /* 0x000000140808723c */ /* 0x004fde000000180c */
[----:B------:R-:W-:-:S04]  /*14b70*/  NOP ;  /* 0x0000000000007918 */ /* 0x000fc80000000000 */
[----:B------:R1:W-:Y:S04]  /*14b80*/  STL.64 [R1+0x80], R8 ;  /* 0x0000800801007387 */ /* 0x0003e80000100a00 */
[----:B------:R2:W-:Y:S04]  /*14b90*/  STL.64 [R1+0x88], R10 ;  /* 0x0000880a01007387 */ /* 0x0005e80000100a00 */
[----:B-1----:R-:W0:Y:S04]  /*14ba0*/  LDL.LU.64 R8, [R1+0x540] ;  /* 0x0005400001087983 */ /* 0x002e280000300a00 */
[----:B--2---:R-:W0:Y:S04]  /*14bb0*/  LDL.LU.64 R10, [R1+0x548] ;  /* 0x00054800010a7983 */ /* 0x004e280000300a00 */
[----:B------:R-:W2:Y:S04]  /*14bc0*/  LDL.LU.64 R24, [R1+0x520] ;  /* 0x0005200001187983 */ /* 0x000ea80000300a00 */
[----:B------:R-:W3:Y:S01]  /*14bd0*/  LDL.LU.64 R26, [R1+0x528] ;  /* 0x00052800011a7983 */ /* 0x000ee20000300a00 */
[----:B------:R-:W-:-:S02]  /*14be0*/  IMAD.MOV.U32 R2, RZ, RZ, R20 ;  /* 0x000000ffff027224 */ /* 0x000fc400078e0014 */
[----:B------:R-:W-:Y:S01]  /*14bf0*/  IMAD.MOV.U32 R0, RZ, RZ, R21 ;  /* 0x000000ffff007224 */ /* 0x000fe200078e0015 */
[----:B---3--:R-:W-:Y:S04]  /*14c00*/  STL.64 [R1+0x1238], R26 ;  /* 0x0012381a01007387 */ /* 0x008fe80000100a00 */
[----:B--2---:R-:W-:Y:S04]  /*14c10*/  STL.64 [R1+0x1230], R24 ;  /* 0x0012301801007387 */ /* 0x004fe80000100a00 */
[----:B------:R-:W2:Y:S04]  /*14c20*/  LDL.LU.64 R12, [R1+0x530] ;  /* 0x00053000010c7983 */ /* 0x000ea80000300a00 */
[----:B------:R-:W2:Y:S04]  /*14c30*/  LDL.LU.64 R14, [R1+0x538] ;  /* 0x00053800010e7983 */ /* 0x000ea80000300a00 */
[----:B------:R-:W3:Y:S04]  /*14c40*/  LDL.LU.64 R20, [R1+0x4f0] ;  /* 0x0004f00001147983 */ /* 0x000ee80000300a00 */
[----:B------:R-:W4:Y:S04]  /*14c50*/  LDL.LU.64 R22, [R1+0x4f8] ;  /* 0x0004f80001167983 */ /* 0x000f280000300a00 */
[----:B----4-:R-:W-:Y:S04]  /*14c60*/  STL.64 [R1+0x1210], R22 ;  /* 0x0012101601007387 */ /* 0x010fe80000100a00 */
[----:B---3--:R1:W-:Y:S04]  /*14c70*/  STL.64 [R1+0x1208], R20 ;  /* 0x0012081401007387 */ /* 0x0083e80000100a00 */
[----:B-1----:R-:W3:Y:S04]  /*14c80*/  LDL.LU.64 R20, [R1+0x500] ;  /* 0x0005000001147983 */ /* 0x002ee80000300a00 */
[----:B------:R-:W4:Y:S01]  /*14c90*/  LDL.LU.64 R22, [R1+0x508] ;  /* 0x0005080001167983 */ /* 0x000f220000300a00 */
[----:B------:R-:W-:-:S02]  /*14ca0*/  IMAD.MOV.U32 R24, RZ, RZ, R2 ;  /* 0x000000ffff187224 */ /* 0x000fc400078e0002 */
[----:B------:R-:W-:-:S07]  /*14cb0*/  IMAD.MOV.U32 R25, RZ, RZ, R0 ;  /* 0x000000ffff197224 */ /* 0x000fce00078e0000 */
[----:B0-----:R-:W-:Y:S01]  /*14cc0*/  HMMA.16816.F32 R8, R4, R24, R8 ;  /* 0x000000180408723c */ /* 0x001fe20000001808 */
[----:B----4-:R0:W-:Y:S04]  /*14cd0*/  STL.64 [R1+0x1220], R22 ;  /* 0x0012201601007387 */ /* 0x0101e80000100a00 */
[----:B---3--:R1:W-:Y:S04]  /*14ce0*/  STL.64 [R1+0x1218], R20 ;  /* 0x0012181401007387 */ /* 0x0083e80000100a00 */
[----:B0-----:R-:W3:Y:S04]  /*14cf0*/  LDL.64 R22, [R1+0x18] ;  /* 0x0000180001167983 */ /* 0x001ee80000100a00 */
[----:B-1----:R-:W4:Y:S06]  /*14d00*/  LDL.64 R20, [R1+0x10] ;  /* 0x0000100001147983 */ /* 0x002f2c0000100a00 */
[----:B------:R-:W-:-:S02]  /*14d10*/  IMAD.MOV.U32 R2, RZ, RZ, R10 ;  /* 0x000000ffff027224 */ /* 0x000fc400078e000a */
[----:B------:R-:W-:Y:S02]  /*14d20*/  IMAD.MOV.U32 R0, RZ, RZ, R11 ;  /* 0x000000ffff007224 */ /* 0x000fe400078e000b */
[----:B------:R-:W-:Y:S02]  /*14d30*/  IMAD.MOV.U32 R29, RZ, RZ, R8 ;  /* 0x000000ffff1d7224 */ /* 0x000fe400078e0008 */
[----:B------:R-:W-:Y:S01]  /*14d40*/  IMAD.MOV.U32 R28, RZ, RZ, R9 ;  /* 0x000000ffff1c7224 */ /* 0x000fe200078e0009 */
[----:B---3--:R-:W-:Y:S04]  /*14d50*/  STL.64 [R1+0x1248], R22 ;  /* 0x0012481601007387 */ /* 0x008fe80000100a00 */
[----:B----4-:R0:W-:Y:S04]  /*14d60*/  STL.64 [R1+0x1240], R20 ;  /* 0x0012401401007387 */ /* 0x0101e80000100a00 */
[----:B0-----:R-:W3:Y:S04]  /*14d70*/  LDL.LU.64 R20, [R1+0x510] ;  /* 0x0005100001147983 */ /* 0x001ee80000300a00 */
[----:B------:R-:W3:Y:S04]  /*14d80*/  LDL.LU.64 R22, [R1+0x518] ;  /* 0x0005180001167983 */ /* 0x000ee80000300a00 */
[----:B------:R-:W2:Y:S04]  /*14d90*/  LDL.LU.64 R10, [R1+0x1268] ;  /* 0x00126800010a7983 */ /* 0x000ea80000300a00 */
[----:B------:R-:W2:Y:S04]  /*14da0*/  LDL.LU.64 R8, [R1+0x1260] ;  /* 0x0012600001087983 */ /* 0x000ea80000300a00 */
[----:B------:R-:W-:Y:S01]  /*14db0*/  STL.64 [R1+0x38], R18 ;  /* 0x0000381201007387 */ /* 0x000fe20000100a00 */
[----:B--2---:R-:W-:-:S15]  /*14dc0*/  HMMA.16816.F32 R12, R8, R24, R12 ;  /* 0x00000018080c723c */ /* 0x004fde000000180c */
[----:B------:R-:W-:-:S04]  /*14dd0*/  NOP ;  /* 0x0000000000007918 */ /* 0x000fc80000000000 */
[----:B------:R-:W-:Y:S04]  /*14de0*/  STL.64 [R1+0x60], R12 ;  /* 0x0000600c01007387 */ /* 0x000fe80000100a00 */
[----:B------:R0:W-:Y:S04]  /*14df0*/  STL.64 [R1+0x68], R14 ;  /* 0x0000680e01007387 */ /* 0x0001e80000100a00 */
[----:B0-----:R-:W3:Y:S04]  /*14e00*/  LDL.LU.64 R14, [R1+0x1258] ;  /* 0x00125800010e7983 */ /* 0x001ee80000300a00 */
[----:B------:R-:W3:Y:S02]  /*14e10*/  LDL.LU.64 R12, [R1+0x1250] ;  /* 0x00125000010c7983 */ /* 0x000ee40000300a00 */
[----:B---3--:R-:W-:Y:S02]  /*14e20*/  HMMA.16816.F32 R24, R12, R24, R20 ;  /* 0x000000180c18723c */ /* 0x008fe40000001814 */
[----:B------:R-:W2:Y:S04]  /*14e30*/  LDL.LU.64 R22, [R1+0x1248] ;  /* 0x0012480001167983 */ /* 0x000ea80000300a00 */
[----:B------:R-:W3:-:S13]  /*14e40*/  LDL.LU.64 R20, [R1+0x1240] ;  /* 0x0012400001147983 */ /* 0x000eda0000300a00 */
[----:B------:R-:W-:Y:S04]  /*14e50*/  STL.64 [R1+0x50], R24 ;  /* 0x0000501801007387 */ /* 0x000fe80000100a00 */
[----:B------:R0:W-:Y:S04]  /*14e60*/  STL.64 [R1+0x58], R26 ;  /* 0x0000581a01007387 */ /* 0x0001e80000100a00 */
[----:B0-----:R-:W3:Y:S04]  /*14e70*/  LDL.LU.64 R26, [R1+0x1238] ;  /* 0x00123800011a7983 */ /* 0x001ee80000300a00 */
[----:B------:R-:W3:Y:S01]  /*14e80*/  LDL.LU.64 R24, [R1+0x1230] ;  /* 0x0012300001187983 */ /* 0x000ee20000300a00 */
[----:B--2---:R-:W-:-:S02]  /*14e90*/  IMAD.MOV.U32 R19, RZ, RZ, R22 ;  /* 0x000000ffff137224 */ /* 0x004fc400078e0016 */
[----:B------:R-:W-:Y:S01]  /*14ea0*/  IMAD.MOV.U32 R18, RZ, RZ, R23 ;  /* 0x000000ffff127224 */ /* 0x000fe200078e0017 */
[----:B---3--:R-:W-:-:S15]  /*14eb0*/  HMMA.16816.F32 R24, R20, R16, R24 ;  /* 0x000000101418723c */ /* 0x008fde0000001818 */
[----:B------:R-:W-:-:S04]  /*14ec0*/  NOP ;  /* 0x0000000000007918 */ /* 0x000fc80000000000 */
[----:B------:R0:W-:Y:S04]  /*14ed0*/  STL.64 [R1+0xc0], R24 ;  /* 0x0000c01801007387 */ /* 0x0001e80000100a00 */
[----:B------:R1:W-:Y:S01]  /*14ee0*/  STL.64 [R1+0xc8], R26 ;  /* 0x0000c81a01007387 */ /* 0x0003e20000100a00 */
[----:B0-----:R-:W-:-:S03]  /*14ef0*/  IMAD.MOV.U32 R24, RZ, RZ, R21 ;  /* 0x000000ffff187224 */ /* 0x001fc600078e0015 */
[----:B-1----:R-:W2:Y:S01]  /*14f00*/  LDL.LU R27, [R1+0x122c] ;  /* 0x00122c00011b7983 */ /* 0x002ea20000300800 */
[----:B------:R-:W-:-:S03]  /*14f10*/  IMAD.MOV.U32 R26, RZ, RZ, R20 ;  /* 0x000000ffff1a7224 */ /* 0x000fc600078e0014 */
[----:B------:R-:W3:Y:S04]  /*14f20*/  LDL.LU R25, [R1+0x1228] ;  /* 0x0012280001197983 */ /* 0x000ee80000300800 */
[----:B------:R-:W4:Y:S04]  /*14f30*/  LDL.LU.64 R22, [R1+0x1220] ;  /* 0x0012200001167983 */ /* 0x000f280000300a00 */
[----:B------:R-:W4:Y:S02]  /*14f40*/  LDL.LU.64 R20, [R1+0x1218] ;  /* 0x0012180001147983 */ /* 0x000f240000300a00 */
[----:B----4-:R-:W-:-:S15]  /*14f50*/  HMMA.16816.F32 R20, R4, R16, R20 ;  /* 0x000000100414723c */ /* 0x010fde0000001814 */
[----:B------:R-:W-:-:S04]  /*14f60*/  NOP ;  /* 0x0000000000007918 */ /* 0x000fc80000000000 */
[----:B------:R-:W-:Y:S04]  /*14f70*/  STL.64 [R1+0xb0], R20 ;  /* 0x0000b01401007387 */ /* 0x000fe80000100a00 */
[----:B------:R0:W-:Y:S04]  /*14f80*/  STL.64 [R1+0xb8], R22 ;  /* 0x0000b81601007387 */ /* 0x0001e80000100a00 */
[----:B0-----:R-:W4:Y:S04]  /*14f90*/  LDL.LU.64 R22, [R1+0x1210] ;  /* 0x0012100001167983 */ /* 0x001f280000300a00 */
[----:B------:R-:W4:Y:S04]  /*14fa0*/  LDL.LU.64 R20, [R1+0x1208] ;  /* 0x0012080001147983 */ /* 0x000f280000300a00 */
[----:B------:R-:W-:Y:S04]  /*14fb0*/  STL.64 [R1+0x11e8], R6 ;  /* 0x0011e80601007387 */ /* 0x000fe80000100a00 */
[----:B------:R-:W-:Y:S01]  /*14fc0*/  STL.64 [R1+0x11e0], R4 ;  /* 0x0011e00401007387 */ /* 0x000fe20000100a00 */
[----:B----4-:R-:W-:-:S15]  /*14fd0*/  HMMA.16816.F32 R20, R8, R16, R20 ;  /* 0x000000100814723c */ /* 0x010fde0000001814 */
[----:B------:R-:W-:-:S04]  /*14fe0*/  NOP ;  /* 0x0000000000007918 */ /* 0x000fc80000000000 */
[----:B------:R-:W-:Y:S04]  /*14ff0*/  STL.64 [R1+0xa0], R20 ;  /* 0x0000a01401007387 */ /* 0x000fe80000100a00 */
[----:B------:R0:W-:Y:S04]  /*15000*/  STL.64 [R1+0xa8], R22 ;  /* 0x0000a81601007387 */ /* 0x0001e80000100a00 */
[----:B0-----:R-:W4:Y:S04]  /*15010*/  LDL.LU R23, [R1+0x1204] ;  /* 0x0012040001177983 */ /* 0x001f280000300800 */
[----:B------:R-:W2:Y:S04]  /*15020*/  LDL.LU R21, [R1+0x1200] ;  /* 0x0012000001157983 */ /* 0x000ea80000300800 */
[----:B------:R-:W-:Y:S04]  /*15030*/  STL.64 [R1+0x11f8], R10 ;  /* 0x0011f80a01007387 */ /* 0x000fe80000100a00 */
[----:B------:R0:W-:Y:S04]  /*15040*/  STL.64 [R1+0x11f0], R8 ;  /* 0x0011f00801007387 */ /* 0x0001e80000100a00 */
[----:B0-----:R-:W2:Y:S04]  /*15050*/  LDL.LU.64 R8, [R1+0x4d0] ;  /* 0x0004d00001087983 */ /* 0x001ea80000300a00 */
[----:B------:R-:W2:Y:S04]  /*15060*/  LDL.LU.64 R10, [R1+0x4d8] ;  /* 0x0004d800010a7983 */ /* 0x000ea80000300a00 */
[----:B------:R-:W-:Y:S04]  /*15070*/  STL.64 [R1+0x11d8], R14 ;  /* 0x0011d80e01007387 */ /* 0x000fe80000100a00 */
[----:B------:R-:W-:Y:S01]  /*15080*/  STL.64 [R1+0x11d0], R12 ;  /* 0x0011d00c01007387 */ /* 0x000fe20000100a00 */
[----:B------:R-:W-:-:S02]  /*15090*/  IMAD.MOV.U32 R6, RZ, RZ, R19 ;  /* 0x000000ffff067224 */ /* 0x000fc400078e0013 */
[----:B------:R-:W-:Y:S01]  /*150a0*/  IMAD.MOV.U32 R7, RZ, RZ, R18 ;  /* 0x000000ffff077224 */ /* 0x000fe200078e0012 */
[----:B--2---:R-:W-:Y:S01]  /*150b0*/  HMMA.16816.F32 R8, R12, R16, R8 ;  /* 0x000000100c08723c */ /* 0x004fe20000001808 */
[----:B------:R-:W-:-:S15]  /*150c0*/  LDSM.16.MT88.4 R16, [R21+UR6+0x4800] ;  /* 0x004800061510783b */ /* 0x000fde0008004200 */
[----:B------:R-:W-:-:S03]  /*150d0*/  NOP ;  /* 0x0000000000007918 */ /* 0x000fc60000000000 */
[----:B------:R-:W-:Y:S04]  /*150e0*/  STL.64 [R1+0x90], R8 ;  /* 0x0000900801007387 */ /* 0x000fe80000100a00 */
[----:B------:R-:W-:Y:S04]  /*150f0*/  STL.64 [R1+0x98], R10 ;  /* 0x0000980a01007387 */ /* 0x000fe80000100a00 */
[----:B------:R-:W0:Y:S02]  /*15100*/  LDSM.16.M88.4 R8, [R3+UR8+0x800] ;  /* 0x000800080308783b */ /* 0x000e240008000200 */
[----:B0-----:R-:W-:-:S02]  /*15110*/  IMAD.MOV.U32 R13, RZ, RZ, R8 ;  /* 0x000000ffff0d7224 */ /* 0x001fc400078e0008 */
[----:B------:R0:W-:Y:S01]  /*15120*/  STL.64 [R1+0x48], R10 ;  /* 0x0000480a01007387 */ /* 0x0001e20000100a00 */
[----:B------:R-:W-:-:S03]  /*15130*/  IMAD.MOV.U32 R12, RZ, RZ, R9 ;  /* 0x000000ffff0c7224 */ /* 0x000fc600078e0009 */
[----:B------:R-:W2:Y:S04]  /*15140*/  LDL.LU.64 R8, [R1+0x4e0] ;  /* 0x0004e00001087983 */ /* 0x000ea80000300a00 */
[----:B0-----:R-:W2:Y:S04]  /*15150*/  LDL.LU.64 R10, [R1+0x4e8] ;  /* 0x0004e800010a7983 */ /* 0x001ea80000300a00 */
[----:B------:R-:W-:Y:S04]  /*15160*/  STL.64 [R1], R16 ;  /* 0x0000001001007387 */ /* 0x000fe80000100a00 */
[----:B------:R-:W-:Y:S04]  /*15170*/  STL.64 [R1+0x8], R18 ;  /* 0x0000081201007387 */ /* 0x000fe80000100a00 */
[----:B----4-:R-:W0:Y:S01]  /*15180*/  LDSM.16.MT88.4 R16, [R23+UR6+0x4800] ;  /* 0x004800061710783b */ /* 0x010e220008004200 */
[----:B------:R-:W-:-:S03]  /*15190*/  IMAD.MOV.U32 R4, RZ, RZ, R26 ;  /* 0x000000ffff047224 */ /* 0x000fc600078e001a */
[----:B---3--:R-:W1:Y:S04]  /*151a0*/  LDSM.16.MT88.4 R20, [R25+UR6+0x4800] ;  /* 0x004800061914783b */ /* 0x008e680008004200 */
[----:B0-----:R0:W-:Y:S04]  /*151b0*/  STL.64 [R1+0x11a8], R18 ;  /* 0x0011a81201007387 */ /* 0x0011e80000100a00 */
[----:B------:R3:W-:Y:S04]  /*151c0*/  STL.64 [R1+0x11a0], R16 ;  /* 0x0011a01001007387 */ /* 0x0007e80000100a00 */
[----:B0-----:R-:W4:Y:S04]  /*151d0*/  LDL.64 R18, [R1+0x8] ;  /* 0x0000080001127983 */ /* 0x001f280000100a00 */
[----:B---3--:R-:W3:Y:S01]  /*151e0*/  LDL.64 R16, [R1] ;  /* 0x0000000001107983 */ /* 0x008ee20000100a00 */
[----:B------:R-:W-:-:S03]  /*151f0*/  IMAD.MOV.U32 R5, RZ, RZ, R24 ;  /* 0x000000ffff057224 */ /* 0x000fc600078e0018 */
[----:B------:R-:W0:Y:S04]  /*15200*/  LDSM.16.MT88.4 R24, [R27+UR6+0x4800] ;  /* 0x004800061b18783b */ /* 0x000e280008004200 */
[----:B----4-:R-:W-:Y:S04]  /*15210*/  STL.64 [R1+0x11b8], R18 ;  /* 0x0011b81201007387 */ /* 0x010fe80000100a00 */
[----:B---3--:R3:W-:Y:S02]  /*15220*/  STL.64 [R1+0x11b0], R16 ;  /* 0x0011b01001007387 */ /* 0x0087e40000100a00 */
[----:B---3--:R-:W-:-:S02]  /*15230*/  IMAD.MOV.U32 R16, RZ, RZ, R13 ;  /* 0x000000ffff107224 */ /* 0x008fc400078e000d */
[----:B------:R-:W-:-:S07]  /*15240*/  IMAD.MOV.U32 R17, RZ, RZ, R12 ;  /* 0x000000ffff117224 */ /* 0x000fce00078e000c */
[----:B--2---:R-:W-:Y:S01]  /*15250*/  HMMA.16816.F32 R4, R4, R16, R8 ;  /* 0x000000100404723c */ /* 0x004fe20000001808 */
[----:B-1----:R-:W-:Y:S04]  /*15260*/  STL.64 [R1+0x1198], R22 ;  /* 0x0011981601007387 */ /* 0x002fe80000100a00 */
[----:B------:R-:W-:Y:S04]  /*15270*/  STL.64 [R1+0x1190], R20 ;  /* 0x0011901401007387 */ /* 0x000fe80000100a00 */
[----:B------:R-:W2:Y:S04]  /*15280*/  LDL.LU.64 R12, [R1+0x4b0] ;  /* 0x0004b000010c7983 */ /* 0x000ea80000300a00 */
[----:B------:R-:W2:Y:S04]  /*15290*/  LDL.LU.64 R14, [R1+0x4b8] ;  /* 0x0004b800010e7983 */ /* 0x000ea80000300a00 */
[----:B0-----:R-:W-:Y:S04]  /*152a0*/  STL.64 [R1+0x11c8], R26 ;  /* 0x0011c81a01007387 */ /* 0x001fe80000100a00 */
[----:B------:R0:W-:Y:S04]  /*152b0*/  STL.64 [R1+0x11c0], R24 ;  /* 0x0011c01801007387 */ /* 0x0001e80000100a00 */
[----:B0-----:R-:W3:Y:S04]  /*152c0*/  LDL.LU.64 R24, [R1+0x4c0] ;  /* 0x0004c00001187983 */ /* 0x001ee80000300a00 */
[----:B------:R-:W3:Y:S04]  /*152d0*/  LDL.LU.64 R26, [R1+0x4c8] ;  /* 0x0004c800011a7983 */ /* 0x000ee80000300a00 */
[----:B------:R-:W2:Y:S04]  /*152e0*/  LDL.LU.64 R10, [R1+0x11f8] ;  /* 0x0011f800010a7983 */ /* 0x000ea80000300a00 */
[----:B------:R-:W2:Y:S04]  /*152f0*/  LDL.LU.64 R8, [R1+0x11f0] ;  /* 0x0011f00001087983 */ /* 0x000ea80000300a00 */
[----:B------:R-:W-:Y:S04]  /*15300*/  STL.64 [R1+0x140], R4 ;  /* 0x0001400401007387 */ /* 0x000fe80000100a00 */
[----:B------:R0:W-:Y:S04]  /*15310*/  STL.64 [R1+0x148], R6 ;  /* 0x0001480601007387 */ /* 0x0001e80000100a00 */
[----:B0-----:R-:W3:Y:S04]  /*15320*/  LDL.LU.64 R6, [R1+0x11e8] ;  /* 0x0011e80001067983 */ /* 0x001ee80000300a00 */
[----:B------:R-:W3:Y:S01]  /*15330*/  LDL.LU.64 R4, [R1+0x11e0] ;  /* 0x0011e00001047983 */ /* 0x000ee20000300a00 */
[----:B------:R-:W-:-:S02]  /*15340*/  IMAD.MOV.U32 R20, RZ, RZ, R29 ;  /* 0x000000ffff147224 */ /* 0x000fc400078e001d */
[----:B------:R-:W-:Y:S02]  /*15350*/  IMAD.MOV.U32 R21, RZ, RZ, R28 ;  /* 0x000000ffff157224 */ /* 0x000fe400078e001c */
[----:B------:R-:W-:Y:S02]  /*15360*/  IMAD.MOV.U32 R22, RZ, RZ, R2 ;  /* 0x000000ffff167224 */ /* 0x000fe400078e0002 */
[----:B------:R-:W-:Y:S01]  /*15370*/  IMAD.MOV.U32 R23, RZ, RZ, R0 ;  /* 0x000000ffff177224 */ /* 0x000fe200078e0000 */
[-C--:B--2---:R-:W-:Y:S08]  /*15380*/  HMMA.16816.F32 R12, R8, R16.reuse, R12 ;  /* 0x00000010080c723c */ /* 0x084ff0000000180c */
[----:B---3--:R-:W-:Y:S11]  /*15390*/  HMMA.16816.F32 R24, R4, R16, R24 ;  /* 0x000000100418723c */ /* 0x008ff60000001818 */
[----:B------:R-:W-:-:S02]  /*153a0*/  IMAD.MOV.U32 R2, RZ, RZ, R14 ;  /* 0x000000ffff027224 */ /* 0x000fc400078e000e */
[----:B------:R-:W-:-:S06]  /*153b0*/  IMAD.MOV.U32 R0, RZ, RZ, R15 ;  /* 0x000000ffff007224 */ /* 0x000fcc00078e000f */
[----:B------:R0:W-:Y:S01]  /*153c0*/  STL.64 [R1+0x130], R24 ;  /* 0x0001301801007387 */ /* 0x0001e20000100a00 */
[----:B------:R-:W-:Y:S02]  /*153d0*/  IMAD.MOV.U32 R29, RZ, RZ, R26 ;  /* 0x000000ffff1d7224 */ /* 0x000fe400078e001a */
[----:B------:R-:W-:Y:S01]  /*153e0*/  IMAD.MOV.U32 R28, RZ, RZ, R27 ;  /* 0x000000ffff1c7224 */ /* 0x000fe200078e001b */
[----:B0-----:R-:W2:Y:S04]  /*153f0*/  LDL.LU.64 R24, [R1+0x490] ;  /* 0x0004900001187983 */ /* 0x001ea80000300a00 */
[----:B------:R-:W2:Y:S04]  /*15400*/  LDL.LU.64 R26, [R1+0x498] ;  /* 0x00049800011a7983 */ /* 0x000ea80000300a00 */
[----:B------:R0:W-:Y:S04]  /*15410*/  STL.64 [R1+0x1178], R6 ;  /* 0x0011780601007387 */ /* 0x0001e80000100a00 */
[----:B------:R-:W-:Y:S04]  /*15420*/  STL.64 [R1+0x1170], R4 ;  /* 0x0011700401007387 */ /* 0x000fe80000100a00 */
[----:B0-----:R-:W3:Y:S04]  /*15430*/  LDL.LU.64 R6, [R1+0x28] ;  /* 0x0000280001067983 */ /* 0x001ee80000300a00 */
[----:B------:R-:W-:Y:S04]  /*15440*/  STL [R1+0x10d4], R28 ;  /* 0x0010d41c01007387 */ /* 0x000fe80000100800 */
[----:B------:R-:W-:Y:S04]  /*15450*/  STL [R1+0x10d0], R29 ;  /* 0x0010d01d01007387 */ /* 0x000fe80000100800 */
[----:B------:R0:W-:Y:S04]  /*15460*/  STL.64 [R1+0x120], R12 ;  /* 0x0001200c01007387 */ /* 0x0001e80000100a00 */
[----:B------:R-:W2:Y:S04]  /*15470*/  LDL.LU.64 R14, [R1+0x11d8] ;  /* 0x0011d800010e7983 */ /* 0x000ea80000300a00 */
[----:B0-----:R-:W2:Y:S04]  /*15480*/  LDL.LU.64 R12, [R1+0x11d0] ;  /* 0x0011d000010c7983 */ /* 0x001ea80000300a00 */
[----:B------:R-:W-:Y:S04]  /*15490*/  STL.64 [R1+0x1168], R10 ;  /* 0x0011680a01007387 */ /* 0x000fe80000100a00 */
[----:B------:R0:W-:Y:S04]  /*154a0*/  STL.64 [R1+0x1160], R8 ;  /* 0x0011600801007387 */ /* 0x0001e80000100a00 */
[----:B0-----:R-:W4:Y:S04]  /*154b0*/  LDL.LU R8, [R1+0x60] ;  /* 0x0000600001087983 */ /* 0x001f280000300800 */
[----:B------:R-:W4:Y:S04]  /*154c0*/  LDL.LU R9, [R1+0x64] ;  /* 0x0000640001097983 */ /* 0x000f280000300800 */
[----:B------:R-:W4:Y:S04]  /*154d0*/  LDL.LU R10, [R1+0x68] ;  /* 0x00006800010a7983 */ /* 0x000f280000300800 */
[----:B------:R-:W4:Y:S04]  /*154e0*/  LDL.LU R11, [R1+0x6c] ;  /* 0x00006c00010b7983 */ /* 0x000f280000300800 */
[----:B------:R-:W-:Y:S04]  /*154f0*/  STL [R1+0x115c], R0 ;  /* 0x00115c0001007387 */ /* 0x000fe80000100800 */
[----:B------:R-:W-:Y:S01]  /*15500*/  STL [R1+0x1158], R2 ;  /* 0x0011580201007387 */ /* 0x000fe20000100800 */
[----:B--2---:R-:W-:Y:S03]  /*15510*/  HMMA.16816.F32 R16, R12, R16, R24 ;  /* 0x000000100c10723c */ /* 0x004fe60000001818 */
[----:B------:R-:W2:Y:S04]  /*15520*/  LDL.LU.64 R26, [R1+0x11c8] ;  /* 0x0011c800011a7983 */ /* 0x000ea80000300a00 */
[----:B------:R-:W2:-:S12]  /*15530*/  LDL.LU.64 R24, [R1+0x11c0] ;  /* 0x0011c00001187983 */ /* 0x000e980000300a00 */
[----:B------:R-:W-:Y:S01]  /*15540*/  IMAD.MOV.U32 R28, RZ, RZ, R18 ;  /* 0x000000ffff1c7224 */ /* 0x000fe200078e0012 */
[----:B------:R0:W-:Y:S01]  /*15550*/  STL.64 [R1+0x110], R16 ;  /* 0x0001101001007387 */ /* 0x0001e20000100a00 */
[----:B------:R-:W-:-:S03]  /*15560*/  IMAD.MOV.U32 R29, RZ, RZ, R19 ;  /* 0x000000ffff1d7224 */ /* 0x000fc600078e0013 */
[----:B------:R-:W3:Y:S04]  /*15570*/  LDL.LU.64 R18, [R1+0x11b8] ;  /* 0x0011b80001127983 */ /* 0x000ee80000300a00 */
[----:B0-----:R-:W3:Y:S04]  /*15580*/  LDL.LU.64 R16, [R1+0x11b0] ;  /* 0x0011b00001107983 */ /* 0x001ee80000300a00 */
[----:B------:R-:W-:Y:S04]  /*15590*/  STL.64 [R1+0x1150], R14 ;  /* 0x0011500e01007387 */ /* 0x000fe80000100a00 */
[----:B------:R0:W-:Y:S04]  /*155a0*/  STL.64 [R1+0x1148], R12 ;  /* 0x0011480c01007387 */ /* 0x0001e80000100a00 */
[----:B0-----:R-:W3:Y:S04]  /*155b0*/  LDL.LU R12, [R1+0x80] ;  /* 0x00008000010c7983 */ /* 0x001ee80000300800 */
[----:B------:R-:W3:Y:S04]  /*155c0*/  LDL.LU R13, [R1+0x84] ;  /* 0x00008400010d7983 */ /* 0x000ee80000300800 */
[----:B------:R-:W3:Y:S04]  /*155d0*/  LDL.LU R14, [R1+0x88] ;  /* 0x00008800010e7983 */ /* 0x000ee80000300800 */
[----:B------:R-:W3:Y:S02]  /*155e0*/  LDL.LU R15, [R1+0x8c] ;  /* 0x00008c00010f7983 */ /* 0x000ee40000300800 */
[----:B---3--:R-:W-:-:S15]  /*155f0*/  HMMA.16816.F32 R12, R16, R6, R12 ;  /* 0x00000006100c723c */ /* 0x008fde000000180c */
[----:B------:R-:W-:-:S04]  /*15600*/  NOP ;  /* 0x0000000000007918 */ /* 0x000fc80000000000 */
[----:B------:R0:W-:Y:S04]  /*15610*/  STL.64 [R1+0x550], R12 ;  /* 0x0005500c01007387 */ /* 0x0001e80000100a00 */
[----:B------:R1:W-:Y:S01]  /*15620*/  STL.64 [R1+0x558], R14 ;  /* 0x0005580e01007387 */ /* 0x0003e20000100a00 */
[----:B0-----:R-:W-:Y:S02]  /*15630*/  IMAD.MOV.U32 R13, RZ, RZ, R18 ;  /* 0x000000ffff0d7224 */ /* 0x001fe400078e0012 */
[----:B------:R-:W-:Y:S02]  /*15640*/  IMAD.MOV.U32 R12, RZ, RZ, R19 ;  /* 0x000000ffff0c7224 */ /* 0x000fe400078e0013 */
[----:B-1----:R-:W-:Y:S01]  /*15650*/  IMAD.MOV.U32 R15, RZ, RZ, R16 ;  /* 0x000000ffff0f7224 */ /* 0x002fe200078e0010 */
[----:B------:R-:W3:Y:S01]  /*15660*/  LDL.LU.64 R18, [R1+0x11a8] ;  /* 0x0011a80001127983 */ /* 0x000ee20000300a00 */
[----:B------:R-:W-:-:S03]  /*15670*/  IMAD.MOV.U32 R14, RZ, RZ, R17 ;  /* 0x000000ffff0e7224 */ /* 0x000fc600078e0011 */
[----:B------:R-:W3:Y:S02]  /*15680*/  LDL.LU.64 R16, [R1+0x11a0] ;  /* 0x0011a00001107983 */ /* 0x000ee40000300a00 */
[----:B---3--:R-:W-:-:S15]  /*15690*/  HMMA.16816.F32 R20, R16, R6, R20 ;  /* 0x000000061014723c */ /* 0x008fde0000001814 */
[----:B------:R-:W-:-:S04]  /*156a0*/  NOP ;  /* 0x0000000000007918 */ /* 0x000fc80000000000 */
[----:B------:R-:W-:Y:S04]  /*156b0*/  STL.64 [R1+0x540], R20 ;  /* 0x0005401401007387 */ /* 0x000fe80000100a00 */
[----:B------:R0:W-:Y:S04]  /*156c0*/  STL.64 [R1+0x548], R22 ;  /* 0x0005481601007387 */ /* 0x0001e80000100a00 */
[----:B0-----:R-:W4:Y:S04]  /*156d0*/  LDL.LU.64 R22, [R1+0x1198] ;  /* 0x0011980001167983 */ /* 0x001f280000300a00 */
[----:B------:R-:W4:Y:S01]  /*156e0*/  LDL.LU.64 R20, [R1+0x1190] ;  /* 0x0011900001147983 */ /* 0x000f220000300a00 */
[----:B------:R-:W-:-:S02]  /*156f0*/  IMAD.MOV.U32 R2, RZ, RZ, R6 ;  /* 0x000000ffff027224 */ /* 0x000fc400078e0006 */
[----:B------:R-:W-:Y:S01]  /*15700*/  IMAD.MOV.U32 R0, RZ, RZ, R7 ;  /* 0x000000ffff007224 */ /* 0x000fe200078e0007 */
[----:B------:R-:W3:Y:S04]  /*15710*/  LDL.64 R4, [R1+0x10] ;  /* 0x0000100001047983 */ /* 0x000ee80000100a00 */
[----:B------:R-:W2:Y:S04]  /*15720*/  LDL.64 R6, [R1+0x18] ;  /* 0x0000180001067983 */ /* 0x000ea80000100a00 */
[----:B------:R0:W-:Y:S04]  /*15730*/  STL.64 [R1+0x1110], R18 ;  /* 0x0011101201007387 */ /* 0x0001e80000100a00 */
[----:B------:R-:W-:Y:S01]  /*15740*/  STL.64 [R1+0x1108], R16 ;  /* 0x0011081001007387 */ /* 0x000fe20000100a00 */
[----:B0-----:R-:W-:-:S02]  /*15750*/  IMAD.MOV.U32 R18, RZ, RZ, R13 ;  /* 0x000000ffff127224 */ /* 0x001fc400078e000d */
[----:B------:R-:W-:-:S05]  /*15760*/  IMAD.MOV.U32 R19, RZ, RZ, R12 ;  /* 0x000000ffff137224 */ /* 0x000fca00078e000c */
[----:B------:R0:W-:Y:S02]  /*15770*/  STL.64 [R1+0x1130], R18 ;  /* 0x0011301201007387 */ /* 0x0001e40000100a00 */
[----:B0-----:R-:W-:Y:S02]  /*15780*/  IMAD.MOV.U32 R18, RZ, RZ, R2 ;  /* 0x000000ffff127224 */ /* 0x001fe400078e0002 */
[----:B------:R-:W-:Y:S02]  /*15790*/  IMAD.MOV.U32 R19, RZ, RZ, R0 ;  /* 0x000000ffff137224 */ /* 0x000fe400078e0000 */
[----:B------:R-:W-:Y:S02]  /*157a0*/  IMAD.MOV.U32 R16, RZ, RZ, R15 ;  /* 0x000000ffff107224 */ /* 0x000fe400078e000f */
[----:B------:R-:W-:-:S05]  /*157b0*/  IMAD.MOV.U32 R17, RZ, RZ, R14 ;  /* 0x000000ffff117224 */ /* 0x000fca00078e000e */
[----:B------:R-:W-:Y:S01]  /*157c0*/  STL.64 [R1+0x1128], R16 ;  /* 0x0011281001007387 */ /* 0x000fe20000100a00 */
[----:B----4-:R-:W-:Y:S03]  /*157d0*/  HMMA.16816.F32 R8, R20, R18, R8 ;  /* 0x000000121408723c */ /* 0x010fe60000001808 */
[----:B------:R-:W-:Y:S04]  /*157e0*/  STL.64 [R1+0x1100], R22 ;  /* 0x0011001601007387 */ /* 0x000fe80000100a00 */
[----:B------:R0:W-:-:S12]  /*157f0*/  STL.64 [R1+0x10f8], R20 ;  /* 0x0010f81401007387 */ /* 0x0001d80000100a00 */
[----:B------:R1:W-:Y:S04]  /*15800*/  STL.64 [R1+0x530], R8 ;  /* 0x0005300801007387 */ /* 0x0003e80000100a00 */
[----:B------:R4:W-:Y:S04]  /*15810*/  STL.64 [R1+0x538], R10 ;  /* 0x0005380a01007387 */ /* 0x0009e80000100a00 */
[----:B0-----:R-:W2:Y:S04]  /*15820*/  LDL.LU R20, [R1+0xb0] ;  /* 0x0000b00001147983 */ /* 0x001ea80000300800 */
[----:B------:R-:W2:Y:S04]  /*15830*/  LDL.LU R21, [R1+0xb4] ;  /* 0x0000b40001157983 */ /* 0x000ea80000300800 */
[----:B------:R-:W2:Y:S04]  /*15840*/  LDL.LU R22, [R1+0xb8] ;  /* 0x0000b80001167983 */ /* 0x000ea80000300800 */
[----:B------:R-:W2:Y:S04]  /*15850*/  LDL.LU R23, [R1+0xbc] ;  /* 0x0000bc0001177983 */ /* 0x000ea80000300800 */
[----:B-1----:R-:W2:Y:S04]  /*15860*/  LDL.LU.64 R8, [R1+0x480] ;  /* 0x0004800001087983 */ /* 0x002ea80000300a00 */
[----:B----4-:R-:W4:Y:S04]  /*15870*/  LDL.LU.64 R10, [R1+0x488] ;  /* 0x00048800010a7983 */ /* 0x010f280000300a00 */
[----:B----4-:R-:W-:Y:S04]  /*15880*/  STL.64 [R1+0x1188], R10 ;  /* 0x0011880a01007387 */ /* 0x010fe80000100a00 */
[----:B--2---:R0:W-:Y:S04]  /*15890*/  STL.64 [R1+0x1180], R8 ;  /* 0x0011800801007387 */ /* 0x0041e80000100a00 */
[----:B0-----:R-:W2:Y:S04]  /*158a0*/  LDL.LU.64 R8, [R1+0x4a0] ;  /* 0x0004a00001087983 */ /* 0x001ea80000300a00 */
[----:B------:R-:W2:Y:S04]  /*158b0*/  LDL.LU.64 R10, [R1+0x4a8] ;  /* 0x0004a800010a7983 */ /* 0x000ea80000300a00 */
[----:B------:R-:W4:Y:S04]  /*158c0*/  LDL.LU.64 R12, [R1+0x470] ;  /* 0x00047000010c7983 */ /* 0x000f280000300a00 */
[----:B------:R-:W4:Y:S04]  /*158d0*/  LDL.LU.64 R14, [R1+0x478] ;  /* 0x00047800010e7983 */ /* 0x000f280000300a00 */
[----:B------:R-:W-:Y:S04]  /*158e0*/  STL.64 [R1+0x1120], R22 ;  /* 0x0011201601007387 */ /* 0x000fe80000100a00 */
[----:B------:R0:W-:Y:S04]  /*158f0*/  STL.64 [R1+0x1118], R20 ;  /* 0x0011181401007387 */ /* 0x0001e80000100a00 */
[----:B0-----:R-:W2:Y:S04]  /*15900*/  LDL.LU R20, [R1+0xc0] ;  /* 0x0000c00001147983 */ /* 0x001ea80000300800 */
[----:B------:R-:W2:Y:S04]  /*15910*/  LDL.LU R21, [R1+0xc4] ;  /* 0x0000c40001157983 */ /* 0x000ea80000300800 */
[----:B------:R-:W2:Y:S04]  /*15920*/  LDL.LU R22, [R1+0xc8] ;  /* 0x0000c80001167983 */ /* 0x000ea80000300800 */
[----:B------:R-:W2:Y:S04]  /*15930*/  LDL.LU R23, [R1+0xcc] ;  /* 0x0000cc0001177983 */ /* 0x000ea80000300800 */
[----:B--2---:R-:W-:Y:S04]  /*15940*/  STL.64 [R1+0x1140], R22 ;  /* 0x0011401601007387 */ /* 0x004fe80000100a00 */
[----:B------:R0:W-:Y:S04]  /*15950*/  STL.64 [R1+0x1138], R20 ;  /* 0x0011381401007387 */ /* 0x0001e80000100a00 */
[----:B0-----:R-:W2:Y:S04]  /*15960*/  LDL.LU R20, [R1+0x50] ;  /* 0x0000500001147983 */ /* 0x001ea80000300800 */
[----:B------:R-:W2:Y:S04]  /*15970*/  LDL.LU R21, [R1+0x54] ;  /* 0x0000540001157983 */ /* 0x000ea80000300800 */
[----:B------:R-:W2:Y:S04]  /*15980*/  LDL.LU R22, [R1+0x58] ;  /* 0x0000580001167983 */ /* 0x000ea80000300800 */
[----:B------:R-:W2:Y:S01]  /*15990*/  LDL.LU R23, [R1+0x5c] ;  /* 0x00005c0001177983 */ /* 0x000ea20000300800 */
[----:B---3--:R-:W-:-:S02]  /*159a0*/  IMAD.MOV.U32 R0, RZ, RZ, R4 ;  /* 0x000000ffff007224 */ /* 0x008fc400078e0004 */
[----:B------:R-:W-:Y:S01]  /*159b0*/  IMAD.MOV.U32 R2, RZ, RZ, R5 ;  /* 0x000000ffff027224 */ /* 0x000fe200078e0005 */
[----:B--2---:R-:W-:Y:S01]  /*159c0*/  HMMA.16816.F32 R16, R24, R18, R20 ;  /* 0x000000121810723c */ /* 0x004fe20000001814 */
[----:B------:R-:W2:Y:S04]  /*159d0*/  LDL.LU.64 R20, [R1+0x450] ;  /* 0x0004500001147983 */ /* 0x000ea80000300a00 */
[----:B------:R-:W2:-:S14]  /*159e0*/  LDL.LU.64 R22, [R1+0x458] ;  /* 0x0004580001167983 */ /* 0x000e9c0000300a00 */
[----:B------:R-:W-:Y:S04]  /*159f0*/  STL.64 [R1+0x510], R16 ;  /* 0x0005101001007387 */ /* 0x000fe80000100a00 */
[----:B------:R-:W-:Y:S04]  /*15a00*/  STL.64 [R1+0x518], R18 ;  /* 0x0005181201007387 */ /* 0x000fe80000100a00 */
[----:B------:R-:W0:Y:S02]  /*15a10*/  LDSM.16.M88.4 R16, [R3+UR8+0xc00] ;  /* 0x000c00080310783b */ /* 0x000e240008000200 */
[----:B0-----:R-:W-:Y:S02]  /*15a20*/  HMMA.16816.F32 R8, R4, R16, R8 ;  /* 0x000000100408723c */ /* 0x001fe40000001808 */
[----:B------:R0:W-:Y:S02]  /*15a30*/  STL.64 [R1+0x28], R18 ;  /* 0x0000281201007387 */ /* 0x0001e40000100a00 */
[----:B0-----:R-:W-:-:S02]  /*15a40*/  IMAD.MOV.U32 R19, RZ, RZ, R6 ;  /* 0x000000ffff137224 */ /* 0x001fc400078e0006 */
[----:B------:R-:W-:-:S13]  /*15a50*/  IMAD.MOV.U32 R18, RZ, RZ, R7 ;  /* 0x000000ffff127224 */ /* 0x000fda00078e0007 */
[----:B------:R-:W-:Y:S04]  /*15a60*/  STL.64 [R1+0x100], R8 ;  /* 0x0001000801007387 */ /* 0x000fe80000100a00 */
[----:B------:R0:W-:Y:S04]  /*15a70*/  STL.64 [R1+0x108], R10 ;  /* 0x0001080a01007387 */ /* 0x0001e80000100a00 */
[----:B0-----:R-:W3:Y:S04]  /*15a80*/  LDL.LU.64 R10, [R1+0x1188] ;  /* 0x00118800010a7983 */ /* 0x001ee80000300a00 */
[----:B------:R-:W3:Y:S04]  /*15a90*/  LDL.LU.64 R8, [R1+0x1180] ;  /* 0x0011800001087983 */ /* 0x000ee80000300a00 */
[----:B------:R-:W3:Y:S04]  /*15aa0*/  LDL.LU.64 R6, [R1+0x1178] ;  /* 0x0011780001067983 */ /* 0x000ee80000300a00 */
[----:B------:R-:W3:Y:S02]  /*15ab0*/  LDL.LU.64 R4, [R1+0x1170] ;  /* 0x0011700001047983 */ /* 0x000ee40000300a00 */
[----:B---3--:R-:W-:-:S15]  /*15ac0*/  HMMA.16816.F32 R8, R4, R16, R8 ;  /* 0x000000100408723c */ /* 0x008fde0000001808 */
[----:B------:R-:W-:-:S04]  /*15ad0*/  NOP ;  /* 0x0000000000007918 */ /* 0x000fc80000000000 */
[----:B------:R-:W-:Y:S04]  /*15ae0*/  STL.64 [R1+0xf0], R8 ;  /* 0x0000f00801007387 */ /* 0x000fe80000100a00 */
[----:B------:R0:W-:Y:S04]  /*15af0*/  STL.64 [R1+0xf8], R10 ;  /* 0x0000f80a01007387 */ /* 0x0001e80000100a00 */
[----:B0-----:R-:W4:Y:S04]  /*15b00*/  LDL.LU.64 R10, [R1+0x1168] ;  /* 0x00116800010a7983 */ /* 0x001f280000300a00 */
[----:B------:R-:W4:Y:S04]  /*15b10*/  LDL.LU.64 R8, [R1+0x1160] ;  /* 0x0011600001087983 */ /* 0x000f280000300a00 */
[----:B------:R-:W-:Y:S04]  /*15b20*/  STL.64 [R1+0x10e0], R6 ;  /* 0x0010e00601007387 */ /* 0x000fe80000100a00 */
[----:B------:R0:W-:Y:S02]  /*15b30*/  STL.64 [R1+0x10d8], R4 ;  /* 0x0010d80401007387 */ /* 0x0001e40000100a00 */
[----:B0-----:R-:W-:-:S02]  /*15b40*/  IMAD.MOV.U32 R4, RZ, RZ, R0 ;  /* 0x000000ffff047224 */ /* 0x001fc400078e0000 */
[----:B------:R-:W3:Y:S01]  /*15b50*/  LDL.LU R0, [R1+0x115c] ;  /* 0x00115c0001007983 */ /* 0x000ee20000300800 */
[----:B------:R-:W-:-:S03]  /*15b60*/  IMAD.MOV.U32 R5, RZ, RZ, R2 ;  /* 0x000000ffff057224 */ /* 0x000fc600078e0002 */
[----:B------:R-:W2:Y:S01]  /*15b70*/  LDL.LU R2, [R1+0x1158] ;  /* 0x0011580001027983 */ /* 0x000ea20000300800 */
[----:B----4-:R-:W-:-:S15]  /*15b80*/  HMMA.16816.F32 R12, R8, R16, R12 ;  /* 0x00000010080c723c */ /* 0x010fde000000180c */
[----:B------:R-:W-:-:S04]  /*15b90*/  NOP ;  /* 0x0000000000007918 */ /* 0x000fc80000000000 */
[----:B------:R-:W-:Y:S04]  /*15ba0*/  STL.64 [R1+0xe0], R12 ;  /* 0x0000e00c01007387 */ /* 0x000fe80000100a00 */
[----:B------:R0:W-:Y:S04]  /*15bb0*/  STL.64 [R1+0xe8], R14 ;  /* 0x0000e80e01007387 */ /* 0x0001e80000100a00 */
[----:B0-----:R-:W2:Y:S04]  /*15bc0*/  LDL.LU.64 R14, [R1+0x1150] ;  /* 0x00115000010e7983 */ /* 0x001ea80000300a00 */
[----:B------:R-:W2:Y:S01]  /*15bd0*/  LDL.LU.64 R12, [R1+0x1148] ;  /* 0x00114800010c7983 */ /* 0x000ea20000300a00 */
[----:B------:R-:W-:-:S02]  /*15be0*/  IMAD.MOV.U32 R6, RZ, RZ, R19 ;  /* 0x000000ffff067224 */ /* 0x000fc400078e0013 */
[----:B------:R-:W-:Y:S01]  /*15bf0*/  IMAD.MOV.U32 R7, RZ, RZ, R18 ;  /* 0x000000ffff077224 */ /* 0x000fe200078e0012 */
[----:B------:R-:W-:Y:S04]  /*15c00*/  STL.64 [R1+0x10f0], R10 ;  /* 0x0010f00a01007387 */ /* 0x000fe80000100a00 */
[----:B------:R0:W-:Y:S04]  /*15c10*/  STL.64 [R1+0x10e8], R8 ;  /* 0x0010e80801007387 */ /* 0x0001e80000100a00 */
[----:B0-----:R-:W4:Y:S04]  /*15c20*/  LDL.LU R8, [R1+0xa0] ;  /* 0x0000a00001087983 */ /* 0x001f280000300800 */
[----:B------:R-:W4:Y:S04]  /*15c30*/  LDL.LU R9, [R1+0xa4] ;  /* 0x0000a40001097983 */ /* 0x000f280000300800 */
[----:B------:R-:W4:Y:S04]  /*15c40*/  LDL.LU R10, [R1+0xa8] ;  /* 0x0000a800010a7983 */ /* 0x000f280000300800 */
[----:B------:R-:W4:Y:S01]  /*15c50*/  LDL.LU R11, [R1+0xac] ;  /* 0x0000ac00010b7983 */ /* 0x000f220000300800 */
[----:B--2---:R-:W-:Y:S03]  /*15c60*/  HMMA.16816.F32 R16, R12, R16, R20 ;  /* 0x000000100c10723c */ /* 0x004fe60000001814 */
[----:B------:R-:W2:Y:S04]  /*15c70*/  LDL.LU.64 R22, [R1+0x1140] ;  /* 0x0011400001167983 */ /* 0x000ea80000300a00 */
[----:B------:R-:W2:-:S12]  /*15c80*/  LDL.LU.64 R20, [R1+0x1138] ;  /* 0x0011380001147983 */ /* 0x000e980000300a00 */
[----:B------:R-:W-:Y:S04]  /*15c90*/  STL.64 [R1+0xd0], R16 ;  /* 0x0000d01001007387 */ /* 0x000fe80000100a00 */
[----:B------:R0:W-:Y:S04]  /*15ca0*/  STL.64 [R1+0xd8], R18 ;  /* 0x0000d81201007387 */ /* 0x0001e80000100a00 */
[----:B0-----:R-:W2:Y:S04]  /*15cb0*/  LDL.LU.64 R18, [R1+0x1130] ;  /* 0x0011300001127983 */ /* 0x001ea80000300a00 */
[----:B------:R-:W2:Y:S04]  /*15cc0*/  LDL.LU.64 R16, [R1+0x1128] ;  /* 0x0011280001107983 */ /* 0x000ea80000300a00 */
[----:B------:R0:W-:Y:S04]  /*15cd0*/  STL.64 [R1+0x10c8], R14 ;  /* 0x0010c80e01007387 */ /* 0x0001e80000100a00 */
[----:B------:R-:W-:Y:S04]  /*15ce0*/  STL.64 [R1+0x10c0], R12 ;  /* 0x0010c00c01007387 */ /* 0x000fe80000100a00 */
[----:B0-----:R-:W2:Y:S04]  /*15cf0*/  LDL.LU R14, [R1+0x38] ;  /* 0x00003800010e7983 */ /* 0x001ea80000300800 */
[----:B------:R-:W2:Y:S02]  /*15d00*/  LDL.LU R15, [R1+0x3c] ;  /* 0x00003c00010f7983 */ /* 0x000ea40000300800 */
[----:B--2---:R-:W-:Y:S02]  /*15d10*/  HMMA.16816.F32 R16, R16, R14, R20 ;  /* 0x0000000e1010723c */ /* 0x004fe40000001814 */
[----:B------:R-:W2:Y:S04]  /*15d20*/  LDL.LU.64 R22, [R1+0x1120] ;  /* 0x0011200001167983 */ /* 0x000ea80000300a00 */
[----:B------:R-:W2:-:S13]  /*15d30*/  LDL.LU.64 R20, [R1+0x1118] ;  /* 0x0011180001147983 */ /* 0x000e9a0000300a00 */
[----:B------:R-:W-:Y:S04]  /*15d40*/  STL.64 [R1+0x520], R16 ;  /* 0x0005201001007387 */ /* 0x000fe80000100a00 */
[----:B------:R0:W-:Y:S04]  /*15d50*/  STL.64 [R1+0x528], R18 ;  /* 0x0005281201007387 */ /* 0x0001e80000100a00 */
[----:B0-----:R-:W2:Y:S04]  /*15d60*/  LDL.LU.64 R18, [R1+0x1110] ;  /* 0x0011100001127983 */ /* 0x001ea80000300a00 */
[----:B------:R-:W2:Y:S02]  /*15d70*/  LDL.LU.64 R16, [R1+0x1108] ;  /* 0x0011080001107983 */ /* 0x000ea40000300a00 */
[----:B--2---:R-:W-:-:S15]  /*15d80*/  HMMA.16816.F32 R20, R16, R14, R20 ;  /* 0x0000000e1014723c */ /* 0x004fde0000001814 */
[----:B------:R-:W-:-:S04]  /*15d90*/  NOP ;  /* 0x0000000000007918 */ /* 0x000fc80000000000 */
[----:B------:R-:W-:Y:S04]  /*15da0*/  STL.64 [R1+0x500], R20 ;  /* 0x0005001401007387 */ /* 0x000fe80000100a00 */
[----:B------:R0:W-:Y:S04]  /*15db0*/  STL.64 [R1+0x508], R22 ;  /* 0x0005081601007387 */ /* 0x0001e80000100a00 */
[----:B0-----:R-:W4:Y:S04]  /*15dc0*/  LDL.LU.64 R22, [R1+0x1100] ;  /* 0x0011000001167983 */ /* 0x001f280000300a00 */
[----:B------:R-:W4:Y:S04]  /*15dd0*/  LDL.LU.64 R20, [R1+0x10f8] ;  /* 0x0010f80001147983 */ /* 0x000f280000300a00 */
[----:B------:R0:W-:Y:S04]  /*15de0*/  STL.64 [R1+0x1088], R18 ;  /* 0x0010881201007387 */ /* 0x0001e80000100a00 */
[----:B------:R1:W-:Y:S04]  /*15df0*/  STL.64 [R1+0x1080], R16 ;  /* 0x0010801001007387 */ /* 0x0003e80000100a00 */
[----:B0-----:R-:W2:Y:S04]  /*15e00*/  LDL.64 R18, [R1+0x8] ;  /* 0x0000080001127983 */ /* 0x001ea80000100a00 */
[----:B-1----:R-:W3:Y:S01]  /*15e10*/  LDL.64 R16, [R1] ;  /* 0x0000000001107983 */ /* 0x002ee20000100a00 */
[-C--:B----4-:R-:W-:Y:S03]  /*15e20*/  HMMA.16816.F32 R8, R20, R14.reuse, R8 ;  /* 0x0000000e1408723c */ /* 0x090fe60000001808 */
[----:B--2---:R-:W-:Y:S04]  /*15e30*/  STL.64 [R1+0x10a8], R18 ;  /* 0x0010a81201007387 */ /* 0x004fe80000100a00 */
[----:B---3--:R0:W-:Y:S04]  /*15e40*/  STL.64 [R1+0x10a0], R16 ;  /* 0x0010a01001007387 */ /* 0x0081e80000100a00 */
[----:B0-----:R-:W2:Y:S04]  /*15e50*/  LDL.LU R16, [R1+0x90] ;  /* 0x0000900001107983 */ /* 0x001ea80000300800 */
[----:B------:R-:W2:Y:S04]  /*15e60*/  LDL.LU R17, [R1+0x94] ;  /* 0x0000940001117983 */ /* 0x000ea80000300800 */
[----:B------:R-:W2:Y:S04]  /*15e70*/  LDL.LU R18, [R1+0x98] ;  /* 0x0000980001127983 */ /* 0x000ea80000300800 */
[----:B------:R-:W2:Y:S04]  /*15e80*/  LDL.LU R19, [R1+0x9c] ;  /* 0x00009c0001137983 */ /* 0x000ea80000300800 */
[----:B------:R0:W-:Y:S04]  /*15e90*/  STL.64 [R1+0x4f0], R8 ;  /* 0x0004f00801007387 */ /* 0x0001e80000100a00 */
[----:B------:R1:W-:Y:S04]  /*15ea0*/  STL.64 [R1+0x4f8], R10 ;  /* 0x0004f80a01007387 */ /* 0x0003e80000100a00 */
[----:B0-----:R-:W3:Y:S04]  /*15eb0*/  LDL.LU.64 R8, [R1+0x460] ;  /* 0x0004600001087983 */ /* 0x001ee80000300a00 */
[----:B-1----:R-:W3:Y:S04]  /*15ec0*/  LDL.LU.64 R10, [R1+0x468] ;  /* 0x00046800010a7983 */ /* 0x002ee80000300a00 */
[----:B------:R-:W-:Y:S04]  /*15ed0*/  STL.64 [R1+0x1098], R22 ;  /* 0x0010981601007387 */ /* 0x000fe80000100a00 */
[----:B------:R0:W-:Y:S04]  /*15ee0*/  STL.64 [R1+0x1090], R20 ;  /* 0x0010901401007387 */ /* 0x0001e80000100a00 */
[----:B0-----:R-:W4:Y:S04]  /*15ef0*/  LDL.LU R20, [R1+0x140] ;  /* 0x0001400001147983 */ /* 0x001f280000300800 */
[----:B------:R-:W4:Y:S04]  /*15f00*/  LDL.LU R21, [R1+0x144] ;  /* 0x0001440001157983 */ /* 0x000f280000300800 */
[----:B------:R-:W3:Y:S04]  /*15f10*/  LDL.LU R22, [R1+0x148] ;  /* 0x0001480001167983 */ /* 0x000ee80000300800 */
[----:B------:R-:W3:Y:S01]  /*15f20*/  LDL.LU R23, [R1+0x14c] ;  /* 0x00014c0001177983 */ /* 0x000ee20000300800 */
[----:B--2---:R-:W-:Y:S03]  /*15f30*/  HMMA.16816.F32 R16, R24, R14, R16 ;  /* 0x0000000e1810723c */ /* 0x004fe60000001810 */
[----:B---3--:R-:W-:Y:S04]  /*15f40*/  STL.64 [R1+0x10b8], R22 ;  /* 0x0010b81601007387 */ /* 0x008fe80000100a00 */
[----:B----4-:R0:W-:Y:S04]  /*15f50*/  STL.64 [R1+0x10b0], R20 ;  /* 0x0010b01401007387 */ /* 0x0101e80000100a00 */
[----:B0-----:R-:W2:Y:S04]  /*15f60*/  LDL.LU.64 R20, [R1+0x440] ;  /* 0x0004400001147983 */ /* 0x001ea80000300a00 */
[----:B------:R-:W2:Y:S04]  /*15f70*/  LDL.LU.64 R22, [R1+0x448] ;  /* 0x0004480001167983 */ /* 0x000ea80000300a00 */
[----:B------:R-:W3:Y:S04]  /*15f80*/  LDL.LU.64 R12, [R1+0x430] ;  /* 0x00043000010c7983 */ /* 0x000ee80000300a00 */
[----:B------:R-:W3:Y:S04]  /*15f90*/  LDL.LU.64 R14, [R1+0x438] ;  /* 0x00043800010e7983 */ /* 0x000ee80000300a00 */
[----:B------:R-:W-:Y:S04]  /*15fa0*/  STL.64 [R1+0x4d0], R16 ;  /* 0x0004d01001007387 */ /* 0x000fe80000100a00 */
[----:B------:R-:W-:Y:S04]  /*15fb0*/  STL.64 [R1+0x4d8], R18 ;  /* 0x0004d81201007387 */ /* 0x000fe80000100a00 */
[----:B------:R-:W0:Y:S04]  /*15fc0*/  LDSM.16.M88.4 R16, [R3+UR8+0x1000] ;  /* 0x001000080310783b */ /* 0x000e280008000200 */
[----:B------:R-:W-:Y:S04]  /*15fd0*/  STL [R1+0x106c], R27 ;  /* 0x00106c1b01007387 */ /* 0x000fe80000100800 */
[----:B------:R-:W-:Y:S01]  /*15fe0*/  STL [R1+0x1068], R3 ;  /* 0x0010680301007387 */ /* 0x000fe20000100800 */
[-C--:B0-----:R-:W-:Y:S03]  /*15ff0*/  HMMA.16816.F32 R4, R4, R16.reuse, R8 ;  /* 0x000000100404723c */ /* 0x081fe60000001808 */
[----:B------:R-:W-:Y:S04]  /*16000*/  STL.64 [R1+0x38], R18 ;  /* 0x0000381201007387 */ /* 0x000fe80000100a00 */
[----:B------:R-:W3:Y:S04]  /*16010*/  LDL.LU.64 R10, [R1+0x10f0] ;  /* 0x0010f000010a7983 */ /* 0x000ee80000300a00 */
[----:B------:R-:W3:Y:S08]  /*16020*/  LDL.LU.64 R8, [R1+0x10e8] ;  /* 0x0010e80001087983 */ /* 0x000ef00000300a00 */
[----:B------:R-:W-:Y:S04]  /*16030*/  STL.64 [R1+0x90], R4 ;  /* 0x0000900401007387 */ /* 0x000fe80000100a00 */
[----:B------:R0:W-:Y:S04]  /*16040*/  STL.64 [R1+0x98], R6 ;  /* 0x0000980601007387 */ /* 0x0001e80000100a00 */
[----:B0-----:R-:W2:Y:S04]  /*16050*/  LDL.LU.64 R6, [R1+0x10e0] ;  /* 0x0010e00001067983 */ /* 0x001ea80000300a00 */
[----:B------:R-:W2:Y:S02]  /*16060*/  LDL.LU.64 R4, [R1+0x10d8] ;  /* 0x0010d80001047983 */ /* 0x000ea40000300a00 */
[----:B--2---:R-:W-:-:S15]  /*16070*/  HMMA.16816.F32 R20, R4, R16, R20 ;  /* 0x000000100414723c */ /* 0x004fde0000001814 */
[----:B------:R-:W-:-:S04]  /*16080*/  NOP ;  /* 0x0000000000007918 */ /* 0x000fc80000000000 */
[----:B------:R0:W-:Y:S04]  /*16090*/  STL.64 [R1+0x80], R20 ;  /* 0x0000801401007387 */ /* 0x0001e80000100a00 */
[----:B------:R1:W-:Y:S04]  /*160a0*/  STL.64 [R1+0x88], R22 ;  /* 0x0000881601007387 */ /* 0x0003e80000100a00 */
[----:B0-----:R-:W2:Y:S04]  /*160b0*/  LDL.LU.64 R20, [R1+0x410] ;  /* 0x0004100001147983 */ /* 0x001ea80000300a00 */
[----:B-1----:R-:W2:Y:S04]  /*160c0*/  LDL.LU.64 R22, [R1+0x418] ;  /* 0x0004180001167983 */ /* 0x002ea80000300a00 */
[----:B------:R-:W-:Y:S04]  /*160d0*/  STL.64 [R1+0x1060], R6 ;  /* 0x0010600601007387 */ /* 0x000fe80000100a00 */
[----:B------:R0:W-:Y:S04]  /*160e0*/  STL.64 [R1+0x1058], R4 ;  /* 0x0010580401007387 */ /* 0x0001e80000100a00 */
[----:B0-----:R-:W4:Y:S04]  /*160f0*/  LDL.LU R4, [R1+0x110] ;  /* 0x0001100001047983 */ /* 0x001f280000300800 */
[----:B------:R-:W4:Y:S01]  /*16100*/  LDL.LU R5, [R1+0x114] ;  /* 0x0001140001057983 */ /* 0x000f220000300800 */
[----:B---3--:R-:W-:Y:S01]  /*16110*/  HMMA.16816.F32 R12, R8, R16, R12 ;  /* 0x00000010080c723c */ /* 0x008fe2000000180c */
[----:B------:R-:W-:-:S02]  /*16120*/  IMAD.MOV.U32 R6, RZ, RZ, R28 ;  /* 0x000000ffff067224 */ /* 0x000fc400078e001c */
[----:B------:R-:W-:Y:S01]  /*16130*/  IMAD.MOV.U32 R7, RZ, RZ, R29 ;  /* 0x000000ffff077224 */ /* 0x000fe200078e001d */
[----:B------:R-:W3:Y:S04]  /*16140*/  LDL.LU R28, [R1+0x10d4] ;  /* 0x0010d400011c7983 */ /* 0x000ee80000300800 */
[----:B------:R-:W2:Y:S04]  /*16150*/  LDL.LU R29, [R1+0x10d0] ;  /* 0x0010d000011d7983 */ /* 0x000ea80000300800 */
[----:B------:R0:W-:Y:S04]  /*16160*/  STL.64 [R1+0x1078], R6 ;  /* 0x0010780601007387 */ /* 0x0001e80000100a00 */
[----:B----4-:R-:W-:Y:S04]  /*16170*/  STL.64 [R1+0x1070], R4 ;  /* 0x0010700401007387 */ /* 0x010fe80000100a00 */
[----:B0-----:R-:W4:Y:S04]  /*16180*/  LDL.LU.64 R6, [R1+0x48] ;  /* 0x0000480001067983 */ /* 0x001f280000300a00 */
[----:B------:R-:W-:Y:S04]  /*16190*/  STL.64 [R1+0x70], R12 ;  /* 0x0000700c01007387 */ /* 0x000fe80000100a00 */
[----:B------:R0:W-:Y:S04]  /*161a0*/  STL.64 [R1+0x78], R14 ;  /* 0x0000780e01007387 */ /* 0x0001e80000100a00 */
[----:B0-----:R-:W2:Y:S04]  /*161b0*/  LDL.LU.64 R14, [R1+0x10c8] ;  /* 0x0010c800010e7983 */ /* 0x001ea80000300a00 */
[----:B------:R-:W2:Y:S04]  /*161c0*/  LDL.LU.64 R12, [R1+0x10c0] ;  /* 0x0010c000010c7983 */ /* 0x000ea80000300a00 */
[----:B------:R-:W-:Y:S04]  /*161d0*/  STL.64 [R1+0x1050], R10 ;  /* 0x0010500a01007387 */ /* 0x000fe80000100a00 */
[----:B------:R0:W-:Y:S04]  /*161e0*/  STL.64 [R1+0x1048], R8 ;  /* 0x0010480801007387 */ /* 0x0001e80000100a00 */
[----:B0-----:R-:W3:Y:S04]  /*161f0*/  LDL.LU R8, [R1+0x130] ;  /* 0x0001300001087983 */ /* 0x001ee80000300800 */
[----:B------:R-:W3:Y:S01]  /*16200*/  LDL.LU R9, [R1+0x134] ;  /* 0x0001340001097983 */ /* 0x000ee20000300800 */
[----:B--2---:R-:W-:Y:S03]  /*16210*/  HMMA.16816.F32 R16, R12, R16, R20 ;  /* 0x000000100c10723c */ /* 0x004fe60000001814 */
[----:B------:R-:W4:Y:S04]  /*16220*/  LDL.LU.64 R22, [R1+0x10b8] ;  /* 0x0010b80001167983 */ /* 0x000f280000300a00 */
[----:B------:R-:W4:-:S12]  /*16230*/  LDL.LU.64 R20, [R1+0x10b0] ;  /* 0x0010b00001147983 */ /* 0x000f180000300a00 */
[----:B------:R-:W-:Y:S04]  /*16240*/  STL.64 [R1+0x60], R16 ;  /* 0x0000601001007387 */ /* 0x000fe80000100a00 */
[----:B------:R0:W-:Y:S04]  /*16250*/  STL.64 [R1+0x68], R18 ;  /* 0x0000681201007387 */ /* 0x0001e80000100a00 */
[----:B0-----:R-:W4:Y:S04]  /*16260*/  LDL.LU.64 R18, [R1+0x10a8] ;  /* 0x0010a80001127983 */ /* 0x001f280000300a00 */
[----:B------:R-:W4:Y:S04]  /*16270*/  LDL.LU.64 R16, [R1+0x10a0] ;  /* 0x0010a00001107983 */ /* 0x000f280000300a00 */
[----:B------:R0:W-:Y:S04]  /*16280*/  STL.64 [R1+0x1040], R14 ;  /* 0x0010400e01007387 */ /* 0x0001e80000100a00 */
[----:B------:R1:W-:Y:S01]  /*16290*/  STL.64 [R1+0x1038], R12 ;  /* 0x0010380c01007387 */ /* 0x0003e20000100a00 */
[----:B------:R-:W-:-:S02]  /*162a0*/  IMAD.MOV.U32 R10, RZ, RZ, R29 ;  /* 0x000000ffff0a7224 */ /* 0x000fc400078e001d */
[----:B---3--:R-:W-:Y:S01]  /*162b0*/  IMAD.MOV.U32 R11, RZ, RZ, R28 ;  /* 0x000000ffff0b7224 */ /* 0x008fe200078e001c */
[----:B0-----:R-:W2:Y:S04]  /*162c0*/  LDL.64 R14, [R1+0x18] ;  /* 0x00001800010e7983 */ /* 0x001ea80000100a00 */
[----:B-1----:R-:W2:Y:S01]  /*162d0*/  LDL.64 R12, [R1+0x10] ;  /* 0x00001000010c7983 */ /* 0x002ea20000100a00 */
[----:B----4-:R-:W-:Y:S01]  /*162e0*/  HMMA.16816.F32 R20, R16, R6, R20 ;  /* 0x000000061014723c */ /* 0x010fe20000001814 */
[----:B------:R-:W-:Y:S02]  /*162f0*/  IMAD.MOV.U32 R29, RZ, RZ, R18 ;  /* 0x000000ffff1d7224 */ /* 0x000fe400078e0012 */
[----:B------:R-:W-:Y:S02]  /*16300*/  IMAD.MOV.U32 R28, RZ, RZ, R19 ;  /* 0x000000ffff1c7224 */ /* 0x000fe400078e0013 */
[----:B------:R-:W-:-:S02]  /*16310*/  IMAD.MOV.U32 R27, RZ, RZ, R16 ;  /* 0x000000ffff1b7224 */ /* 0x000fc400078e0010 */
[----:B------:R-:W-:-:S12]  /*16320*/  IMAD.MOV.U32 R3, RZ, RZ, R17 ;  /* 0x000000ffff037224 */ /* 0x000fd800078e0011 */
[----:B------:R-:W-:Y:S04]  /*16330*/  STL.64 [R1+0x4e0], R20 ;  /* 0x0004e01401007387 */ /* 0x000fe80000100a00 */
[----:B------:R0:W-:Y:S04]  /*16340*/  STL.64 [R1+0x4e8], R22 ;  /* 0x0004e81601007387 */ /* 0x0001e80000100a00 */
[----:B0-----:R-:W3:Y:S04]  /*16350*/  LDL.LU.64 R22, [R1+0x1098] ;  /* 0x0010980001167983 */ /* 0x001ee80000300a00 */
[----:B------:R-:W3:Y:S04]  /*16360*/  LDL.LU.64 R20, [R1+0x1090] ;  /* 0x0010900001147983 */ /* 0x000ee80000300a00 */
[----:B------:R-:W4:Y:S04]  /*16370*/  LDL.LU.64 R18, [R1+0x1088] ;  /* 0x0010880001127983 */ /* 0x000f280000300a00 */
[----:B------:R-:W4:Y:S02]  /*16380*/  LDL.LU.64 R16, [R1+0x1080] ;  /* 0x0010800001107983 */ /* 0x000f240000300a00 */
[----:B----4-:R-:W-:-:S15]  /*16390*/  HMMA.16816.F32 R8, R16, R6, R8 ;  /* 0x000000061008723c */ /* 0x010fde0000001808 */
[----:B------:R-:W-:-:S04]  /*163a0*/  NOP ;  /* 0x0000000000007918 */ /* 0x000fc80000000000 */
[----:B------:R0:W-:Y:S04]  /*163b0*/  STL.64 [R1+0x4c0], R8 ;  /* 0x0004c00801007387 */ /* 0x0001e80000100a00 */
[----:B------:R1:W-:Y:S04]  /*163c0*/  STL.64 [R1+0x4c8], R10 ;  /* 0x0004c80a01007387 */ /* 0x0003e80000100a00 */
[----:B0-----:R-:W2:Y:S04]  /*163d0*/  LDL.LU.64 R8, [R1+0x420] ;  /* 0x0004200001087983 */ /* 0x001ea80000300a00 */
[----:B-1----:R-:W2:Y:S04]  /*163e0*/  LDL.LU.64 R10, [R1+0x428] ;  /* 0x00042800010a7983 */ /* 0x002ea80000300a00 */
[----:B------:R-:W-:Y:S04]  /*163f0*/  STL.64 [R1+0x1000], R18 ;  /* 0x0010001201007387 */ /* 0x000fe80000100a00 */
[----:B------:R0:W-:Y:S04]  /*16400*/  STL.64 [R1+0xff8], R16 ;  /* 0x000ff81001007387 */ /* 0x0001e80000100a00 */
[----:B0-----:R-:W3:Y:S04]  /*16410*/  LDL.LU R16, [R1+0x120] ;  /* 0x0001200001107983 */ /* 0x001ee80000300800 */
[----:B------:R-:W3:Y:S01]  /*16420*/  LDL.LU R17, [R1+0x124] ;  /* 0x0001240001117983 */ /* 0x000ee20000300800 */
[----:B------:R-:W-:-:S02]  /*16430*/  IMAD.MOV.U32 R18, RZ, RZ, R2 ;  /* 0x000000ffff127224 */ /* 0x000fc400078e0002 */
[----:B------:R-:W-:Y:S02]  /*16440*/  IMAD.MOV.U32 R19, RZ, RZ, R0 ;  /* 0x000000ffff137224 */ /* 0x000fe400078e0000 */
[----:B------:R-:W-:Y:S02]  /*16450*/  IMAD.MOV.U32 R2, RZ, RZ, R6 ;  /* 0x000000ffff027224 */ /* 0x000fe400078e0006 */
[----:B------:R-:W-:-:S03]  /*16460*/  IMAD.MOV.U32 R0, RZ, RZ, R7 ;  /* 0x000000ffff007224 */ /* 0x000fc600078e0007 */
[----:B---3--:R-:W-:-:S15]  /*16470*/  HMMA.16816.F32 R16, R20, R6, R16 ;  /* 0x000000061410723c */ /* 0x008fde0000001810 */
[----:B------:R-:W-:-:S04]  /*16480*/  NOP ;  /* 0x0000000000007918 */ /* 0x000fc80000000000 */
[----:B------:R0:W-:Y:S04]  /*16490*/  STL.64 [R1+0x4b0], R16 ;  /* 0x0004b01001007387 */ /* 0x0001e80000100a00 */
[----:B------:R1:W-:Y:S04]  /*164a0*/  STL.64 [R1+0x4b8], R18 ;  /* 0x0004b81201007387 */ /* 0x0003e80000100a00 */
[----:B------:R-:W3:Y:S04]  /*164b0*/  LDL.LU.64 R6, [R1+0x1078] ;  /* 0x0010780001067983 */ /* 0x000ee80000300a00 */
[----:B------:R-:W3:Y:S01]  /*164c0*/  LDL.LU.64 R4, [R1+0x1070] ;  /* 0x0010700001047983 */ /* 0x000ee20000300a00 */
[----:B0-----:R-:W-:-:S03]  /*164d0*/  IMAD.MOV.U32 R16, RZ, RZ, R27 ;  /* 0x000000ffff107224 */ /* 0x001fc600078e001b */
[----:B------:R-:W3:Y:S01]  /*164e0*/  LDL.LU R27, [R1+0x106c] ;  /* 0x00106c00011b7983 */ /* 0x000ee20000300800 */
[----:B------:R-:W-:-:S03]  /*164f0*/  IMAD.MOV.U32 R17, RZ, RZ, R3 ;  /* 0x000000ffff117224 */ /* 0x000fc600078e0003 */
[----:B------:R-:W4:Y:S01]  /*16500*/  LDL.LU R3, [R1+0x1068] ;  /* 0x0010680001037983 */ /* 0x000f220000300800 */
[----:B-1----:R-:W-:Y:S02]  /*16510*/  IMAD.MOV.U32 R18, RZ, RZ, R29 ;  /* 0x000000ffff127224 */ /* 0x002fe400078e001d */
[----:B------:R-:W-:-:S05]  /*16520*/  IMAD.MOV.U32 R19, RZ, RZ, R28 ;  /* 0x000000ffff137224 */ /* 0x000fca00078e001c */
[----:B------:R0:W-:Y:S04]  /*16530*/  STL.64 [R1+0x1020], R18 ;  /* 0x0010201201007387 */ /* 0x0001e80000100a00 */
[----:B------:R3:W-:Y:S01]  /*16540*/  STL.64 [R1+0x1018], R16 ;  /* 0x0010181001007387 */ /* 0x0007e20000100a00 */
[----:B0-----:R-:W-:Y:S02]  /*16550*/  IMAD.MOV.U32 R18, RZ, RZ, R2 ;  /* 0x000000ffff127224 */ /* 0x001fe400078e0002 */
[----:B------:R-:W-:Y:S01]  /*16560*/  IMAD.MOV.U32 R19, RZ, RZ, R0 ;  /* 0x000000ffff137224 */ /* 0x000fe200078e0000 */
[----:B------:R-:W-:Y:S04]  /*16570*/  STL [R1+0xff4], R21 ;  /* 0x000ff41501007387 */ /* 0x000fe80000100800 */
[----:B------:R-:W-:Y:S04]  /*16580*/  STL [R1+0xff0], R22 ;  /* 0x000ff01601007387 */ /* 0x000fe80000100800 */
[----:B------:R-:W-:Y:S01]  /*16590*/  STL [R1+0xfec], R23 ;  /* 0x000fec1701007387 */ /* 0x000fe20000100800 */
[----:B---3--:R-:W-:Y:S03]  /*165a0*/  HMMA.16816.F32 R16, R24, R18, R4 ;  /* 0x000000121810723c */ /* 0x008fe60000001804 */
[----:B------:R-:W3:Y:S04]  /*165b0*/  LDL.LU.64 R6, [R1+0x1060] ;  /* 0x0010600001067983 */ /* 0x000ee80000300a00 */
[----:B------:R-:W3:Y:S04]  /*165c0*/  LDL.LU.64 R4, [R1+0x1058] ;  /* 0x0010580001047983 */ /* 0x000ee80000300a00 */
[----:B------:R-:W-:Y:S08]  /*165d0*/  STL [R1+0xfe8], R27 ;  /* 0x000fe81b01007387 */ /* 0x000ff00000100800 */
[----:B------:R-:W-:Y:S04]  /*165e0*/  STL.64 [R1+0x490], R16 ;  /* 0x0004901001007387 */ /* 0x000fe80000100a00 */
[----:B------:R-:W-:Y:S04]  /*165f0*/  STL.64 [R1+0x498], R18 ;  /* 0x0004981201007387 */ /* 0x000fe80000100a00 */
[----:B----4-:R-:W2:Y:S02]  /*16600*/  LDSM.16.M88.4 R16, [R3+UR8+0x1400] ;  /* 0x001400080310783b */ /* 0x010ea40008000200 */
[----:B--2---:R-:W-:Y:S02]  /*16610*/  HMMA.16816.F32 R8, R12, R16, R8 ;  /* 0x000000100c08723c */ /* 0x004fe40000001808 */
[----:B------:R-:W-:-:S15]  /*16620*/  STL.64 [R1+0x58], R18 ;  /* 0x0000581201007387 */ /* 0x000fde0000100a00 */
[----:B------:R-:W-:Y:S02]  /*16630*/  NOP ;  /* 0x0000000000007918 */ /* 0x000fe40000000000 */
[----:B------:R-:W-:Y:S02]  /*16640*/  IMAD.MOV.U32 R29, RZ, RZ, R8 ;  /* 0x000000ffff1d7224 */ /* 0x000fe400078e0008 */
[----:B------:R-:W-:Y:S02]  /*16650*/  IMAD.MOV.U32 R28, RZ, RZ, R9 ;  /* 0x000000ffff1c7224 */ /* 0x000fe400078e0009 */
[----:B------:R-:W-:Y:S01]  /*16660*/  IMAD.MOV.U32 R2, RZ, RZ, R10 ;  /* 0x000000ffff027224 */ /* 0x000fe200078e000a */
[----:B------:R-:W3:Y:S01]  /*16670*/  LDL.LU.64 R8, [R1+0x400] ;  /* 0x0004000001087983 */ /* 0x000ee20000300a00 */
[----:B------:R-:W-:-:S03]  /*16680*/  IMAD.MOV.U32 R0, RZ, RZ, R11 ;  /* 0x000000ffff007224 */ /* 0x000fc600078e000b */
[----:B------:R-:W3:Y:S01]  /*16690*/  LDL.LU.64 R10, [R1+0x408] ;  /* 0x00040800010a7983 */ /* 0x000ee20000300a00 */
[----:B------:R-:W-:Y:S02]  /*166a0*/  IMAD.MOV.U32 R27, RZ, RZ, R15 ;  /* 0x000000ffff1b7224 */ /* 0x000fe400078e000f */
[----:B------:R-:W-:Y:S02]  /*166b0*/  IMAD.MOV.U32 R21, RZ, RZ, R12 ;  /* 0x000000ffff157224 */ /* 0x000fe400078e000c */
[----:B------:R-:W-:Y:S02]  /*166c0*/  IMAD.MOV.U32 R22, RZ, RZ, R13 ;  /* 0x000000ffff167224 */ /* 0x000fe400078e000d */
[----:B------:R-:W-:Y:S01]  /*166d0*/  IMAD.MOV.U32 R23, RZ, RZ, R14 ;  /* 0x000000ffff177224 */ /* 0x000fe200078e000e */
[----:B------:R-:W2:Y:S04]  /*166e0*/  LDL.LU.64 R12, [R1+0x3f0] ;  /* 0x0003f000010c7983 */ /* 0x000ea80000300a00 */
[----:B------:R-:W2:Y:S04]  /*166f0*/  LDL.LU.64 R14, [R1+0x3f8] ;  /* 0x0003f800010e7983 */ /* 0x000ea80000300a00 */
[----:B------:R-:W-:Y:S04]  /*16700*/  STL.64 [R1+0x1030], R26 ;  /* 0x0010301a01007387 */ /* 0x000fe80000100a00 */
[----:B------:R0:W-:Y:S04]  /*16710*/  STL.64 [R1+0x1028], R24 ;  /* 0x0010281801007387 */ /* 0x0001e80000100a00 */
[----:B0-----:R-:W4:Y:S04]  /*16720*/  LDL.LU.64 R24, [R1+0x3d0] ;  /* 0x0003d00001187983 */ /* 0x001f280000300a00 */
[----:B------:R-:W4:Y:S04]  /*16730*/  LDL.LU.64 R26, [R1+0x3d8] ;  /* 0x0003d800011a7983 */ /* 0x000f280000300a00 */
[----:B------:R-:W-:Y:S04]  /*16740*/  STL.64 [R1+0x1010], R22 ;  /* 0x0010101601007387 */ /* 0x000fe80000100a00 */
[----:B------:R0:W-:Y:S04]  /*16750*/  STL.64 [R1+0x1008], R20 ;  /* 0x0010081401007387 */ /* 0x0001e80000100a00 */
[----:B0-----:R-:W2:Y:S04]  /*16760*/  LDL.LU R20, [R1+0x100] ;  /* 0x0001000001147983 */ /* 0x001ea80000300800 */
[----:B------:R-:W2:Y:S04]  /*16770*/  LDL.LU R21, [R1+0x104] ;  /* 0x0001040001157983 */ /* 0x000ea80000300800 */
[----:B------:R-:W2:Y:S04]  /*16780*/  LDL.LU R22, [R1+0x108] ;  /* 0x0001080001167983 */ /* 0x000ea80000300800 */
[----:B------:R-:W2:Y:S01]  /*16790*/  LDL.LU R23, [R1+0x10c] ;  /* 0x00010c0001177983 */ /* 0x000ea20000300800 */
[----:B---3--:R-:W-:-:S15]  /*167a0*/  HMMA.16816.F32 R8, R4, R16, R8 ;  /* 0x000000100408723c */ /* 0x008fde0000001808 */
[----:B------:R-:W-:-:S04]  /*167b0*/  NOP ;  /* 0x0000000000007918 */ /* 0x000fc80000000000 */
[----:B------:R-:W-:Y:S04]  /*167c0*/  STL.64 [R1+0x130], R8 ;  /* 0x0001300801007387 */ /* 0x000fe80000100a00 */
[----:B------:R0:W-:Y:S04]  /*167d0*/  STL.64 [R1+0x138], R10 ;  /* 0x0001380a01007387 */ /* 0x0001e80000100a00 */
[----:B0-----:R-:W2:Y:S04]  /*167e0*/  LDL.LU.64 R10, [R1+0x1050] ;  /* 0x00105000010a7983 */ /* 0x001ea80000300a00 */
[----:B------:R-:W2:Y:S04]  /*167f0*/  LDL.LU.64 R8, [R1+0x1048] ;  /* 0x0010480001087983 */ /* 0x000ea80000300a00 */
[----:B------:R0:W-:Y:S04]  /*16800*/  STL.64 [R1+0xfd0], R6 ;  /* 0x000fd00601007387 */ /* 0x0001e80000100a00 */
[----:B------:R-:W-:Y:S04]  /*16810*/  STL.64 [R1+0xfc8], R4 ;  /* 0x000fc80401007387 */ /* 0x000fe80000100a00 */
[----:B0-----:R-:W3:Y:S01]  /*16820*/  LDL.LU.64 R6, [R1+0x28] ;  /* 0x0000280001067983 */ /* 0x001ee20000300a00 */
[----:B--2---:R-:W-:-:S15]  /*16830*/  HMMA.16816.F32 R12, R8, R16, R12 ;  /* 0x00000010080c723c */ /* 0x004fde000000180c */
[----:B------:R-:W-:-:S04]  /*16840*/  NOP ;  /* 0x0000000000007918 */ /* 0x000fc80000000000 */
        /* <DEDUP_REMOVED lines=10> */
[----:B----4-:R-:W-:Y:S03]  /*168f0*/  HMMA.16816.F32 R16, R12, R16, R24 ;  /* 0x000000100c10723c */ /* 0x010fe60000001818 */
[----:B------:R-:W4:Y:S04]  /*16900*/  LDL.LU.64 R26, [R1+0x1030] ;  /* 0x00103000011a7983 */ /* 0x000f280000300a00 */
[----:B------:R-:W2:-:S12]  /*16910*/  LDL.LU.64 R24, [R1+0x1028] ;  /* 0x0010280001187983 */ /* 0x000e980000300a00 */
[----:B------:R-:W-:Y:S04]  /*16920*/  STL.64 [R1+0x110], R16 ;  /* 0x0001101001007387 */ /* 0x000fe80000100a00 */
[----:B------:R0:W-:Y:S04]  /*16930*/  STL.64 [R1+0x118], R18 ;  /* 0x0001181201007387 */ /* 0x0001e80000100a00 */
[----:B0-----:R-:W3:Y:S04]  /*16940*/  LDL.LU.64 R18, [R1+0x1020] ;  /* 0x0010200001127983 */ /* 0x001ee80000300a00 */
[----:B------:R-:W3:Y:S04]  /*16950*/  LDL.LU.64 R16, [R1+0x1018] ;  /* 0x0010180001107983 */ /* 0x000ee80000300a00 */
[----:B------:R-:W-:Y:S04]  /*16960*/  STL.64 [R1+0xfb0], R14 ;  /* 0x000fb00e01007387 */ /* 0x000fe80000100a00 */
[----:B------:R0:W-:Y:S04]  /*16970*/  STL.64 [R1+0xfa8], R12 ;  /* 0x000fa80c01007387 */ /* 0x0001e80000100a00 */
[----:B0-----:R-:W2:Y:S04]  /*16980*/  LDL.LU R12, [R1+0xf0] ;  /* 0x0000f000010c7983 */ /* 0x001ea80000300800 */
[----:B------:R-:W2:Y:S04]  /*16990*/  LDL.LU R13, [R1+0xf4] ;  /* 0x0000f400010d7983 */ /* 0x000ea80000300800 */
[----:B------:R-:W2:Y:S04]  /*169a0*/  LDL.LU R14, [R1+0xf8] ;  /* 0x0000f800010e7983 */ /* 0x000ea80000300800 */
[----:B------:R-:W2:Y:S01]  /*169b0*/  LDL.LU R15, [R1+0xfc] ;  /* 0x0000fc00010f7983 */ /* 0x000ea20000300800 */
[----:B---3--:R-:W-:Y:S03]  /*169c0*/  HMMA.16816.F32 R16, R16, R6, R20 ;  /* 0x000000061010723c */ /* 0x008fe60000001814 */
[----:B------:R-:W3:Y:S04]  /*169d0*/  LDL.LU.64 R22, [R1+0x1010] ;  /* 0x0010100001167983 */ /* 0x000ee80000300a00 */
[----:B------:R-:W2:-:S12]  /*169e0*/  LDL.LU.64 R20, [R1+0x1008] ;  /* 0x0010080001147983 */ /* 0x000e980000300a00 */
[----:B------:R-:W-:Y:S04]  /*169f0*/  STL.64 [R1+0x4a0], R16 ;  /* 0x0004a01001007387 */ /* 0x000fe80000100a00 */
[----:B------:R0:W-:Y:S04]  /*16a00*/  STL.64 [R1+0x4a8], R18 ;  /* 0x0004a81201007387 */ /* 0x0001e80000100a00 */
[----:B0-----:R-:W4:Y:S04]  /*16a10*/  LDL.LU.64 R18, [R1+0x1000] ;  /* 0x0010000001127983 */ /* 0x001f280000300a00 */
[----:B------:R-:W4:Y:S01]  /*16a20*/  LDL.LU.64 R16, [R1+0xff8] ;  /* 0x000ff80001107983 */ /* 0x000f220000300a00 */
[----:B---3--:R-:W-:-:S02]  /*16a30*/  IMAD.MOV.U32 R5, RZ, RZ, R22 ;  /* 0x000000ffff057224 */ /* 0x008fc400078e0016 */
[----:B--2---:R-:W-:Y:S01]  /*16a40*/  IMAD.MOV.U32 R4, RZ, RZ, R21 ;  /* 0x000000ffff047224 */ /* 0x004fe200078e0015 */
[----:B----4-:R-:W-:-:S15]  /*16a50*/  HMMA.16816.F32 R12, R16, R6, R12 ;  /* 0x00000006100c723c */ /* 0x010fde000000180c */
[----:B------:R-:W-:-:S04]  /*16a60*/  NOP ;  /* 0x0000000000007918 */ /* 0x000fc80000000000 */
[----:B------:R0:W-:Y:S04]  /*16a70*/  STL.64 [R1+0x480], R12 ;  /* 0x0004800c01007387 */ /* 0x0001e80000100a00 */
[----:B------:R-:W-:Y:S04]  /*16a80*/  STL.64 [R1+0x488], R14 ;  /* 0x0004880e01007387 */ /* 0x000fe80000100a00 */
[----:B------:R-:W2:Y:S01]  /*16a90*/  LDL.LU R21, [R1+0xff4] ;  /* 0x000ff40001157983 */ /* 0x000ea20000300800 */
[----:B0-----:R-:W-:-:S03]  /*16aa0*/  IMAD.MOV.U32 R13, RZ, RZ, R6 ;  /* 0x000000ffff0d7224 */ /* 0x001fc600078e0006 */
[----:B------:R-:W2:Y:S01]  /*16ab0*/  LDL.LU R22, [R1+0xff0] ;  /* 0x000ff00001167983 */ /* 0x000ea20000300800 */
[----:B------:R-:W-:Y:S02]  /*16ac0*/  IMAD.MOV.U32 R12, RZ, RZ, R7 ;  /* 0x000000ffff0c7224 */ /* 0x000fe400078e0007 */
[----:B------:R-:W-:Y:S02]  /*16ad0*/  IMAD.MOV.U32 R6, RZ, RZ, R23 ;  /* 0x000000ffff067224 */ /* 0x000fe400078e0017 */
[----:B------:R-:W2:Y:S01]  /*16ae0*/  LDL.LU R23, [R1+0xfec] ;  /* 0x000fec0001177983 */ /* 0x000ea20000300800 */
[----:B------:R-:W-:-:S03]  /*16af0*/  IMAD.MOV.U32 R7, RZ, RZ, R27 ;  /* 0x000000ffff077224 */ /* 0x000fc600078e001b */
[----:B------:R-:W3:Y:S04]  /*16b00*/  LDL.LU R27, [R1+0xfe8] ;  /* 0x000fe800011b7983 */ /* 0x000ee80000300800 */
[----:B------:R0:W-:Y:S04]  /*16b10*/  STL.64 [R1+0xf80], R18 ;  /* 0x000f801201007387 */ /* 0x0001e80000100a00 */
[----:B------:R1:W-:Y:S04]  /*16b20*/  STL.64 [R1+0xf78], R16 ;  /* 0x000f781001007387 */ /* 0x0003e80000100a00 */
[----:B0-----:R-:W4:Y:S04]  /*16b30*/  LDL.64 R18, [R1+0x8] ;  /* 0x0000080001127983 */ /* 0x001f280000100a00 */
[----:B-1----:R-:W2:Y:S04]  /*16b40*/  LDL.64 R16, [R1] ;  /* 0x0000000001107983 */ /* 0x002ea80000100a00 */
[----:B----4-:R0:W-:Y:S04]  /*16b50*/  STL.64 [R1+0xf90], R18 ;  /* 0x000f901201007387 */ /* 0x0101e80000100a00 */
[----:B--2---:R-:W-:Y:S01]  /*16b60*/  STL.64 [R1+0xf88], R16 ;  /* 0x000f881001007387 */ /* 0x004fe20000100a00 */
[----:B0-----:R-:W-:-:S02]  /*16b70*/  IMAD.MOV.U32 R18, RZ, RZ, R13 ;  /* 0x000000ffff127224 */ /* 0x001fc400078e000d */
[----:B------:R-:W-:-:S07]  /*16b80*/  IMAD.MOV.U32 R19, RZ, RZ, R12 ;  /* 0x000000ffff137224 */ /* 0x000fce00078e000c */
[----:B------:R-:W-:Y:S01]  /*16b90*/  HMMA.16816.F32 R12, R20, R18, R8 ;  /* 0x00000012140c723c */ /* 0x000fe20000001808 */
[----:B------:R-:W2:Y:S04]  /*16ba0*/  LDL.LU.64 R8, [R1+0x3c0] ;  /* 0x0003c00001087983 */ /* 0x000ea80000300a00 */
[----:B------:R-:W4:-:S14]  /*16bb0*/  LDL.LU.64 R10, [R1+0x3c8] ;  /* 0x0003c800010a7983 */ /* 0x000f1c0000300a00 */
[----:B------:R-:W-:Y:S04]  /*16bc0*/  STL.64 [R1+0x470], R12 ;  /* 0x0004700c01007387 */ /* 0x000fe80000100a00 */
[----:B------:R-:W-:Y:S04]  /*16bd0*/  STL.64 [R1+0x478], R14 ;  /* 0x0004780e01007387 */ /* 0x000fe80000100a00 */
        /* <DEDUP_REMOVED lines=14> */
[----:B0-----:R-:W3:Y:S04]  /*16cc0*/  LDL.LU R20, [R1+0xd0] ;  /* 0x0000d00001147983 */ /* 0x001ee80000300800 */
[----:B------:R-:W3:Y:S04]  /*16cd0*/  LDL.LU R21, [R1+0xd4] ;  /* 0x0000d40001157983 */ /* 0x000ee80000300800 */
[----:B------:R-:W3:Y:S04]  /*16ce0*/  LDL.LU R22, [R1+0xd8] ;  /* 0x0000d80001167983 */ /* 0x000ee80000300800 */
[----:B------:R-:W3:Y:S02]  /*16cf0*/  LDL.LU R23, [R1+0xdc] ;  /* 0x0000dc0001177983 */ /* 0x000ee40000300800 */
[----:B---3--:R-:W-:Y:S02]  /*16d00*/  HMMA.16816.F32 R16, R24, R18, R20 ;  /* 0x000000121810723c */ /* 0x008fe40000001814 */
[----:B------:R-:W2:Y:S04]  /*16d10*/  LDL.LU.64 R20, [R1+0x390] ;  /* 0x0003900001147983 */ /* 0x000ea80000300a00 */
[----:B------:R-:W2:-:S13]  /*16d20*/  LDL.LU.64 R22, [R1+0x398] ;  /* 0x0003980001167983 */ /* 0x000e9a0000300a00 */
[----:B------:R-:W-:Y:S04]  /*16d30*/  STL.64 [R1+0x450], R16 ;  /* 0x0004501001007387 */ /* 0x000fe80000100a00 */
[----:B------:R-:W-:Y:S04]  /*16d40*/  STL.64 [R1+0x458], R18 ;  /* 0x0004581201007387 */ /* 0x000fe80000100a00 */
[----:B------:R-:W0:Y:S04]  /*16d50*/  LDSM.16.M88.4 R16, [R3+UR8+0x1800] ;  /* 0x001800080310783b */ /* 0x000e280008000200 */
[----:B------:R-:W-:Y:S04]  /*16d60*/  STL.64 [R1+0xf60], R26 ;  /* 0x000f601a01007387 */ /* 0x000fe80000100a00 */
[----:B------:R1:W-:Y:S04]  /*16d70*/  STL.64 [R1+0xf58], R24 ;  /* 0x000f581801007387 */ /* 0x0003e80000100a00 */
[----:B-1----:R-:W3:Y:S04]  /*16d80*/  LDL.LU R24, [R1+0x70] ;  /* 0x0000700001187983 */ /* 0x002ee80000300800 */
[----:B------:R-:W3:Y:S04]  /*16d90*/  LDL.LU R25, [R1+0x74] ;  /* 0x0000740001197983 */ /* 0x000ee80000300800 */
[----:B------:R-:W3:Y:S04]  /*16da0*/  LDL.LU R26, [R1+0x78] ;  /* 0x00007800011a7983 */ /* 0x000ee80000300800 */
[----:B------:R-:W3:Y:S01]  /*16db0*/  LDL.LU R27, [R1+0x7c] ;  /* 0x00007c00011b7983 */ /* 0x000ee20000300800 */
[-C--:B0-----:R-:W-:Y:S03]  /*16dc0*/  HMMA.16816.F32 R4, R4, R16.reuse, R8 ;  /* 0x000000100404723c */ /* 0x081fe60000001808 */
[----:B------:R-:W-:Y:S04]  /*16dd0*/  STL.64 [R1+0x28], R18 ;  /* 0x0000281201007387 */ /* 0x000fe80000100a00 */
[----:B------:R-:W2:Y:S04]  /*16de0*/  LDL.LU.64 R10, [R1+0xfe0] ;  /* 0x000fe000010a7983 */ /* 0x000ea80000300a00 */
[----:B------:R-:W2:Y:S08]  /*16df0*/  LDL.LU.64 R8, [R1+0xfd8] ;  /* 0x000fd80001087983 */ /* 0x000eb00000300a00 */
        /* <DEDUP_REMOVED lines=9> */
[----:B------:R-:W4:Y:S02]  /*16e90*/  LDL.LU.64 R8, [R1+0xfb8] ;  /* 0x000fb80001087983 */ /* 0x000f240000300a00 */
[----:B----4-:R-:W-:-:S15]  /*16ea0*/  HMMA.16816.F32 R12, R8, R16, R12 ;  /* 0x00000010080c723c */ /* 0x010fde000000180c */
[----:B------:R-:W-:-:S04]  /*16eb0*/  NOP ;  /* 0x0000000000007918 */ /* 0x000fc80000000000 */
[----:B------:R-:W-:Y:S04]  /*16ec0*/  STL.64 [R1+0xb0], R12 ;  /* 0x0000b00c01007387 */ /* 0x000fe80000100a00 */
[----:B------:R0:W-:Y:S04]  /*16ed0*/  STL.64 [R1+0xb8], R14 ;  /* 0x0000b80e01007387 */ /* 0x0001e80000100a00 */
[----:B0-----:R-:W2:Y:S04]  /*16ee0*/  LDL.LU.64 R14, [R1+0xfb0] ;  /* 0x000fb000010e7983 */ /* 0x001ea80000300a00 */
[----:B------:R-:W2:Y:S04]  /*16ef0*/  LDL.LU.64 R12, [R1+0xfa8] ;  /* 0x000fa800010c7983 */ /* 0x000ea80000300a00 */
        /* <DEDUP_REMOVED lines=11> */
[----:B0-----:R-:W4:Y:S04]  /*16fb0*/  LDL.LU.64 R18, [R1+0xf90] ;  /* 0x000f900001127983 */ /* 0x001f280000300a00 */
[----:B------:R-:W4:Y:S04]  /*16fc0*/  LDL.LU.64 R16, [R1+0xf88] ;  /* 0x000f880001107983 */ /* 0x000f280000300a00 */
[----:B------:R0:W-:Y:S04]  /*16fd0*/  STL.64 [R1+0xf40], R14 ;  /* 0x000f400e01007387 */ /* 0x0001e80000100a00 */
[----:B------:R-:W-:Y:S04]  /*16fe0*/  STL.64 [R1+0xf38], R12 ;  /* 0x000f380c01007387 */ /* 0x000fe80000100a00 */
[----:B0-----:R-:W4:Y:S04]  /*16ff0*/  LDL.LU R14, [R1+0x38] ;  /* 0x00003800010e7983 */ /* 0x001f280000300800 */
[----:B------:R-:W4:Y:S02]  /*17000*/  LDL.LU R15, [R1+0x3c] ;  /* 0x00003c00010f7983 */ /* 0x000f240000300800 */
[----:B----4-:R-:W-:-:S15]  /*17010*/  HMMA.16816.F32 R8, R16, R14, R8 ;  /* 0x0000000e1008723c */ /* 0x010fde0000001808 */
[----:B------:R-:W-:-:S04]  /*17020*/  NOP ;  /* 0x0000000000007918 */ /* 0x000fc80000000000 */
[----:B------:R0:W-:Y:S04]  /*17030*/  STL.64 [R1+0x460], R8 ;  /* 0x0004600801007387 */ /* 0x0001e80000100a00 */
[----:B------:R1:W-:Y:S01]  /*17040*/  STL.64 [R1+0x468], R10 ;  /* 0x0004680a01007387 */ /* 0x0003e20000100a00 */
[----:B0-----:R-:W-:Y:S02]  /*17050*/  IMAD.MOV.U32 R9, RZ, RZ, R18 ;  /* 0x000000ffff097224 */ /* 0x001fe400078e0012 */
[----:B------:R-:W-:Y:S02]  /*17060*/  IMAD.MOV.U32 R8, RZ, RZ, R19 ;  /* 0x000000ffff087224 */ /* 0x000fe400078e0013 */
[----:B-1----:R-:W-:Y:S01]  /*17070*/  IMAD.MOV.U32 R11, RZ, RZ, R16 ;  /* 0x000000ffff0b7224 */ /* 0x002fe200078e0010 */
[----:B------:R-:W2:Y:S01]  /*17080*/  LDL.LU.64 R18, [R1+0xf80] ;  /* 0x000f800001127983 */ /* 0x000ea20000300a00 */
[----:B------:R-:W-:-:S03]  /*17090*/  IMAD.MOV.U32 R10, RZ, RZ, R17 ;  /* 0x000000ffff0a7224 */ /* 0x000fc600078e0011 */
[----:B------:R-:W2:Y:S02]  /*170a0*/  LDL.LU.64 R16, [R1+0xf78] ;  /* 0x000f780001107983 */ /* 0x000ea40000300a00 */
[----:B--2---:R-:W-:-:S15]  /*170b0*/  HMMA.16816.F32 R20, R16, R14, R20 ;  /* 0x0000000e1014723c */ /* 0x004fde0000001814 */
[----:B------:R-:W-:-:S04]  /*170c0*/  NOP ;  /* 0x0000000000007918 */ /* 0x000fc80000000000 */
        /* <DEDUP_REMOVED lines=17> */
[----:B------:R1:W-:Y:S04]  /*171e0*/  STL.64 [R1+0xf08], R20 ;  /* 0x000f081401007387 */ /* 0x0003e80000100a00 */
[----:B------:R-:W3:Y:S01]  /*171f0*/  LDL.LU.64 R12, [R1+0x3a0] ;  /* 0x0003a000010c7983 */ /* 0x000ee20000300a00 */
[----:B0-----:R-:W-:-:S02]  /*17200*/  IMAD.MOV.U32 R22, RZ, RZ, R2 ;  /* 0x000000ffff167224 */ /* 0x001fc400078e0002 */
[----:B------:R-:W-:Y:S02]  /*17210*/  IMAD.MOV.U32 R23, RZ, RZ, R0 ;  /* 0x000000ffff177224 */ /* 0x000fe400078e0000 */
[----:B-1----:R-:W-:Y:S02]  /*17220*/  IMAD.MOV.U32 R20, RZ, RZ, R29 ;  /* 0x000000ffff147224 */ /* 0x002fe400078e001d */
[----:B------:R-:W-:Y:S01]  /*17230*/  IMAD.MOV.U32 R21, RZ, RZ, R28 ;  /* 0x000000ffff157224 */ /* 0x000fe200078e001c */
[----:B--2---:R-:W-:Y:S01]  /*17240*/  HMMA.16816.F32 R16, R24, R14, R16 ;  /* 0x0000000e1810723c */ /* 0x004fe20000001810 */
[----:B------:R-:W3:-:S15]  /*17250*/  LDL.LU.64 R14, [R1+0x3a8] ;  /* 0x0003a800010e7983 */ /* 0x000ede0000300a00 */
[----:B------:R-:W-:-:S03]  /*17260*/  NOP ;  /* 0x0000000000007918 */ /* 0x000fc60000000000 */
[----:B------:R0:W-:Y:S04]  /*17270*/  STL.64 [R1+0x410], R16 ;  /* 0x0004101001007387 */ /* 0x0001e80000100a00 */
[----:B------:R1:W-:Y:S01]  /*17280*/  STL.64 [R1+0x418], R18 ;  /* 0x0004181201007387 */ /* 0x0003e20000100a00 */
[----:B0-----:R-:W-:Y:S02]  /*17290*/  IMAD.MOV.U32 R16, RZ, RZ, R11 ;  /* 0x000000ffff107224 */ /* 0x001fe400078e000b */
[----:B------:R-:W-:Y:S02]  /*172a0*/  IMAD.MOV.U32 R17, RZ, RZ, R10 ;  /* 0x000000ffff117224 */ /* 0x000fe400078e000a */
[----:B-1----:R-:W-:Y:S02]  /*172b0*/  IMAD.MOV.U32 R18, RZ, RZ, R9 ;  /* 0x000000ffff127224 */ /* 0x002fe400078e0009 */
[----:B------:R-:W-:-:S05]  /*172c0*/  IMAD.MOV.U32 R19, RZ, RZ, R8 ;  /* 0x000000ffff137224 */ /* 0x000fca00078e0008 */
[----:B------:R-:W-:Y:S04]  /*172d0*/  STL.64 [R1+0xf20], R18 ;  /* 0x000f201201007387 */ /* 0x000fe80000100a00 */
[----:B------:R-:W-:Y:S04]  /*172e0*/  STL.64 [R1+0xf18], R16 ;  /* 0x000f181001007387 */ /* 0x000fe80000100a00 */
[----:B------:R-:W2:Y:S04]  /*172f0*/  LDL.LU.64 R8, [R1+0x380] ;  /* 0x0003800001087983 */ /* 0x000ea80000300a00 */
[----:B------:R-:W2:Y:S04]  /*17300*/  LDL.LU.64 R10, [R1+0x388] ;  /* 0x00038800010a7983 */ /* 0x000ea80000300a00 */
[----:B------:R0:W-:Y:S04]  /*17310*/  STL.64 [R1+0xf30], R22 ;  /* 0x000f301601007387 */ /* 0x0001e80000100a00 */
[----:B------:R1:W-:Y:S04]  /*17320*/  STL.64 [R1+0xf28], R20 ;  /* 0x000f281401007387 */ /* 0x0003e80000100a00 */
[----:B------:R-:W4:Y:S04]  /*17330*/  LDSM.16.M88.4 R16, [R3+UR8+0x1c00] ;  /* 0x001c00080310783b */ /* 0x000f280008000200 */
[----:B0-----:R-:W3:Y:S04]  /*17340*/  LDL.64 R22, [R1+0x18] ;  /* 0x0000180001167983 */ /* 0x001ee80000100a00 */
[----:B-1----:R-:W3:Y:S04]  /*17350*/  LDL.64 R20, [R1+0x10] ;  /* 0x0000100001147983 */ /* 0x002ee80000100a00 */
[----:B------:R0:W-:Y:S04]  /*17360*/  STL [R1+0xef4], R24 ;  /* 0x000ef41801007387 */ /* 0x0001e80000100800 */
[----:B------:R1:W-:Y:S04]  /*17370*/  STL [R1+0xef0], R25 ;  /* 0x000ef01901007387 */ /* 0x0003e80000100800 */
[----:B------:R0:W-:Y:S04]  /*17380*/  STL [R1+0xeec], R26 ;  /* 0x000eec1a01007387 */ /* 0x0001e80000100800 */
[----:B------:R0:W-:Y:S04]  /*17390*/  STL [R1+0xee8], R27 ;  /* 0x000ee81b01007387 */ /* 0x0001e80000100800 */
[----:B----4-:R-:W-:Y:S01]  /*173a0*/  STL.64 [R1+0x48], R18 ;  /* 0x0000481201007387 */ /* 0x010fe20000100a00 */
[-C--:B--2---:R-:W-:Y:S08]  /*173b0*/  HMMA.16816.F32 R8, R4, R16.reuse, R8 ;  /* 0x000000100408723c */ /* 0x084ff00000001808 */
[----:B---3--:R-:W-:Y:S01]  /*173c0*/  HMMA.16816.F32 R12, R20, R16, R12 ;  /* 0x00000010140c723c */ /* 0x008fe2000000180c */
[----:B0-----:R-:W-:-:S02]  /*173d0*/  IMAD.MOV.U32 R24, RZ, RZ, R20 ;  /* 0x000000ffff187224 */ /* 0x001fc400078e0014 */
[----:B-1----:R-:W-:Y:S02]  /*173e0*/  IMAD.MOV.U32 R25, RZ, RZ, R21 ;  /* 0x000000ffff197224 */ /* 0x002fe400078e0015 */
[----:B------:R-:W-:Y:S02]  /*173f0*/  IMAD.MOV.U32 R26, RZ, RZ, R22 ;  /* 0x000000ffff1a7224 */ /* 0x000fe400078e0016 */
[----:B------:R-:W-:-:S12]  /*17400*/  IMAD.MOV.U32 R27, RZ, RZ, R23 ;  /* 0x000000ffff1b7224 */ /* 0x000fd800078e0017 */
[----:B------:R-:W-:Y:S02]  /*17410*/  IMAD.MOV.U32 R29, RZ, RZ, R12 ;  /* 0x000000ffff1d7224 */ /* 0x000fe400078e000c */
[----:B------:R-:W-:Y:S02]  /*17420*/  IMAD.MOV.U32 R28, RZ, RZ, R13 ;  /* 0x000000ffff1c7224 */ /* 0x000fe400078e000d */
[----:B------:R-:W-:Y:S01]  /*17430*/  IMAD.MOV.U32 R2, RZ, RZ, R14 ;  /* 0x000000ffff027224 */ /* 0x000fe200078e000e */
[----:B------:R-:W2:Y:S01]  /*17440*/  LDL.LU.64 R12, [R1+0x370] ;  /* 0x00037000010c7983 */ /* 0x000ea20000300a00 */
[----:B------:R-:W-:-:S03]  /*17450*/  IMAD.MOV.U32 R0, RZ, RZ, R15 ;  /* 0x000000ffff007224 */ /* 0x000fc600078e000f */
[----:B------:R-:W2:Y:S04]  /*17460*/  LDL.LU.64 R14, [R1+0x378] ;  /* 0x00037800010e7983 */ /* 0x000ea80000300a00 */
[----:B------:R-:W3:Y:S04]  /*17470*/  LDL.LU.64 R20, [R1+0x350] ;  /* 0x0003500001147983 */ /* 0x000ee80000300a00 */
[----:B------:R-:W3:Y:S04]  /*17480*/  LDL.LU.64 R22, [R1+0x358] ;  /* 0x0003580001167983 */ /* 0x000ee80000300a00 */
[----:B------:R-:W-:Y:S04]  /*17490*/  STL [R1+0xe44], R2 ;  /* 0x000e440201007387 */ /* 0x000fe80000100800 */
        /* <DEDUP_REMOVED lines=24> */
[----:B------:R-:W3:-:S12]  /*17620*/  LDL.LU.64 R20, [R1+0xf28] ;  /* 0x000f280001147983 */ /* 0x000ed80000300a00 */
[----:B------:R-:W-:Y:S04]  /*17630*/  STL.64 [R1+0x60], R16 ;  /* 0x0000601001007387 */ /* 0x000fe80000100a00 */
[----:B------:R0:W-:Y:S04]  /*17640*/  STL.64 [R1+0x68], R18 ;  /* 0x0000681201007387 */ /* 0x0001e80000100a00 */
[----:B0-----:R-:W3:Y:S04]  /*17650*/  LDL.LU.64 R18, [R1+0xf20] ;  /* 0x000f200001127983 */ /* 0x001ee80000300a00 */
[----:B------:R-:W3:Y:S04]  /*17660*/  LDL.LU.64 R16, [R1+0xf18] ;  /* 0x000f180001107983 */ /* 0x000ee80000300a00 */
[----:B------:R0:W-:Y:S04]  /*17670*/  STL.64 [R1+0xeb0], R14 ;  /* 0x000eb00e01007387 */ /* 0x0001e80000100a00 */
[----:B------:R-:W-:Y:S04]  /*17680*/  STL.64 [R1+0xea8], R12 ;  /* 0x000ea80c01007387 */ /* 0x000fe80000100a00 */
[----:B0-----:R-:W3:Y:S02]  /*17690*/  LDL.LU.64 R14, [R1+0x58] ;  /* 0x00005800010e7983 */ /* 0x001ee40000300a00 */
[----:B---3--:R-:W-:Y:S02]  /*176a0*/  HMMA.16816.F32 R16, R16, R14, R20 ;  /* 0x0000000e1010723c */ /* 0x008fe40000001814 */
[----:B------:R-:W4:Y:S04]  /*176b0*/  LDL.LU.64 R22, [R1+0xf10] ;  /* 0x000f100001167983 */ /* 0x000f280000300a00 */
[----:B------:R-:W4:-:S13]  /*176c0*/  LDL.LU.64 R20, [R1+0xf08] ;  /* 0x000f080001147983 */ /* 0x000f1a0000300a00 */
[----:B------:R-:W-:Y:S04]  /*176d0*/  STL.64 [R1+0x420], R16 ;  /* 0x0004201001007387 */ /* 0x000fe80000100a00 */
[----:B------:R0:W-:Y:S04]  /*176e0*/  STL.64 [R1+0x428], R18 ;  /* 0x0004281201007387 */ /* 0x0001e80000100a00 */
[----:B0-----:R-:W2:Y:S04]  /*176f0*/  LDL.LU.64 R18, [R1+0xf00] ;  /* 0x000f000001127983 */ /* 0x001ea80000300a00 */
[----:B------:R-:W2:Y:S02]  /*17700*/  LDL.LU.64 R16, [R1+0xef8] ;  /* 0x000ef80001107983 */ /* 0x000ea40000300a00 */
[----:B--2---:R-:W-:-:S15]  /*17710*/  HMMA.16816.F32 R8, R16, R14, R8 ;  /* 0x0000000e1008723c */ /* 0x004fde0000001808 */
[----:B------:R-:W-:-:S04]  /*17720*/  NOP ;  /* 0x0000000000007918 */ /* 0x000fc80000000000 */
[----:B------:R-:W-:Y:S04]  /*17730*/  STL.64 [R1+0x400], R8 ;  /* 0x0004000801007387 */ /* 0x000fe80000100a00 */
[----:B------:R-:W-:Y:S04]  /*17740*/  STL.64 [R1+0x408], R10 ;  /* 0x0004080a01007387 */ /* 0x000fe80000100a00 */
[----:B------:R0:W-:Y:S04]  /*17750*/  STL.64 [R1+0xe70], R18 ;  /* 0x000e701201007387 */ /* 0x0001e80000100a00 */
[----:B------:R1:W-:Y:S04]  /*17760*/  STL.64 [R1+0xe68], R16 ;  /* 0x000e681001007387 */ /* 0x0003e80000100a00 */
[----:B0-----:R-:W2:Y:S04]  /*17770*/  LDL.64 R18, [R1+0x8] ;  /* 0x0000080001127983 */ /* 0x001ea80000100a00 */
[----:B-1----:R-:W3:Y:S01]  /*17780*/  LDL.64 R16, [R1] ;  /* 0x0000000001107983 */ /* 0x002ee20000100a00 */
[----:B------:R-:W-:-:S02]  /*17790*/  IMAD.MOV.U32 R8, RZ, RZ, R14 ;  /* 0x000000ffff087224 */ /* 0x000fc400078e000e */
[----:B------:R-:W-:Y:S01]  /*177a0*/  IMAD.MOV.U32 R2, RZ, RZ, R15 ;  /* 0x000000ffff027224 */ /* 0x000fe200078e000f */
[----:B--2---:R0:W-:Y:S02]  /*177b0*/  STL.64 [R1+0xe90], R18 ;  /* 0x000e901201007387 */ /* 0x0041e40000100a00 */
[----:B0-----:R-:W-:Y:S02]  /*177c0*/  IMAD.MOV.U32 R18, RZ, RZ, R8 ;  /* 0x000000ffff127224 */ /* 0x001fe400078e0008 */
[----:B------:R-:W-:-:S07]  /*177d0*/  IMAD.MOV.U32 R19, RZ, RZ, R2 ;  /* 0x000000ffff137224 */ /* 0x000fce00078e0002 */
[----:B----4-:R-:W-:Y:S01]  /*177e0*/  HMMA.16816.F32 R8, R20, R18, R4 ;  /* 0x000000121408723c */ /* 0x010fe20000001804 */
[----:B---3--:R-:W-:Y:S01]  /*177f0*/  STL.64 [R1+0xe88], R16 ;  /* 0x000e881001007387 */ /* 0x008fe20000100a00 */
[----:B------:R-:W-:-:S03]  /*17800*/  IMAD.MOV.U32 R4, RZ, RZ, R24 ;  /* 0x000000ffff047224 */ /* 0x000fc600078e0018 */
[----:B------:R-:W2:Y:S01]  /*17810*/  LDL.LU R24, [R1+0xef4] ;  /* 0x000ef40001187983 */ /* 0x000ea20000300800 */
[----:B------:R-:W-:Y:S02]  /*17820*/  IMAD.MOV.U32 R5, RZ, RZ, R25 ;  /* 0x000000ffff057224 */ /* 0x000fe400078e0019 */
[----:B------:R-:W-:Y:S02]  /*17830*/  IMAD.MOV.U32 R6, RZ, RZ, R26 ;  /* 0x000000ffff067224 */ /* 0x000fe400078e001a */
[----:B------:R-:W-:-:S09]  /*17840*/  IMAD.MOV.U32 R7, RZ, RZ, R27 ;  /* 0x000000ffff077224 */ /* 0x000fd200078e001b */
[----:B------:R-:W-:Y:S04]  /*17850*/  STL.64 [R1+0x3f0], R8 ;  /* 0x0003f00801007387 */ /* 0x000fe80000100a00 */
[----:B------:R-:W-:Y:S04]  /*17860*/  STL.64 [R1+0x3f8], R10 ;  /* 0x0003f80a01007387 */ /* 0x000fe80000100a00 */
[----:B------:R-:W2:Y:S04]  /*17870*/  LDL.LU R25, [R1+0xef0] ;  /* 0x000ef00001197983 */ /* 0x000ea80000300800 */
[----:B------:R-:W2:Y:S04]  /*17880*/  LDL.LU R26, [R1+0xeec] ;  /* 0x000eec00011a7983 */ /* 0x000ea80000300800 */
[----:B------:R-:W2:Y:S04]  /*17890*/  LDL.LU R27, [R1+0xee8] ;  /* 0x000ee800011b7983 */ /* 0x000ea80000300800 */
[----:B------:R-:W-:Y:S04]  /*178a0*/  STL.64 [R1+0xe60], R22 ;  /* 0x000e601601007387 */ /* 0x000fe80000100a00 */
[----:B------:R0:W-:Y:S04]  /*178b0*/  STL.64 [R1+0xe58], R20 ;  /* 0x000e581401007387 */ /* 0x0001e80000100a00 */
[----:B0-----:R-:W3:Y:S04]  /*178c0*/  LDL.LU R20, [R1+0xc0] ;  /* 0x0000c00001147983 */ /* 0x001ee80000300800 */
[----:B------:R-:W3:Y:S04]  /*178d0*/  LDL.LU R21, [R1+0xc4] ;  /* 0x0000c40001157983 */ /* 0x000ee80000300800 */
[----:B------:R-:W4:Y:S04]  /*178e0*/  LDL.LU R22, [R1+0xc8] ;  /* 0x0000c80001167983 */ /* 0x000f280000300800 */
[----:B------:R-:W4:Y:S04]  /*178f0*/  LDL.LU R23, [R1+0xcc] ;  /* 0x0000cc0001177983 */ /* 0x000f280000300800 */
[----:B----4-:R-:W-:Y:S04]  /*17900*/  STL.64 [R1+0xe80], R22 ;  /* 0x000e801601007387 */ /* 0x010fe80000100a00 */
[----:B---3--:R0:W-:Y:S04]  /*17910*/  STL.64 [R1+0xe78], R20 ;  /* 0x000e781401007387 */ /* 0x0081e80000100a00 */
[----:B0-----:R-:W3:Y:S04]  /*17920*/  LDL.LU R20, [R1+0xd0] ;  /* 0x0000d00001147983 */ /* 0x001ee80000300800 */
[----:B------:R-:W3:Y:S04]  /*17930*/  LDL.LU R21, [R1+0xd4] ;  /* 0x0000d40001157983 */ /* 0x000ee80000300800 */
[----:B------:R-:W4:Y:S04]  /*17940*/  LDL.LU R22, [R1+0xd8] ;  /* 0x0000d80001167983 */ /* 0x000f280000300800 */
[----:B------:R-:W4:Y:S04]  /*17950*/  LDL.LU R23, [R1+0xdc] ;  /* 0x0000dc0001177983 */ /* 0x000f280000300800 */
[----:B------:R-:W2:Y:S04]  /*17960*/  LDL.LU.64 R8, [R1+0x340] ;  /* 0x0003400001087983 */ /* 0x000ea80000300a00 */
[----:B------:R-:W2:Y:S04]  /*17970*/  LDL.LU.64 R10, [R1+0x348] ;  /* 0x00034800010a7983 */ /* 0x000ea80000300a00 */
[----:B--2---:R-:W-:Y:S04]  /*17980*/  STL.64 [R1+0xee0], R10 ;  /* 0x000ee00a01007387 */ /* 0x004fe80000100a00 */
[----:B------:R0:W-:Y:S04]  /*17990*/  STL.64 [R1+0xed8], R8 ;  /* 0x000ed80801007387 */ /* 0x0001e80000100a00 */
[----:B0-----:R-:W2:Y:S04]  /*179a0*/  LDL.LU.64 R8, [R1+0x360] ;  /* 0x0003600001087983 */ /* 0x001ea80000300a00 */
[----:B------:R-:W2:Y:S04]  /*179b0*/  LDL.LU.64 R10, [R1+0x368] ;  /* 0x00036800010a7983 */ /* 0x000ea80000300a00 */
[----:B------:R-:W2:Y:S04]  /*179c0*/  LDL.LU.64 R12, [R1+0x330] ;  /* 0x00033000010c7983 */ /* 0x000ea80000300a00 */
[----:B------:R-:W2:Y:S04]  /*179d0*/  LDL.LU.64 R14, [R1+0x338] ;  /* 0x00033800010e7983 */ /* 0x000ea80000300a00 */
[----:B----4-:R-:W-:Y:S04]  /*179e0*/  STL.64 [R1+0xea0], R22 ;  /* 0x000ea01601007387 */ /* 0x010fe80000100a00 */
[----:B---3--:R0:W-:Y:S04]  /*179f0*/  STL.64 [R1+0xe98], R20 ;  /* 0x000e981401007387 */ /* 0x0081e80000100a00 */
[----:B0-----:R-:W3:Y:S04]  /*17a00*/  LDL.LU R20, [R1+0x110] ;  /* 0x0001100001147983 */ /* 0x001ee80000300800 */
[----:B------:R-:W3:Y:S04]  /*17a10*/  LDL.LU R21, [R1+0x114] ;  /* 0x0001140001157983 */ /* 0x000ee80000300800 */
[----:B------:R-:W3:Y:S04]  /*17a20*/  LDL.LU R22, [R1+0x118] ;  /* 0x0001180001167983 */ /* 0x000ee80000300800 */
[----:B------:R-:W3:Y:S02]  /*17a30*/  LDL.LU R23, [R1+0x11c] ;  /* 0x00011c0001177983 */ /* 0x000ee40000300800 */
[----:B---3--:R-:W-:Y:S02]  /*17a40*/  HMMA.16816.F32 R16, R24, R18, R20 ;  /* 0x000000121810723c */ /* 0x008fe40000001814 */
[----:B------:R-:W3:Y:S04]  /*17a50*/  LDL.LU.64 R20, [R1+0x310] ;  /* 0x0003100001147983 */ /* 0x000ee80000300a00 */
[----:B------:R-:W3:-:S13]  /*17a60*/  LDL.LU.64 R22, [R1+0x318] ;  /* 0x0003180001167983 */ /* 0x000eda0000300a00 */
[----:B------:R-:W-:Y:S04]  /*17a70*/  STL.64 [R1+0x3d0], R16 ;  /* 0x0003d01001007387 */ /* 0x000fe80000100a00 */
[----:B------:R-:W-:Y:S04]  /*17a80*/  STL.64 [R1+0x3d8], R18 ;  /* 0x0003d81201007387 */ /* 0x000fe80000100a00 */
[----:B------:R-:W2:Y:S04]  /*17a90*/  LDSM.16.M88.4 R16, [R3+UR8+0x2000] ;  /* 0x002000080310783b */ /* 0x000ea80008000200 */
[----:B------:R-:W-:Y:S04]  /*17aa0*/  STL.64 [R1+0xe50], R26 ;  /* 0x000e501a01007387 */ /* 0x000fe80000100a00 */
[----:B------:R0:W-:Y:S04]  /*17ab0*/  STL.64 [R1+0xe48], R24 ;  /* 0x000e481801007387 */ /* 0x0001e80000100a00 */
[----:B0-----:R-:W4:Y:S04]  /*17ac0*/  LDL.LU R24, [R1+0xb0] ;  /* 0x0000b00001187983 */ /* 0x001f280000300800 */
[----:B------:R-:W4:Y:S04]  /*17ad0*/  LDL.LU R25, [R1+0xb4] ;  /* 0x0000b40001197983 */ /* 0x000f280000300800 */
[----:B------:R-:W4:Y:S04]  /*17ae0*/  LDL.LU R26, [R1+0xb8] ;  /* 0x0000b800011a7983 */ /* 0x000f280000300800 */
[----:B------:R-:W4:Y:S04]  /*17af0*/  LDL.LU R27, [R1+0xbc] ;  /* 0x0000bc00011b7983 */ /* 0x000f280000300800 */
[----:B------:R-:W-:Y:S01]  /*17b00*/  STL [R1+0xe3c], R3 ;  /* 0x000e3c0301007387 */ /* 0x000fe20000100800 */
[-C--:B--2---:R-:W-:Y:S03]  /*17b10*/  HMMA.16816.F32 R4, R4, R16.reuse, R8 ;  /* 0x000000100404723c */ /* 0x084fe60000001808 */
        /* <DEDUP_REMOVED lines=11> */
[----:B0-----:R-:W2:Y:S04]  /*17bd0*/  LDL.LU.64 R10, [R1+0xec0] ;  /* 0x000ec000010a7983 */ /* 0x001ea80000300a00 */
[----:B------:R-:W2:Y:S04]  /*17be0*/  LDL.LU.64 R8, [R1+0xeb8] ;  /* 0x000eb80001087983 */ /* 0x000ea80000300a00 */
[----:B------:R-:W-:Y:S04]  /*17bf0*/  STL [R1+0xe40], R6 ;  /* 0x000e400601007387 */ /* 0x000fe80000100800 */
[----:B------:R-:W-:Y:S01]  /*17c00*/  STL [R1+0xe38], R7 ;  /* 0x000e380701007387 */ /* 0x000fe20000100800 */
[----:B--2---:R-:W-:-:S15]  /*17c10*/  HMMA.16816.F32 R12, R8, R16, R12 ;  /* 0x00000010080c723c */ /* 0x004fde000000180c */
[----:B------:R-:W-:-:S04]  /*17c20*/  NOP ;  /* 0x0000000000007918 */ /* 0x000fc80000000000 */
[----:B------:R-:W-:Y:S04]  /*17c30*/  STL.64 [R1+0x110], R12 ;  /* 0x0001100c01007387 */ /* 0x000fe80000100a00 */
[----:B------:R0:W-:Y:S04]  /*17c40*/  STL.64 [R1+0x118], R14 ;  /* 0x0001180e01007387 */ /* 0x0001e80000100a00 */
[----:B0-----:R-:W3:Y:S04]  /*17c50*/  LDL.LU.64 R14, [R1+0xeb0] ;  /* 0x000eb000010e7983 */ /* 0x001ee80000300a00 */
[----:B------:R-:W3:Y:S04]  /*17c60*/  LDL.LU.64 R12, [R1+0xea8] ;  /* 0x000ea800010c7983 */ /* 0x000ee80000300a00 */
[----:B------:R0:W-:Y:S04]  /*17c70*/  STL.64 [R1+0xe30], R10 ;  /* 0x000e300a01007387 */ /* 0x0001e80000100a00 */
[----:B------:R-:W-:Y:S04]  /*17c80*/  STL.64 [R1+0xe28], R8 ;  /* 0x000e280801007387 */ /* 0x000fe80000100a00 */
[----:B0-----:R-:W2:Y:S04]  /*17c90*/  LDL.LU R10, [R1+0x28] ;  /* 0x00002800010a7983 */ /* 0x001ea80000300800 */
[----:B------:R-:W2:Y:S01]  /*17ca0*/  LDL.LU R11, [R1+0x2c] ;  /* 0x00002c00010b7983 */ /* 0x000ea20000300800 */
[----:B---3--:R-:W-:Y:S03]  /*17cb0*/  HMMA.16816.F32 R16, R12, R16, R20 ;  /* 0x000000100c10723c */ /* 0x008fe60000001814 */
[----:B------:R-:W2:Y:S04]  /*17cc0*/  LDL.LU.64 R22, [R1+0xea0] ;  /* 0x000ea00001167983 */ /* 0x000ea80000300a00 */
[----:B------:R-:W2:-:S12]  /*17cd0*/  LDL.LU.64 R20, [R1+0xe98] ;  /* 0x000e980001147983 */ /* 0x000e980000300a00 */
[----:B------:R-:W-:Y:S04]  /*17ce0*/  STL.64 [R1+0x100], R16 ;  /* 0x0001001001007387 */ /* 0x000fe80000100a00 */
[----:B------:R0:W-:Y:S04]  /*17cf0*/  STL.64 [R1+0x108], R18 ;  /* 0x0001081201007387 */ /* 0x0001e80000100a00 */
[----:B0-----:R-:W2:Y:S04]  /*17d00*/  LDL.LU.64 R18, [R1+0xe90] ;  /* 0x000e900001127983 */ /* 0x001ea80000300a00 */
[----:B------:R-:W2:Y:S04]  /*17d10*/  LDL.LU.64 R16, [R1+0xe88] ;  /* 0x000e880001107983 */ /* 0x000ea80000300a00 */
[----:B------:R0:W-:Y:S04]  /*17d20*/  STL.64 [R1+0xe20], R14 ;  /* 0x000e200e01007387 */ /* 0x0001e80000100a00 */
[----:B------:R1:W-:Y:S04]  /*17d30*/  STL.64 [R1+0xe18], R12 ;  /* 0x000e180c01007387 */ /* 0x0003e80000100a00 */
[----:B0-----:R-:W3:Y:S04]  /*17d40*/  LDL.64 R14, [R1+0x18] ;  /* 0x00001800010e7983 */ /* 0x001ee80000100a00 */
[----:B-1----:R-:W3:Y:S01]  /*17d50*/  LDL.64 R12, [R1+0x10] ;  /* 0x00001000010c7983 */ /* 0x002ee20000100a00 */
[----:B--2---:R-:W-:Y:S01]  /*17d60*/  HMMA.16816.F32 R20, R16, R10, R20 ;  /* 0x0000000a1014723c */ /* 0x004fe20000001814 */
[----:B------:R-:W-:-:S02]  /*17d70*/  IMAD.MOV.U32 R3, RZ, RZ, R18 ;  /* 0x000000ffff037224 */ /* 0x000fc400078e0012 */
[----:B------:R-:W-:Y:S02]  /*17d80*/  IMAD.MOV.U32 R7, RZ, RZ, R19 ;  /* 0x000000ffff077224 */ /* 0x000fe400078e0013 */
[----:B------:R-:W-:Y:S02]  /*17d90*/  IMAD.MOV.U32 R2, RZ, RZ, R16 ;  /* 0x000000ffff027224 */ /* 0x000fe400078e0010 */
[----:B------:R-:W-:-:S12]  /*17da0*/  IMAD.MOV.U32 R6, RZ, RZ, R17 ;  /* 0x000000ffff067224 */ /* 0x000fd800078e0011 */
[----:B------:R-:W-:Y:S04]  /*17db0*/  STL.64 [R1+0x3e0], R20 ;  /* 0x0003e01401007387 */ /* 0x000fe80000100a00 */
[----:B------:R0:W-:Y:S04]  /*17dc0*/  STL.64 [R1+0x3e8], R22 ;  /* 0x0003e81601007387 */ /* 0x0001e80000100a00 */
[----:B0-----:R-:W2:Y:S04]  /*17dd0*/  LDL.LU.64 R22, [R1+0xe80] ;  /* 0x000e800001167983 */ /* 0x001ea80000300a00 */
[----:B------:R-:W2:Y:S04]  /*17de0*/  LDL.LU.64 R20, [R1+0xe78] ;  /* 0x000e780001147983 */ /* 0x000ea80000300a00 */
[----:B------:R-:W2:Y:S04]  /*17df0*/  LDL.LU.64 R18, [R1+0xe70] ;  /* 0x000e700001127983 */ /* 0x000ea80000300a00 */
[----:B------:R-:W2:Y:S02]  /*17e00*/  LDL.LU.64 R16, [R1+0xe68] ;  /* 0x000e680001107983 */ /* 0x000ea40000300a00 */
        /* <DEDUP_REMOVED lines=12> */
[----:B----4-:R-:W-:-:S15]  /*17ed0*/  HMMA.16816.F32 R24, R20, R10, R24 ;  /* 0x0000000a1418723c */ /* 0x010fde0000001818 */
[----:B------:R-:W-:-:S04]  /*17ee0*/  NOP ;  /* 0x0000000000007918 */ /* 0x000fc80000000000 */
[----:B------:R-:W-:Y:S04]  /*17ef0*/  STL.64 [R1+0x3b0], R24 ;  /* 0x0003b01801007387 */ /* 0x000fe80000100a00 */
[----:B------:R0:W-:Y:S04]  /*17f00*/  STL.64 [R1+0x3b8], R26 ;  /* 0x0003b81a01007387 */ /* 0x0001e80000100a00 */
[----:B0-----:R-:W2:Y:S04]  /*17f10*/  LDL.LU.64 R26, [R1+0xe50] ;  /* 0x000e5000011a7983 */ /* 0x001ea80000300a00 */
[----:B------:R-:W2:Y:S04]  /*17f20*/  LDL.LU.64 R24, [R1+0xe48] ;  /* 0x000e480001187983 */ /* 0x000ea80000300a00 */
[----:B------:R-:W-:Y:S04]  /*17f30*/  STL [R1+0xdd4], R20 ;  /* 0x000dd41401007387 */ /* 0x000fe80000100800 */
[----:B------:R-:W-:Y:S04]  /*17f40*/  STL [R1+0xdd0], R21 ;  /* 0x000dd01501007387 */ /* 0x000fe80000100800 */
[----:B------:R-:W-:Y:S04]  /*17f50*/  STL [R1+0xdcc], R22 ;  /* 0x000dcc1601007387 */ /* 0x000fe80000100800 */
[----:B------:R-:W-:Y:S04]  /*17f60*/  STL [R1+0xdc8], R23 ;  /* 0x000dc81701007387 */ /* 0x000fe80000100800 */
[----:B------:R-:W3:Y:S01]  /*17f70*/  LDL.LU.64 R8, [R1+0x320] ;  /* 0x0003200001087983 */ /* 0x000ee20000300a00 */
[----:B--2---:R-:W-:Y:S03]  /*17f80*/  HMMA.16816.F32 R16, R24, R10, R16 ;  /* 0x0000000a1810723c */ /* 0x004fe60000001810 */
[----:B------:R-:W3:-:S15]  /*17f90*/  LDL.LU.64 R10, [R1+0x328] ;  /* 0x00032800010a7983 */ /* 0x000ede0000300a00 */
[----:B------:R-:W-:Y:S01]  /*17fa0*/  NOP ;  /* 0x0000000000007918 */ /* 0x000fe20000000000 */
[----:B------:R0:W-:Y:S04]  /*17fb0*/  STL.64 [R1+0x390], R16 ;  /* 0x0003901001007387 */ /* 0x0001e80000100a00 */
[----:B------:R1:W-:Y:S04]  /*17fc0*/  STL.64 [R1+0x398], R18 ;  /* 0x0003981201007387 */ /* 0x0003e80000100a00 */
[----:B------:R2:W-:Y:S04]  /*17fd0*/  STL.64 [R1+0xdf0], R26 ;  /* 0x000df01a01007387 */ /* 0x0005e80000100a00 */
[----:B------:R4:W-:Y:S01]  /*17fe0*/  STL.64 [R1+0xde8], R24 ;  /* 0x000de81801007387 */ /* 0x0009e20000100a00 */
[----:B0-----:R-:W-:-:S02]  /*17ff0*/  IMAD.MOV.U32 R16, RZ, RZ, R2 ;  /* 0x000000ffff107224 */ /* 0x001fc400078e0002 */
[----:B------:R-:W-:Y:S01]  /*18000*/  IMAD.MOV.U32 R17, RZ, RZ, R6 ;  /* 0x000000ffff117224 */ /* 0x000fe200078e0006 */
[----:B------:R-:W3:Y:S04]  /*18010*/  LDL.LU R2, [R1+0xe44] ;  /* 0x000e440001027983 */ /* 0x000ee80000300800 */
[----:B------:R-:W3:Y:S01]  /*18020*/  LDL.LU R6, [R1+0xe40] ;  /* 0x000e400001067983 */ /* 0x000ee20000300800 */
[----:B-1----:R-:W-:-:S03]  /*18030*/  IMAD.MOV.U32 R18, RZ, RZ, R3 ;  /* 0x000000ffff127224 */ /* 0x002fc600078e0003 */
[----:B------:R-:W3:Y:S01]  /*18040*/  LDL.LU R3, [R1+0xe3c] ;  /* 0x000e3c0001037983 */ /* 0x000ee20000300800 */
[----:B------:R-:W-:-:S03]  /*18050*/  IMAD.MOV.U32 R19, RZ, RZ, R7 ;  /* 0x000000ffff137224 */ /* 0x000fc600078e0007 */
[----:B------:R-:W3:Y:S04]  /*18060*/  LDL.LU R7, [R1+0xe38] ;  /* 0x000e380001077983 */ /* 0x000ee80000300800 */
[----:B------:R-:W-:Y:S04]  /*18070*/  STL.64 [R1+0xe00], R18 ;  /* 0x000e001201007387 */ /* 0x000fe80000100a00 */
[----:B------:R-:W-:Y:S01]  /*18080*/  STL.64 [R1+0xdf8], R16 ;  /* 0x000df81001007387 */ /* 0x000fe20000100a00 */
[----:B--2---:R-:W-:Y:S02]  /*18090*/  IMAD.MOV.U32 R27, RZ, RZ, R0 ;  /* 0x000000ffff1b7224 */ /* 0x004fe400078e0000 */
[----:B----4-:R-:W-:-:S02]  /*180a0*/  IMAD.MOV.U32 R24, RZ, RZ, R29 ;  /* 0x000000ffff187224 */ /* 0x010fc400078e001d */
[----:B------:R-:W-:Y:S01]  /*180b0*/  IMAD.MOV.U32 R25, RZ, RZ, R28 ;  /* 0x000000ffff197224 */ /* 0x000fe200078e001c */
[----:B---3--:R-:W0:Y:S01]  /*180c0*/  LDSM.16.M88.4 R16, [R3+UR8+0x2400] ;  /* 0x002400080310783b */ /* 0x008e220008000200 */
[----:B------:R-:W-:-:S05]  /*180d0*/  IMAD.MOV.U32 R26, RZ, RZ, R2 ;  /* 0x000000ffff1a7224 */ /* 0x000fca00078e0002 */
[----:B------:R-:W-:Y:S04]  /*180e0*/  STL.64 [R1+0xe10], R26 ;  /* 0x000e101a01007387 */ /* 0x000fe80000100a00 */
[----:B------:R1:W-:Y:S01]  /*180f0*/  STL.64 [R1+0xe08], R24 ;  /* 0x000e081801007387 */ /* 0x0003e20000100a00 */
[----:B0-----:R-:W-:Y:S03]  /*18100*/  HMMA.16816.F32 R8, R12, R16, R8 ;  /* 0x000000100c08723c */ /* 0x001fe60000001808 */
[----:B------:R-:W-:-:S15]  /*18110*/  STL.64 [R1+0x38], R18 ;  /* 0x0000381201007387 */ /* 0x000fde0000100a00 */
[----:B------:R-:W-:Y:S01]  /*18120*/  NOP ;  /* 0x0000000000007918 */ /* 0x000fe20000000000 */
[----:B------:R-:W-:Y:S02]  /*18130*/  IMAD.MOV.U32 R29, RZ, RZ, R8 ;  /* 0x000000ffff1d7224 */ /* 0x000fe400078e0008 */
[----:B------:R-:W-:Y:S02]  /*18140*/  IMAD.MOV.U32 R28, RZ, RZ, R9 ;  /* 0x000000ffff1c7224 */ /* 0x000fe400078e0009 */
[----:B------:R-:W-:Y:S02]  /*18150*/  IMAD.MOV.U32 R2, RZ, RZ, R10 ;  /* 0x000000ffff027224 */ /* 0x000fe400078e000a */
[----:B------:R-:W-:Y:S01]  /*18160*/  IMAD.MOV.U32 R0, RZ, RZ, R11 ;  /* 0x000000ffff007224 */ /* 0x000fe200078e000b */
[----:B------:R-:W2:Y:S04]  /*18170*/  LDL.LU.64 R8, [R1+0x300] ;  /* 0x0003000001087983 */ /* 0x000ea80000300a00 */
[----:B------:R-:W2:Y:S01]  /*18180*/  LDL.LU.64 R10, [R1+0x308] ;  /* 0x00030800010a7983 */ /* 0x000ea20000300a00 */
[----:B------:R-:W-:-:S02]  /*18190*/  IMAD.MOV.U32 R20, RZ, RZ, R12 ;  /* 0x000000ffff147224 */ /* 0x000fc400078e000c */
[----:B------:R-:W-:Y:S02]  /*181a0*/  IMAD.MOV.U32 R21, RZ, RZ, R13 ;  /* 0x000000ffff157224 */ /* 0x000fe400078e000d */
[----:B------:R-:W-:Y:S02]  /*181b0*/  IMAD.MOV.U32 R22, RZ, RZ, R14 ;  /* 0x000000ffff167224 */ /* 0x000fe400078e000e */
[----:B------:R-:W-:Y:S01]  /*181c0*/  IMAD.MOV.U32 R23, RZ, RZ, R15 ;  /* 0x000000ffff177224 */ /* 0x000fe200078e000f */
[----:B------:R-:W3:Y:S04]  /*181d0*/  LDL.LU.64 R12, [R1+0x2f0] ;  /* 0x0002f000010c7983 */ /* 0x000ee80000300a00 */
[----:B------:R-:W3:Y:S04]  /*181e0*/  LDL.LU.64 R14, [R1+0x2f8] ;  /* 0x0002f800010e7983 */ /* 0x000ee80000300a00 */
[----:B-1----:R-:W4:Y:S04]  /*181f0*/  LDL.LU.64 R24, [R1+0x2d0] ;  /* 0x0002d00001187983 */ /* 0x002f280000300a00 */
[----:B------:R-:W4:Y:S04]  /*18200*/  LDL.LU.64 R26, [R1+0x2d8] ;  /* 0x0002d800011a7983 */ /* 0x000f280000300a00 */
[----:B------:R-:W-:Y:S04]  /*18210*/  STL [R1+0xd24], R0 ;  /* 0x000d240001007387 */ /* 0x000fe80000100800 */
[----:B------:R-:W-:Y:S04]  /*18220*/  STL [R1+0xd20], R2 ;  /* 0x000d200201007387 */ /* 0x000fe80000100800 */
        /* <DEDUP_REMOVED lines=10> */
[----:B0-----:R-:W2:Y:S01]  /*182d0*/  LDL.LU.64 R6, [R1+0x48] ;  /* 0x0000480001067983 */ /* 0x001ea20000300a00 */
[----:B---3--:R-:W-:-:S15]  /*182e0*/  HMMA.16816.F32 R12, R8, R16, R12 ;  /* 0x00000010080c723c */ /* 0x008fde000000180c */
[----:B------:R-:W-:-:S04]  /*182f0*/  NOP ;  /* 0x0000000000007918 */ /* 0x000fc80000000000 */
[----:B------:R-:W-:Y:S04]  /*18300*/  STL.64 [R1+0xd0], R12 ;  /* 0x0000d00c01007387 */ /* 0x000fe80000100a00 */
[----:B------:R0:W-:Y:S04]  /*18310*/  STL.64 [R1+0xd8], R14 ;  /* 0x0000d80e01007387 */ /* 0x0001e80000100a00 */
[----:B0-----:R-:W4:Y:S04]  /*18320*/  LDL.LU.64 R14, [R1+0xe20] ;  /* 0x000e2000010e7983 */ /* 0x001f280000300a00 */
[----:B------:R-:W4:Y:S04]  /*18330*/  LDL.LU.64 R12, [R1+0xe18] ;  /* 0x000e1800010c7983 */ /* 0x000f280000300a00 */
[----:B------:R-:W-:Y:S04]  /*18340*/  STL.64 [R1+0xd90], R10 ;  /* 0x000d900a01007387 */ /* 0x000fe80000100a00 */
[----:B------:R0:W-:Y:S04]  /*18350*/  STL.64 [R1+0xd88], R8 ;  /* 0x000d880801007387 */ /* 0x0001e80000100a00 */
[----:B0-----:R-:W3:Y:S04]  /*18360*/  LDL.LU R8, [R1+0x70] ;  /* 0x0000700001087983 */ /* 0x001ee80000300800 */
[----:B------:R-:W3:Y:S04]  /*18370*/  LDL.LU R9, [R1+0x74] ;  /* 0x0000740001097983 */ /* 0x000ee80000300800 */
[----:B------:R-:W3:Y:S04]  /*18380*/  LDL.LU R10, [R1+0x78] ;  /* 0x00007800010a7983 */ /* 0x000ee80000300800 */
[----:B------:R-:W3:Y:S01]  /*18390*/  LDL.LU R11, [R1+0x7c] ;  /* 0x00007c00010b7983 */ /* 0x000ee20000300800 */
[----:B----4-:R-:W-:Y:S03]  /*183a0*/  HMMA.16816.F32 R16, R12, R16, R24 ;  /* 0x000000100c10723c */ /* 0x010fe60000001818 */
[----:B------:R-:W2:Y:S04]  /*183b0*/  LDL.LU.64 R26, [R1+0xe10] ;  /* 0x000e1000011a7983 */ /* 0x000ea80000300a00 */
[----:B------:R-:W2:-:S12]  /*183c0*/  LDL.LU.64 R24, [R1+0xe08] ;  /* 0x000e080001187983 */ /* 0x000e980000300a00 */
        /* <DEDUP_REMOVED lines=16> */
[----:B------:R-:W4:Y:S01]  /*184d0*/  LDL.LU.64 R16, [R1+0xdd8] ;  /* 0x000dd80001107983 */ /* 0x000f220000300a00 */
[----:B------:R-:W-:-:S02]  /*184e0*/  IMAD.MOV.U32 R2, RZ, RZ, R6 ;  /* 0x000000ffff027224 */ /* 0x000fc400078e0006 */
[----:B------:R-:W-:Y:S02]  /*184f0*/  IMAD.MOV.U32 R0, RZ, RZ, R7 ;  /* 0x000000ffff007224 */ /* 0x000fe400078e0007 */
[----:B------:R-:W-:Y:S02]  /*18500*/  IMAD.MOV.U32 R4, RZ, RZ, R20 ;  /* 0x000000ffff047224 */ /* 0x000fe400078e0014 */
[----:B------:R-:W-:Y:S01]  /*18510*/  IMAD.MOV.U32 R5, RZ, RZ, R21 ;  /* 0x000000ffff057224 */ /* 0x000fe200078e0015 */
[----:B----4-:R-:W-:Y:S01]  /*18520*/  HMMA.16816.F32 R12, R16, R6, R12 ;  /* 0x00000006100c723c */ /* 0x010fe2000000180c */
[----:B------:R-:W-:Y:S02]  /*18530*/  IMAD.MOV.U32 R6, RZ, RZ, R22 ;  /* 0x000000ffff067224 */ /* 0x000fe400078e0016 */
[----:B------:R-:W-:-:S15]  /*18540*/  IMAD.MOV.U32 R7, RZ, RZ, R23 ;  /* 0x000000ffff077224 */ /* 0x000fde00078e0017 */
[----:B------:R-:W-:Y:S01]  /*18550*/  NOP ;  /* 0x0000000000007918 */ /* 0x000fe20000000000 */
[----:B------:R-:W-:Y:S04]  /*18560*/  STL.64 [R1+0x380], R12 ;  /* 0x0003800c01007387 */ /* 0x000fe80000100a00 */
[----:B------:R-:W-:Y:S04]  /*18570*/  STL.64 [R1+0x388], R14 ;  /* 0x0003880e01007387 */ /* 0x000fe80000100a00 */
[----:B------:R-:W3:Y:S04]  /*18580*/  LDL.LU R20, [R1+0xdd4] ;  /* 0x000dd40001147983 */ /* 0x000ee80000300800 */
[----:B------:R-:W3:Y:S04]  /*18590*/  LDL.LU R21, [R1+0xdd0] ;  /* 0x000dd00001157983 */ /* 0x000ee80000300800 */
[----:B------:R-:W3:Y:S04]  /*185a0*/  LDL.LU R22, [R1+0xdcc] ;  /* 0x000dcc0001167983 */ /* 0x000ee80000300800 */
[----:B------:R-:W3:Y:S04]  /*185b0*/  LDL.LU R23, [R1+0xdc8] ;  /* 0x000dc80001177983 */ /* 0x000ee80000300800 */
[----:B------:R-:W-:Y:S04]  /*185c0*/  STL.64 [R1+0xdc0], R6 ;  /* 0x000dc00601007387 */ /* 0x000fe80000100a00 */
[----:B------:R0:W-:Y:S04]  /*185d0*/  STL.64 [R1+0xdb8], R4 ;  /* 0x000db80401007387 */ /* 0x0001e80000100a00 */
[----:B0-----:R-:W2:Y:S04]  /*185e0*/  LDL.LU R4, [R1+0x60] ;  /* 0x0000600001047983 */ /* 0x001ea80000300800 */
[----:B------:R-:W2:Y:S04]  /*185f0*/  LDL.LU R5, [R1+0x64] ;  /* 0x0000640001057983 */ /* 0x000ea80000300800 */
[----:B------:R-:W2:Y:S04]  /*18600*/  LDL.LU R6, [R1+0x68] ;  /* 0x0000680001067983 */ /* 0x000ea80000300800 */
[----:B------:R-:W2:Y:S04]  /*18610*/  LDL.LU R7, [R1+0x6c] ;  /* 0x00006c0001077983 */ /* 0x000ea80000300800 */
[----:B------:R0:W-:Y:S04]  /*18620*/  STL.64 [R1+0xd40], R18 ;  /* 0x000d401201007387 */ /* 0x0001e80000100a00 */
[----:B------:R1:W-:Y:S04]  /*18630*/  STL.64 [R1+0xd38], R16 ;  /* 0x000d381001007387 */ /* 0x0003e80000100a00 */
[----:B0-----:R-:W4:Y:S04]  /*18640*/  LDL.64 R18, [R1+0x8] ;  /* 0x0000080001127983 */ /* 0x001f280000100a00 */
[----:B-1----:R-:W2:Y:S04]  /*18650*/  LDL.64 R16, [R1] ;  /* 0x0000000001107983 */ /* 0x002ea80000100a00 */
[----:B----4-:R0:W-:Y:S02]  /*18660*/  STL.64 [R1+0xd60], R18 ;  /* 0x000d601201007387 */ /* 0x0101e40000100a00 */
[----:B0-----:R-:W-:-:S02]  /*18670*/  IMAD.MOV.U32 R18, RZ, RZ, R2 ;  /* 0x000000ffff127224 */ /* 0x001fc400078e0002 */
[----:B------:R-:W-:-:S07]  /*18680*/  IMAD.MOV.U32 R19, RZ, RZ, R0 ;  /* 0x000000ffff137224 */ /* 0x000fce00078e0000 */
[-C--:B---3--:R-:W-:Y:S01]  /*18690*/  HMMA.16816.F32 R8, R20, R18.reuse, R8 ;  /* 0x000000121408723c */ /* 0x088fe20000001808 */
[----:B--2---:R-:W-:Y:S04]  /*186a0*/  STL.64 [R1+0xd58], R16 ;  /* 0x000d581001007387 */ /* 0x004fe80000100a00 */
[----:B------:R-:W-:Y:S04]  /*186b0*/  STL.64 [R1+0xd30], R22 ;  /* 0x000d301601007387 */ /* 0x000fe80000100a00 */
[----:B------:R0:W-:Y:S10]  /*186c0*/  STL.64 [R1+0xd28], R20 ;  /* 0x000d281401007387 */ /* 0x0001f40000100a00 */
[----:B------:R1:W-:Y:S04]  /*186d0*/  STL.64 [R1+0x370], R8 ;  /* 0x0003700801007387 */ /* 0x0003e80000100a00 */
[----:B------:R2:W-:Y:S04]  /*186e0*/  STL.64 [R1+0x378], R10 ;  /* 0x0003780a01007387 */ /* 0x0005e80000100a00 */
[----:B0-----:R-:W3:Y:S04]  /*186f0*/  LDL.LU R20, [R1+0x120] ;  /* 0x0001200001147983 */ /* 0x001ee80000300800 */
[----:B------:R-:W3:Y:S04]  /*18700*/  LDL.LU R21, [R1+0x124] ;  /* 0x0001240001157983 */ /* 0x000ee80000300800 */
[----:B------:R-:W4:Y:S04]  /*18710*/  LDL.LU R22, [R1+0x128] ;  /* 0x0001280001167983 */ /* 0x000f280000300800 */
[----:B------:R-:W4:Y:S04]  /*18720*/  LDL.LU R23, [R1+0x12c] ;  /* 0x00012c0001177983 */ /* 0x000f280000300800 */
[----:B-1----:R-:W3:Y:S04]  /*18730*/  LDL.LU.64 R8, [R1+0x2c0] ;  /* 0x0002c00001087983 */ /* 0x002ee80000300a00 */
[----:B--2---:R-:W2:Y:S04]  /*18740*/  LDL.LU.64 R10, [R1+0x2c8] ;  /* 0x0002c800010a7983 */ /* 0x004ea80000300a00 */
[----:B--2---:R-:W-:Y:S04]  /*18750*/  STL.64 [R1+0xdb0], R10 ;  /* 0x000db00a01007387 */ /* 0x004fe80000100a00 */
[----:B---3--:R0:W-:Y:S04]  /*18760*/  STL.64 [R1+0xda8], R8 ;  /* 0x000da80801007387 */ /* 0x0081e80000100a00 */
[----:B0-----:R-:W2:Y:S04]  /*18770*/  LDL.LU.64 R8, [R1+0x2e0] ;  /* 0x0002e00001087983 */ /* 0x001ea80000300a00 */
[----:B------:R-:W2:Y:S04]  /*18780*/  LDL.LU.64 R10, [R1+0x2e8] ;  /* 0x0002e800010a7983 */ /* 0x000ea80000300a00 */
[----:B------:R-:W3:Y:S04]  /*18790*/  LDL.LU.64 R12, [R1+0x2b0] ;  /* 0x0002b000010c7983 */ /* 0x000ee80000300a00 */
[----:B------:R-:W3:Y:S04]  /*187a0*/  LDL.LU.64 R14, [R1+0x2b8] ;  /* 0x0002b800010e7983 */ /* 0x000ee80000300a00 */
[----:B----4-:R-:W-:Y:S04]  /*187b0*/  STL.64 [R1+0xd50], R22 ;  /* 0x000d501601007387 */ /* 0x010fe80000100a00 */
[----:B------:R0:W-:Y:S04]  /*187c0*/  STL.64 [R1+0xd48], R20 ;  /* 0x000d481401007387 */ /* 0x0001e80000100a00 */
[----:B0-----:R-:W4:Y:S04]  /*187d0*/  LDL.LU R20, [R1+0x130] ;  /* 0x0001300001147983 */ /* 0x001f280000300800 */
[----:B------:R-:W4:Y:S04]  /*187e0*/  LDL.LU R21, [R1+0x134] ;  /* 0x0001340001157983 */ /* 0x000f280000300800 */
[----:B------:R-:W2:Y:S04]  /*187f0*/  LDL.LU R22, [R1+0x138] ;  /* 0x0001380001167983 */ /* 0x000ea80000300800 */
[----:B------:R-:W2:Y:S01]  /*18800*/  LDL.LU R23, [R1+0x13c] ;  /* 0x00013c0001177983 */ /* 0x000ea20000300800 */
[----:B------:R-:W-:Y:S03]  /*18810*/  HMMA.16816.F32 R16, R24, R18, R4 ;  /* 0x000000121810723c */ /* 0x000fe60000001804 */
[----:B--2---:R-:W-:Y:S04]  /*18820*/  STL.64 [R1+0xd70], R22 ;  /* 0x000d701601007387 */ /* 0x004fe80000100a00 */
[----:B----4-:R0:W-:Y:S04]  /*18830*/  STL.64 [R1+0xd68], R20 ;  /* 0x000d681401007387 */ /* 0x0101e80000100a00 */
[----:B0-----:R-:W2:Y:S04]  /*18840*/  LDL.LU.64 R20, [R1+0x290] ;  /* 0x0002900001147983 */ /* 0x001ea80000300a00 */
[----:B------:R-:W2:Y:S04]  /*18850*/  LDL.LU.64 R22, [R1+0x298] ;  /* 0x0002980001167983 */ /* 0x000ea80000300a00 */
[----:B------:R-:W4:Y:S04]  /*18860*/  LDL.LU.64 R6, [R1+0xdc0] ;  /* 0x000dc00001067983 */ /* 0x000f280000300a00 */
[----:B------:R-:W4:Y:S04]  /*18870*/  LDL.LU.64 R4, [R1+0xdb8] ;  /* 0x000db80001047983 */ /* 0x000f280000300a00 */
[----:B------:R-:W-:Y:S04]  /*18880*/  STL.64 [R1+0x350], R16 ;  /* 0x0003501001007387 */ /* 0x000fe80000100a00 */
[----:B------:R-:W-:Y:S04]  /*18890*/  STL.64 [R1+0x358], R18 ;  /* 0x0003581201007387 */ /* 0x000fe80000100a00 */
[----:B------:R-:W0:Y:S04]  /*188a0*/  LDSM.16.M88.4 R16, [R3+UR8+0x2800] ;  /* 0x002800080310783b */ /* 0x000e280008000200 */
[----:B0-----:R-:W-:Y:S01]  /*188b0*/  STL.64 [R1+0x28], R18 ;  /* 0x0000281201007387 */ /* 0x001fe20000100a00 */
[----:B----4-:R-:W-:Y:S03]  /*188c0*/  HMMA.16816.F32 R4, R4, R16, R8 ;  /* 0x000000100404723c */ /* 0x010fe60000001808 */
[----:B------:R-:W4:Y:S04]  /*188d0*/  LDL.LU.64 R10, [R1+0xdb0] ;  /* 0x000db000010a7983 */ /* 0x000f280000300a00 */
[----:B------:R-:W4:-:S12]  /*188e0*/  LDL.LU.64 R8, [R1+0xda8] ;  /* 0x000da80001087983 */ /* 0x000f180000300a00 */
        /* <DEDUP_REMOVED lines=8> */
[----:B0-----:R-:W3:Y:S04]  /*18970*/  LDL.LU.64 R10, [R1+0xd90] ;  /* 0x000d9000010a7983 */ /* 0x001ee80000300a00 */
[----:B------:R-:W3:Y:S04]  /*18980*/  LDL.LU.64 R8, [R1+0xd88] ;  /* 0x000d880001087983 */ /* 0x000ee80000300a00 */
[----:B------:R0:W-:Y:S04]  /*18990*/  STL.64 [R1+0xd10], R6 ;  /* 0x000d100601007387 */ /* 0x0001e80000100a00 */
[----:B------:R-:W-:Y:S04]  /*189a0*/  STL.64 [R1+0xd08], R4 ;  /* 0x000d080401007387 */ /* 0x000fe80000100a00 */
[----:B0-----:R-:W4:Y:S04]  /*189b0*/  LDL.LU R6, [R1+0x58] ;  /* 0x0000580001067983 */ /* 0x001f280000300800 */
[----:B------:R-:W4:Y:S01]  /*189c0*/  LDL.LU R7, [R1+0x5c] ;  /* 0x00005c0001077983 */ /* 0x000f220000300800 */
[----:B---3--:R-:W-:-:S15]  /*189d0*/  HMMA.16816.F32 R12, R8, R16, R12 ;  /* 0x00000010080c723c */ /* 0x008fde000000180c */
[----:B------:R-:W-:-:S04]  /*189e0*/  NOP ;  /* 0x0000000000007918 */ /* 0x000fc80000000000 */
[----:B------:R-:W-:Y:S04]  /*189f0*/  STL.64 [R1+0x90], R12 ;  /* 0x0000900c01007387 */ /* 0x000fe80000100a00 */
[----:B------:R0:W-:Y:S04]  /*18a00*/  STL.64 [R1+0x98], R14 ;  /* 0x0000980e01007387 */ /* 0x0001e80000100a00 */
[----:B0-----:R-:W2:Y:S04]  /*18a10*/  LDL.LU.64 R14, [R1+0xd80] ;  /* 0x000d8000010e7983 */ /* 0x001ea80000300a00 */
[----:B------:R-:W2:Y:S02]  /*18a20*/  LDL.LU.64 R12, [R1+0xd78] ;  /* 0x000d7800010c7983 */ /* 0x000ea40000300a00 */
[----:B--2---:R-:W-:Y:S02]  /*18a30*/  HMMA.16816.F32 R16, R12, R16, R20 ;  /* 0x000000100c10723c */ /* 0x004fe40000001814 */
[----:B------:R-:W4:Y:S04]  /*18a40*/  LDL.LU.64 R22, [R1+0xd70] ;  /* 0x000d700001167983 */ /* 0x000f280000300a00 */
[----:B------:R-:W4:-:S13]  /*18a50*/  LDL.LU.64 R20, [R1+0xd68] ;  /* 0x000d680001147983 */ /* 0x000f1a0000300a00 */
        /* <DEDUP_REMOVED lines=10> */
[----:B----4-:R-:W-:Y:S01]  /*18b00*/  HMMA.16816.F32 R20, R16, R6, R20 ;  /* 0x000000061014723c */ /* 0x010fe20000001814 */
[----:B------:R-:W-:-:S02]  /*18b10*/  IMAD.MOV.U32 R28, RZ, RZ, R18 ;  /* 0x000000ffff1c7224 */ /* 0x000fc400078e0012 */
[----:B------:R-:W-:Y:S02]  /*18b20*/  IMAD.MOV.U32 R29, RZ, RZ, R19 ;  /* 0x000000ffff1d7224 */ /* 0x000fe400078e0013 */
[----:B------:R-:W-:Y:S02]  /*18b30*/  IMAD.MOV.U32 R0, RZ, RZ, R16 ;  /* 0x000000ffff007224 */ /* 0x000fe400078e0010 */
[----:B------:R-:W-:-:S12]  /*18b40*/  IMAD.MOV.U32 R2, RZ, RZ, R17 ;  /* 0x000000ffff027224 */ /* 0x000fd800078e0011 */
        /* <DEDUP_REMOVED lines=10> */
[----:B0-----:R-:W3:Y:S04]  /*18bf0*/  LDL.LU.64 R22, [R1+0xd30] ;  /* 0x000d300001167983 */ /* 0x001ee80000300a00 */
[----:B------:R-:W4:Y:S04]  /*18c00*/  LDL.LU.64 R20, [R1+0xd28] ;  /* 0x000d280001147983 */ /* 0x000f280000300a00 */
[----:B------:R-:W-:Y:S04]  /*18c10*/  STL.64 [R1+0xcc0], R18 ;  /* 0x000cc01201007387 */ /* 0x000fe80000100a00 */
[----:B------:R0:W-:Y:S04]  /*18c20*/  STL.64 [R1+0xcb8], R16 ;  /* 0x000cb81001007387 */ /* 0x0001e80000100a00 */
[----:B0-----:R-:W4:Y:S04]  /*18c30*/  LDL.LU R16, [R1+0x110] ;  /* 0x0001100001107983 */ /* 0x001f280000300800 */
[----:B------:R-:W4:Y:S04]  /*18c40*/  LDL.LU R17, [R1+0x114] ;  /* 0x0001140001117983 */ /* 0x000f280000300800 */
[----:B------:R-:W4:Y:S04]  /*18c50*/  LDL.LU R18, [R1+0x118] ;  /* 0x0001180001127983 */ /* 0x000f280000300800 */
[----:B------:R-:W4:Y:S01]  /*18c60*/  LDL.LU R19, [R1+0x11c] ;  /* 0x00011c0001137983 */ /* 0x000f220000300800 */
[-C--:B--2---:R-:W-:Y:S03]  /*18c70*/  HMMA.16816.F32 R12, R24, R6.reuse, R12 ;  /* 0x00000006180c723c */ /* 0x084fe6000000180c */
[----:B---3--:R-:W-:Y:S05]  /*18c80*/  STL.64 [R1+0xcd0], R22 ;  /* 0x000cd01601007387 */ /* 0x008fea0000100a00 */
[----:B----4-:R-:W-:Y:S01]  /*18c90*/  HMMA.16816.F32 R16, R20, R6, R16 ;  /* 0x000000061410723c */ /* 0x010fe20000001810 */
[----:B------:R-:W-:-:S15]  /*18ca0*/  STL.64 [R1+0xcc8], R20 ;  /* 0x000cc81401007387 */ /* 0x000fde0000100a00 */
[----:B------:R-:W-:-:S03]  /*18cb0*/  NOP ;  /* 0x0000000000007918 */ /* 0x000fc60000000000 */
[----:B------:R0:W-:Y:S04]  /*18cc0*/  STL.64 [R1+0x330], R16 ;  /* 0x0003301001007387 */ /* 0x0001e80000100a00 */
[----:B------:R-:W-:Y:S04]  /*18cd0*/  STL.64 [R1+0x338], R18 ;  /* 0x0003381201007387 */ /* 0x000fe80000100a00 */
[----:B------:R-:W2:Y:S04]  /*18ce0*/  LDL.LU.64 R4, [R1+0x2a0] ;  /* 0x0002a00001047983 */ /* 0x000ea80000300a00 */
[----:B------:R-:W2:Y:S04]  /*18cf0*/  LDL.LU.64 R6, [R1+0x2a8] ;  /* 0x0002a80001067983 */ /* 0x000ea80000300a00 */
[----:B------:R1:W-:Y:S04]  /*18d00*/  STL.64 [R1+0x310], R12 ;  /* 0x0003100c01007387 */ /* 0x0003e80000100a00 */
[----:B------:R3:W-:Y:S01]  /*18d10*/  STL.64 [R1+0x318], R14 ;  /* 0x0003180e01007387 */ /* 0x0007e20000100a00 */
[----:B0-----:R-:W-:-:S03]  /*18d20*/  IMAD.MOV.U32 R16, RZ, RZ, R0 ;  /* 0x000000ffff107224 */ /* 0x001fc600078e0000 */
[----:B-1----:R-:W4:Y:S04]  /*18d30*/  LDL.LU.64 R12, [R1+0x280] ;  /* 0x00028000010c7983 */ /* 0x002f280000300a00 */
[----:B---3--:R-:W4:Y:S04]  /*18d40*/  LDL.LU.64 R14, [R1+0x288] ;  /* 0x00028800010e7983 */ /* 0x008f280000300a00 */
[----:B------:R-:W-:Y:S04]  /*18d50*/  STL.64 [R1+0xce0], R26 ;  /* 0x000ce01a01007387 */ /* 0x000fe80000100a00 */
[----:B------:R-:W-:Y:S04]  /*18d60*/  STL.64 [R1+0xcd8], R24 ;  /* 0x000cd81801007387 */ /* 0x000fe80000100a00 */
[----:B------:R-:W3:Y:S01]  /*18d70*/  LDL.LU R0, [R1+0xd24] ;  /* 0x000d240001007983 */ /* 0x000ee20000300800 */
[----:B------:R-:W-:-:S03]  /*18d80*/  IMAD.MOV.U32 R17, RZ, RZ, R2 ;  /* 0x000000ffff117224 */ /* 0x000fc600078e0002 */
[----:B------:R-:W2:Y:S01]  /*18d90*/  LDL.LU R2, [R1+0xd20] ;  /* 0x000d200001027983 */ /* 0x000ea20000300800 */
[----:B------:R-:W-:Y:S02]  /*18da0*/  IMAD.MOV.U32 R18, RZ, RZ, R28 ;  /* 0x000000ffff127224 */ /* 0x000fe400078e001c */
[----:B------:R-:W-:Y:S01]  /*18db0*/  IMAD.MOV.U32 R19, RZ, RZ, R29 ;  /* 0x000000ffff137224 */ /* 0x000fe200078e001d */
[----:B------:R-:W4:Y:S04]  /*18dc0*/  LDL.LU R28, [R1+0xd1c] ;  /* 0x000d1c00011c7983 */ /* 0x000f280000300800 */
[----:B------:R-:W4:Y:S04]  /*18dd0*/  LDL.LU R29, [R1+0xd18] ;  /* 0x000d1800011d7983 */ /* 0x000f280000300800 */
[----:B------:R-:W0:Y:S04]  /*18de0*/  LDSM.16.M88.4 R24, [R3+UR8+0x2c00] ;  /* 0x002c00080318783b */ /* 0x000e280008000200 */
[----:B------:R1:W-:Y:S04]  /*18df0*/  STL.64 [R1+0xcf0], R18 ;  /* 0x000cf01201007387 */ /* 0x0003e80000100a00 */
[----:B------:R1:W-:Y:S04]  /*18e00*/  STL.64 [R1+0xce8], R16 ;  /* 0x000ce81001007387 */ /* 0x0003e80000100a00 */
[----:B-1----:R-:W4:Y:S04]  /*18e10*/  LDL R18, [R1+0x18] ;  /* 0x0000180001127983 */ /* 0x002f280000100800 */
[----:B------:R-:W4:Y:S04]  /*18e20*/  LDL R16, [R1+0x10] ;  /* 0x0000100001107983 */ /* 0x000f280000100800 */
[----:B------:R-:W4:Y:S04]  /*18e30*/  LDL R17, [R1+0x14] ;  /* 0x0000140001117983 */ /* 0x000f280000100800 */
[----:B------:R-:W4:Y:S01]  /*18e40*/  LDL R19, [R1+0x1c] ;  /* 0x00001c0001137983 */ /* 0x000f220000100800 */
[----:B---3--:R-:W-:-:S02]  /*18e50*/  IMAD.MOV.U32 R23, RZ, RZ, R0 ;  /* 0x000000ffff177224 */ /* 0x008fc400078e0000 */
[----:B--2---:R-:W-:Y:S02]  /*18e60*/  IMAD.MOV.U32 R22, RZ, RZ, R2 ;  /* 0x000000ffff167224 */ /* 0x004fe400078e0002 */
[----:B0-----:R-:W-:Y:S02]  /*18e70*/  IMAD.MOV.U32 R2, RZ, RZ, R26 ;  /* 0x000000ffff027224 */ /* 0x001fe400078e001a */
[----:B------:R-:W-:-:S03]  /*18e80*/  IMAD.MOV.U32 R0, RZ, RZ, R27 ;  /* 0x000000ffff007224 */ /* 0x000fc600078e001b */
[----:B------:R0:W-:Y:S04]  /*18e90*/  STL [R1+0xbe4], R2 ;  /* 0x000be40201007387 */ /* 0x0001e80000100800 */
[----:B------:R1:W-:Y:S01]  /*18ea0*/  STL [R1+0xbe0], R0 ;  /* 0x000be00001007387 */ /* 0x0003e20000100800 */
[----:B----4-:R-:W-:Y:S03]  /*18eb0*/  HMMA.16816.F32 R16, R16, R24, R4 ;  /* 0x000000181010723c */ /* 0x010fe60000001804 */
[----:B------:R-:W2:Y:S04]  /*18ec0*/  LDL.LU.64 R6, [R1+0xd10] ;  /* 0x000d100001067983 */ /* 0x000ea80000300a00 */
[----:B------:R-:W2:Y:S01]  /*18ed0*/  LDL.LU.64 R4, [R1+0xd08] ;  /* 0x000d080001047983 */ /* 0x000ea20000300a00 */
[----:B------:R-:W-:-:S02]  /*18ee0*/  IMAD.MOV.U32 R20, RZ, RZ, R29 ;  /* 0x000000ffff147224 */ /* 0x000fc400078e001d */
[----:B------:R-:W-:-:S09]  /*18ef0*/  IMAD.MOV.U32 R21, RZ, RZ, R28 ;  /* 0x000000ffff157224 */ /* 0x000fd200078e001c */
[----:B------:R3:W-:Y:S04]  /*18f00*/  STL.64 [R1+0x130], R16 ;  /* 0x0001301001007387 */ /* 0x0007e80000100a00 */
[----:B------:R4:W-:Y:S01]  /*18f10*/  STL.64 [R1+0x138], R18 ;  /* 0x0001381201007387 */ /* 0x0009e20000100a00 */
[----:B--2---:R-:W-:-:S15]  /*18f20*/  HMMA.16816.F32 R12, R4, R24, R12 ;  /* 0x00000018040c723c */ /* 0x004fde000000180c */
[----:B------:R-:W-:-:S04]  /*18f30*/  NOP ;  /* 0x0000000000007918 */ /* 0x000fc80000000000 */
[----:B0-----:R-:W-:Y:S02]  /*18f40*/  IMAD.MOV.U32 R2, RZ, RZ, R12 ;  /* 0x000000ffff027224 */ /* 0x001fe400078e000c */
[----:B-1----:R-:W-:Y:S02]  /*18f50*/  IMAD.MOV.U32 R0, RZ, RZ, R13 ;  /* 0x000000ffff007224 */ /* 0x002fe400078e000d */
[----:B------:R-:W-:Y:S02]  /*18f60*/  IMAD.MOV.U32 R29, RZ, RZ, R14 ;  /* 0x000000ffff1d7224 */ /* 0x000fe400078e000e */
[----:B------:R-:W-:Y:S01]  /*18f70*/  IMAD.MOV.U32 R28, RZ, RZ, R15 ;  /* 0x000000ffff1c7224 */ /* 0x000fe200078e000f */
[----:B------:R-:W2:Y:S04]  /*18f80*/  LDL.LU.64 R12, [R1+0x270] ;  /* 0x00027000010c7983 */ /* 0x000ea80000300a00 */
[----:B------:R-:W2:Y:S04]  /*18f90*/  LDL.LU.64 R14, [R1+0x278] ;  /* 0x00027800010e7983 */ /* 0x000ea80000300a00 */
[----:B---3--:R-:W3:Y:S04]  /*18fa0*/  LDL.LU.64 R16, [R1+0x250] ;  /* 0x0002500001107983 */ /* 0x008ee80000300a00 */
[----:B----4-:R-:W3:Y:S04]  /*18fb0*/  LDL.LU.64 R18, [R1+0x258] ;  /* 0x0002580001127983 */ /* 0x010ee80000300a00 */
[----:B------:R-:W-:Y:S04]  /*18fc0*/  STL.64 [R1+0xca0], R6 ;  /* 0x000ca00601007387 */ /* 0x000fe80000100a00 */
[----:B------:R0:W-:Y:S04]  /*18fd0*/  STL.64 [R1+0xc98], R4 ;  /* 0x000c980401007387 */ /* 0x0001e80000100a00 */
[----:B0-----:R-:W4:Y:S04]  /*18fe0*/  LDL.LU R4, [R1+0xe0] ;  /* 0x0000e00001047983 */ /* 0x001f280000300800 */
[----:B------:R-:W4:Y:S04]  /*18ff0*/  LDL.LU R5, [R1+0xe4] ;  /* 0x0000e40001057983 */ /* 0x000f280000300800 */
[----:B------:R-:W4:Y:S04]  /*19000*/  LDL.LU R6, [R1+0xe8] ;  /* 0x0000e80001067983 */ /* 0x000f280000300800 */
[----:B------:R-:W4:Y:S04]  /*19010*/  LDL.LU R7, [R1+0xec] ;  /* 0x0000ec0001077983 */ /* 0x000f280000300800 */
        /* <DEDUP_REMOVED lines=19> */
[----:B0-----:R-:W3:Y:S04]  /*19150*/  LDL.LU.64 R26, [R1+0xce0] ;  /* 0x000ce000011a7983 */ /* 0x001ee80000300a00 */
[----:B------:R-:W3:Y:S04]  /*19160*/  LDL.LU.64 R24, [R1+0xcd8] ;  /* 0x000cd80001187983 */ /* 0x000ee80000300a00 */
[----:B------:R-:W-:Y:S04]  /*19170*/  STL.64 [R1+0xc70], R14 ;  /* 0x000c700e01007387 */ /* 0x000fe80000100a00 */
[----:B------:R0:W-:Y:S04]  /*19180*/  STL.64 [R1+0xc68], R12 ;  /* 0x000c680c01007387 */ /* 0x0001e80000100a00 */
[----:B0-----:R-:W3:Y:S04]  /*19190*/  LDL.LU R12, [R1+0xc0] ;  /* 0x0000c000010c7983 */ /* 0x001ee80000300800 */
[----:B------:R-:W3:Y:S04]  /*191a0*/  LDL.LU R13, [R1+0xc4] ;  /* 0x0000c400010d7983 */ /* 0x000ee80000300800 */
[----:B------:R-:W3:Y:S04]  /*191b0*/  LDL.LU R14, [R1+0xc8] ;  /* 0x0000c800010e7983 */ /* 0x000ee80000300800 */
[----:B------:R-:W3:Y:S01]  /*191c0*/  LDL.LU R15, [R1+0xcc] ;  /* 0x0000cc00010f7983 */ /* 0x000ee20000300800 */
[----:B--2---:R-:W-:Y:S03]  /*191d0*/  HMMA.16816.F32 R16, R16, R10, R20 ;  /* 0x0000000a1010723c */ /* 0x004fe60000001814 */
[----:B------:R-:W2:Y:S04]  /*191e0*/  LDL.LU.64 R22, [R1+0xcd0] ;  /* 0x000cd00001167983 */ /* 0x000ea80000300a00 */
[----:B------:R-:W2:-:S12]  /*191f0*/  LDL.LU.64 R20, [R1+0xcc8] ;  /* 0x000cc80001147983 */ /* 0x000e980000300a00 */
[----:B------:R-:W-:Y:S04]  /*19200*/  STL.64 [R1+0x320], R16 ;  /* 0x0003201001007387 */ /* 0x000fe80000100a00 */
[----:B------:R0:W-:Y:S04]  /*19210*/  STL.64 [R1+0x328], R18 ;  /* 0x0003281201007387 */ /* 0x0001e80000100a00 */
[----:B0-----:R-:W4:Y:S04]  /*19220*/  LDL.LU.64 R18, [R1+0xcc0] ;  /* 0x000cc00001127983 */ /* 0x001f280000300a00 */
[----:B------:R-:W4:Y:S02]  /*19230*/  LDL.LU.64 R16, [R1+0xcb8] ;  /* 0x000cb80001107983 */ /* 0x000f240000300a00 */
[----:B----4-:R-:W-:-:S15]  /*19240*/  HMMA.16816.F32 R4, R16, R10, R4 ;  /* 0x0000000a1004723c */ /* 0x010fde0000001804 */
[----:B------:R-:W-:-:S04]  /*19250*/  NOP ;  /* 0x0000000000007918 */ /* 0x000fc80000000000 */
[----:B------:R0:W-:Y:S04]  /*19260*/  STL.64 [R1+0x300], R4 ;  /* 0x0003000401007387 */ /* 0x0001e80000100a00 */
[----:B------:R1:W-:Y:S04]  /*19270*/  STL.64 [R1+0x308], R6 ;  /* 0x0003080601007387 */ /* 0x0003e80000100a00 */
[----:B0-----:R-:W4:Y:S04]  /*19280*/  LDL.64 R4, [R1+0x10] ;  /* 0x0000100001047983 */ /* 0x001f280000100a00 */
[----:B-1----:R-:W2:Y:S04]  /*19290*/  LDL.64 R6, [R1+0x18] ;  /* 0x0000180001067983 */ /* 0x002ea80000100a00 */
[----:B------:R-:W-:Y:S04]  /*192a0*/  STL.64 [R1+0xc40], R18 ;  /* 0x000c401201007387 */ /* 0x000fe80000100a00 */
[----:B------:R0:W-:Y:S04]  /*192b0*/  STL.64 [R1+0xc38], R16 ;  /* 0x000c381001007387 */ /* 0x0001e80000100a00 */
[----:B0-----:R-:W2:Y:S04]  /*192c0*/  LDL.LU R16, [R1+0xd0] ;  /* 0x0000d00001107983 */ /* 0x001ea80000300800 */
[----:B------:R-:W2:Y:S04]  /*192d0*/  LDL.LU R17, [R1+0xd4] ;  /* 0x0000d40001117983 */ /* 0x000ea80000300800 */
[----:B------:R-:W2:Y:S04]  /*192e0*/  LDL.LU R18, [R1+0xd8] ;  /* 0x0000d80001127983 */ /* 0x000ea80000300800 */
[----:B------:R-:W2:Y:S02]  /*192f0*/  LDL.LU R19, [R1+0xdc] ;  /* 0x0000dc0001137983 */ /* 0x000ea40000300800 */
[----:B--2---:R-:W-:-:S15]  /*19300*/  HMMA.16816.F32 R16, R20, R10, R16 ;  /* 0x0000000a1410723c */ /* 0x004fde0000001810 */
[----:B------:R-:W-:-:S04]  /*19310*/  NOP ;  /* 0x0000000000007918 */ /* 0x000fc80000000000 */
[----:B------:R0:W-:Y:S04]  /*19320*/  STL.64 [R1+0x2f0], R16 ;  /* 0x0002f01001007387 */ /* 0x0001e80000100a00 */
[----:B------:R1:W-:Y:S04]  /*19330*/  STL.64 [R1+0x2f8], R18 ;  /* 0x0002f81201007387 */ /* 0x0003e80000100a00 */
[----:B0-----:R-:W2:Y:S04]  /*19340*/  LDL.64 R16, [R1] ;  /* 0x0000000001107983 */ /* 0x001ea80000100a00 */
[----:B-1----:R-:W2:Y:S04]  /*19350*/  LDL.64 R18, [R1+0x8] ;  /* 0x0000080001127983 */ /* 0x002ea80000100a00 */
[----:B--2---:R-:W-:Y:S04]  /*19360*/  STL.64 [R1+0xc60], R18 ;  /* 0x000c601201007387 */ /* 0x004fe80000100a00 */
[----:B------:R-:W-:Y:S04]  /*19370*/  STL.64 [R1+0xc58], R16 ;  /* 0x000c581001007387 */ /* 0x000fe80000100a00 */
[----:B------:R-:W-:Y:S04]  /*19380*/  STL.64 [R1+0xc30], R22 ;  /* 0x000c301601007387 */ /* 0x000fe80000100a00 */
[----:B------:R0:W-:Y:S04]  /*19390*/  STL.64 [R1+0xc28], R20 ;  /* 0x000c281401007387 */ /* 0x0001e80000100a00 */
[----:B0-----:R-:W2:Y:S04]  /*193a0*/  LDL.LU R20, [R1+0xa0] ;  /* 0x0000a00001147983 */ /* 0x001ea80000300800 */
[----:B--2---:R-:W-:Y:S04]  /*193b0*/  STL [R1+0xc78], R20 ;  /* 0x000c781401007387 */ /* 0x004fe80000100800 */
[----:B------:R-:W2:Y:S04]  /*193c0*/  LDL.LU R21, [R1+0xa4] ;  /* 0x0000a40001157983 */ /* 0x000ea80000300800 */
[----:B--2---:R0:W-:Y:S04]  /*193d0*/  STL [R1+0xc7c], R21 ;  /* 0x000c7c1501007387 */ /* 0x0041e80000100800 */
[----:B------:R-:W2:Y:S04]  /*193e0*/  LDL.LU R22, [R1+0xa8] ;  /* 0x0000a80001167983 */ /* 0x000ea80000300800 */
[----:B------:R-:W2:Y:S01]  /*193f0*/  LDL.LU R23, [R1+0xac] ;  /* 0x0000ac0001177983 */ /* 0x000ea20000300800 */
[----:B---3--:R-:W-:Y:S03]  /*19400*/  HMMA.16816.F32 R8, R24, R10, R12 ;  /* 0x0000000a1808723c */ /* 0x008fe6000000180c */
[----:B--2---:R1:W-:Y:S04]  /*19410*/  STL.64 [R1+0xc90], R22 ;  /* 0x000c901601007387 */ /* 0x0043e80000100a00 */
[----:B0-----:R-:W2:Y:S04]  /*19420*/  LDL.LU.64 R20, [R1+0x240] ;  /* 0x0002400001147983 */ /* 0x001ea80000300a00 */
[----:B-1----:R-:W3:Y:S08]  /*19430*/  LDL.LU.64 R22, [R1+0x248] ;  /* 0x0002480001167983 */ /* 0x002ef00000300a00 */
[----:B------:R-:W-:Y:S04]  /*19440*/  STL.64 [R1+0x2d0], R8 ;  /* 0x0002d00801007387 */ /* 0x000fe80000100a00 */
[----:B------:R-:W-:Y:S04]  /*19450*/  STL.64 [R1+0x2d8], R10 ;  /* 0x0002d80a01007387 */ /* 0x000fe80000100a00 */
[----:B------:R-:W0:Y:S04]  /*19460*/  LDSM.16.M88.4 R8, [R3+UR8+0x3000] ;  /* 0x003000080308783b */ /* 0x000e280008000200 */
[----:B---3--:R-:W-:Y:S04]  /*19470*/  STL.64 [R1+0xcb0], R22 ;  /* 0x000cb01601007387 */ /* 0x008fe80000100a00 */
[----:B--2---:R1:W-:Y:S04]  /*19480*/  STL.64 [R1+0xca8], R20 ;  /* 0x000ca81401007387 */ /* 0x0043e80000100a00 */
[----:B-1----:R-:W2:Y:S04]  /*19490*/  LDL.LU.64 R20, [R1+0x260] ;  /* 0x0002600001147983 */ /* 0x002ea80000300a00 */
[----:B------:R-:W2:Y:S04]  /*194a0*/  LDL.LU.64 R22, [R1+0x268] ;  /* 0x0002680001167983 */ /* 0x000ea80000300a00 */
[----:B------:R-:W3:Y:S04]  /*194b0*/  LDL.LU.64 R12, [R1+0x230] ;  /* 0x00023000010c7983 */ /* 0x000ee80000300a00 */
[----:B------:R-:W3:Y:S04]  /*194c0*/  LDL.LU.64 R14, [R1+0x238] ;  /* 0x00023800010e7983 */ /* 0x000ee80000300a00 */
[----:B------:R-:W-:Y:S04]  /*194d0*/  STL.64 [R1+0xc20], R26 ;  /* 0x000c201a01007387 */ /* 0x000fe80000100a00 */
[----:B------:R1:W-:Y:S01]  /*194e0*/  STL.64 [R1+0xc18], R24 ;  /* 0x000c181801007387 */ /* 0x0003e20000100a00 */
[----:B------:R-:W-:-:S02]  /*194f0*/  IMAD.MOV.U32 R0, RZ, RZ, R6 ;  /* 0x000000ffff007224 */ /* 0x000fc400078e0006 */
[----:B------:R-:W-:Y:S01]  /*19500*/  IMAD.MOV.U32 R2, RZ, RZ, R7 ;  /* 0x000000ffff027224 */ /* 0x000fe200078e0007 */
[----:B-1----:R-:W3:Y:S04]  /*19510*/  LDL.LU R24, [R1+0x90] ;  /* 0x0000900001187983 */ /* 0x002ee80000300800 */
[----:B------:R-:W3:Y:S04]  /*19520*/  LDL.LU R25, [R1+0x94] ;  /* 0x0000940001197983 */ /* 0x000ee80000300800 */
[----:B------:R-:W3:Y:S04]  /*19530*/  LDL.LU R26, [R1+0x98] ;  /* 0x00009800011a7983 */ /* 0x000ee80000300800 */
[----:B------:R-:W3:Y:S04]  /*19540*/  LDL.LU R27, [R1+0x9c] ;  /* 0x00009c00011b7983 */ /* 0x000ee80000300800 */
[----:B------:R-:W3:Y:S04]  /*19550*/  LDL.LU.64 R16, [R1+0x210] ;  /* 0x0002100001107983 */ /* 0x000ee80000300a00 */
[----:B------:R-:W3:Y:S04]  /*19560*/  LDL.LU.64 R18, [R1+0x218] ;  /* 0x0002180001127983 */ /* 0x000ee80000300a00 */
[----:B0-----:R-:W-:Y:S01]  /*19570*/  STL.64 [R1+0x58], R10 ;  /* 0x0000580a01007387 */ /* 0x001fe20000100a00 */
[----:B----4-:R-:W-:-:S02]  /*19580*/  IMAD.MOV.U32 R28, RZ, RZ, R4 ;  /* 0x000000ffff1c7224 */ /* 0x010fc400078e0004 */
[----:B------:R-:W-:Y:S01]  /*19590*/  IMAD.MOV.U32 R29, RZ, RZ, R5 ;  /* 0x000000ffff1d7224 */ /* 0x000fe200078e0005 */
[----:B--2---:R-:W-:-:S15]  /*195a0*/  HMMA.16816.F32 R20, R4, R8, R20 ;  /* 0x000000080414723c */ /* 0x004fde0000001814 */
[----:B------:R-:W-:-:S04]  /*195b0*/  NOP ;  /* 0x0000000000007918 */ /* 0x000fc80000000000 */
        /* <DEDUP_REMOVED lines=8> */
[----:B------:R0:W-:Y:S04]  /*19640*/  STL.64 [R1+0xf0], R20 ;  /* 0x0000f01401007387 */ /* 0x0001e80000100a00 */
[----:B------:R1:W-:Y:S01]  /*19650*/  STL.64 [R1+0xf8], R22 ;  /* 0x0000f81601007387 */ /* 0x0003e20000100a00 */
[----:B0-----:R-:W-:-:S03]  /*19660*/  IMAD.MOV.U32 R21, RZ, RZ, R8 ;  /* 0x000000ffff157224 */ /* 0x001fc600078e0008 */
[----:B-1----:R-:W2:Y:S01]  /*19670*/  LDL.LU.64 R22, [R1+0xc90] ;  /* 0x000c900001167983 */ /* 0x002ea20000300a00 */
[----:B------:R-:W-:-:S03]  /*19680*/  IMAD.MOV.U32 R20, RZ, RZ, R9 ;  /* 0x000000ffff147224 */ /* 0x000fc600078e0009 */
[----:B------:R-:W3:Y:S04]  /*19690*/  LDL.LU.64 R10, [R1+0xc88] ;  /* 0x000c8800010a7983 */ /* 0x000ee80000300a00 */
[----:B------:R-:W3:Y:S04]  /*196a0*/  LDL.LU.64 R8, [R1+0xc80] ;  /* 0x000c800001087983 */ /* 0x000ee80000300a00 */
[----:B------:R-:W-:Y:S04]  /*196b0*/  STL.64 [R1+0xc00], R6 ;  /* 0x000c000601007387 */ /* 0x000fe80000100a00 */
[----:B------:R0:W-:Y:S02]  /*196c0*/  STL.64 [R1+0xbf8], R4 ;  /* 0x000bf80401007387 */ /* 0x0001e40000100a00 */
[----:B0-----:R-:W-:-:S02]  /*196d0*/  IMAD.MOV.U32 R4, RZ, RZ, R21 ;  /* 0x000000ffff047224 */ /* 0x001fc400078e0015 */
[----:B------:R-:W-:Y:S01]  /*196e0*/  IMAD.MOV.U32 R5, RZ, RZ, R20 ;  /* 0x000000ffff057224 */ /* 0x000fe200078e0014 */
[----:B------:R-:W2:Y:S04]  /*196f0*/  LDL.LU R21, [R1+0xc7c] ;  /* 0x000c7c0001157983 */ /* 0x000ea80000300800 */
[----:B------:R-:W2:Y:S02]  /*19700*/  LDL.LU R20, [R1+0xc78] ;  /* 0x000c780001147983 */ /* 0x000ea40000300800 */
[----:B---3--:R-:W-:-:S15]  /*19710*/  HMMA.16816.F32 R12, R8, R4, R12 ;  /* 0x00000004080c723c */ /* 0x008fde000000180c */
        /* <DEDUP_REMOVED lines=9> */
[----:B---3--:R-:W-:Y:S03]  /*197b0*/  HMMA.16816.F32 R4, R12, R4, R16 ;  /* 0x000000040c04723c */ /* 0x008fe60000001810 */
[----:B------:R-:W4:Y:S04]  /*197c0*/  LDL.LU.64 R18, [R1+0xc60] ;  /* 0x000c600001127983 */ /* 0x000f280000300a00 */
[----:B------:R-:W4:-:S12]  /*197d0*/  LDL.LU.64 R16, [R1+0xc58] ;  /* 0x000c580001107983 */ /* 0x000f180000300a00 */
[----:B------:R0:W-:Y:S04]  /*197e0*/  STL.64 [R1+0xc0], R4 ;  /* 0x0000c00401007387 */ /* 0x0001e80000100a00 */
[----:B------:R1:W-:Y:S01]  /*197f0*/  STL.64 [R1+0xc8], R6 ;  /* 0x0000c80601007387 */ /* 0x0003e20000100a00 */
[----:B0-----:R-:W-:Y:S02]  /*19800*/  IMAD.MOV.U32 R4, RZ, RZ, R28 ;  /* 0x000000ffff047224 */ /* 0x001fe400078e001c */
[----:B------:R-:W-:Y:S01]  /*19810*/  IMAD.MOV.U32 R5, RZ, RZ, R29 ;  /* 0x000000ffff057224 */ /* 0x000fe200078e001d */
[----:B------:R-:W3:Y:S04]  /*19820*/  LDL.LU R28, [R1+0xc54] ;  /* 0x000c5400011c7983 */ /* 0x000ee80000300800 */
[----:B------:R-:W2:Y:S01]  /*19830*/  LDL.LU R29, [R1+0xc50] ;  /* 0x000c5000011d7983 */ /* 0x000ea20000300800 */
[----:B-1----:R-:W-:-:S02]  /*19840*/  IMAD.MOV.U32 R6, RZ, RZ, R0 ;  /* 0x000000ffff067224 */ /* 0x002fc400078e0000 */
[----:B------:R-:W-:Y:S01]  /*19850*/  IMAD.MOV.U32 R7, RZ, RZ, R2 ;  /* 0x000000ffff077224 */ /* 0x000fe200078e0002 */
[----:B------:R-:W2:Y:S04]  /*19860*/  LDL.LU R0, [R1+0xc4c] ;  /* 0x000c4c0001007983 */ /* 0x000ea80000300800 */
[----:B------:R-:W2:Y:S04]  /*19870*/  LDL.LU R2, [R1+0xc48] ;  /* 0x000c480001027983 */ /* 0x000ea80000300800 */
[----:B------:R-:W-:Y:S04]  /*19880*/  STL.64 [R1+0xbd8], R14 ;  /* 0x000bd80e01007387 */ /* 0x000fe80000100a00 */
[----:B------:R0:W-:Y:S04]  /*19890*/  STL.64 [R1+0xbd0], R12 ;  /* 0x000bd00c01007387 */ /* 0x0001e80000100a00 */
[----:B0-----:R-:W4:Y:S04]  /*198a0*/  LDL.LU R12, [R1+0xb0] ;  /* 0x0000b000010c7983 */ /* 0x001f280000300800 */
[----:B------:R-:W4:Y:S04]  /*198b0*/  LDL.LU R13, [R1+0xb4] ;  /* 0x0000b400010d7983 */ /* 0x000f280000300800 */
[----:B------:R-:W4:Y:S04]  /*198c0*/  LDL.LU R14, [R1+0xb8] ;  /* 0x0000b800010e7983 */ /* 0x000f280000300800 */
[----:B------:R-:W4:Y:S02]  /*198d0*/  LDL.LU R15, [R1+0xbc] ;  /* 0x0000bc00010f7983 */ /* 0x000f240000300800 */
[----:B----4-:R-:W-:-:S15]  /*198e0*/  HMMA.16816.F32 R12, R16, R10, R12 ;  /* 0x0000000a100c723c */ /* 0x010fde000000180c */
[----:B------:R-:W-:-:S04]  /*198f0*/  NOP ;  /* 0x0000000000007918 */ /* 0x000fc80000000000 */
[----:B------:R0:W-:Y:S04]  /*19900*/  STL.64 [R1+0x2e0], R12 ;  /* 0x0002e00c01007387 */ /* 0x0001e80000100a00 */
[----:B------:R1:W-:Y:S01]  /*19910*/  STL.64 [R1+0x2e8], R14 ;  /* 0x0002e80e01007387 */ /* 0x0003e20000100a00 */
[----:B0-----:R-:W-:Y:S02]  /*19920*/  IMAD.MOV.U32 R13, RZ, RZ, R18 ;  /* 0x000000ffff0d7224 */ /* 0x001fe400078e0012 */
[----:B------:R-:W-:Y:S02]  /*19930*/  IMAD.MOV.U32 R12, RZ, RZ, R19 ;  /* 0x000000ffff0c7224 */ /* 0x000fe400078e0013 */
[----:B-1----:R-:W-:Y:S02]  /*19940*/  IMAD.MOV.U32 R15, RZ, RZ, R16 ;  /* 0x000000ffff0f7224 */ /* 0x002fe400078e0010 */
[----:B------:R-:W-:Y:S01]  /*19950*/  IMAD.MOV.U32 R14, RZ, RZ, R17 ;  /* 0x000000ffff0e7224 */ /* 0x000fe200078e0011 */
[----:B------:R-:W2:Y:S04]  /*19960*/  LDL.LU.64 R18, [R1+0xc40] ;  /* 0x000c400001127983 */ /* 0x000ea80000300a00 */
[----:B------:R-:W2:Y:S02]  /*19970*/  LDL.LU.64 R16, [R1+0xc38] ;  /* 0x000c380001107983 */ /* 0x000ea40000300a00 */
[----:B--2---:R-:W-:-:S15]  /*19980*/  HMMA.16816.F32 R20, R16, R10, R20 ;  /* 0x0000000a1014723c */ /* 0x004fde0000001814 */
        /* <DEDUP_REMOVED lines=15> */
[----:B0-----:R-:W4:Y:S04]  /*19a80*/  LDL.LU.64 R26, [R1+0xc20] ;  /* 0x000c2000011a7983 */ /* 0x001f280000300a00 */
[----:B------:R-:W4:Y:S04]  /*19a90*/  LDL.LU.64 R24, [R1+0xc18] ;  /* 0x000c180001187983 */ /* 0x000f280000300a00 */
[----:B------:R-:W-:Y:S04]  /*19aa0*/  STL.64 [R1+0xba8], R22 ;  /* 0x000ba81601007387 */ /* 0x000fe80000100a00 */
[----:B------:R-:W-:Y:S04]  /*19ab0*/  STL.64 [R1+0xba0], R20 ;  /* 0x000ba01401007387 */ /* 0x000fe80000100a00 */
[----:B------:R-:W2:Y:S01]  /*19ac0*/  LDL.LU.64 R8, [R1+0x1b0] ;  /* 0x0001b00001087983 */ /* 0x000ea20000300a00 */
[----:B----4-:R-:W-:Y:S03]  /*19ad0*/  HMMA.16816.F32 R16, R24, R10, R16 ;  /* 0x0000000a1810723c */ /* 0x010fe60000001810 */
[----:B------:R-:W4:-:S15]  /*19ae0*/  LDL.LU.64 R10, [R1+0x1b8] ;  /* 0x0001b800010a7983 */ /* 0x000f1e0000300a00 */
[----:B------:R-:W-:Y:S01]  /*19af0*/  NOP ;  /* 0x0000000000007918 */ /* 0x000fe20000000000 */
[----:B------:R-:W-:Y:S04]  /*19b00*/  STL.64 [R1+0x290], R16 ;  /* 0x0002901001007387 */ /* 0x000fe80000100a00 */
[----:B------:R-:W-:Y:S04]  /*19b10*/  STL.64 [R1+0x298], R18 ;  /* 0x0002981201007387 */ /* 0x000fe80000100a00 */
[----:B----4-:R-:W-:Y:S04]  /*19b20*/  STL.64 [R1+0xc10], R10 ;  /* 0x000c100a01007387 */ /* 0x010fe80000100a00 */
[----:B--2---:R0:W-:Y:S04]  /*19b30*/  STL.64 [R1+0xc08], R8 ;  /* 0x000c080801007387 */ /* 0x0041e80000100a00 */
[----:B0-----:R-:W2:Y:S04]  /*19b40*/  LDL.LU.64 R8, [R1+0x220] ;  /* 0x0002200001087983 */ /* 0x001ea80000300a00 */
[----:B------:R-:W2:Y:S04]  /*19b50*/  LDL.LU.64 R10, [R1+0x228] ;  /* 0x00022800010a7983 */ /* 0x000ea80000300a00 */
[----:B------:R-:W-:Y:S04]  /*19b60*/  STL.64 [R1+0xbb8], R26 ;  /* 0x000bb81a01007387 */ /* 0x000fe80000100a00 */
[----:B------:R-:W-:Y:S04]  /*19b70*/  STL.64 [R1+0xbb0], R24 ;  /* 0x000bb01801007387 */ /* 0x000fe80000100a00 */
[----:B------:R-:W0:Y:S01]  /*19b80*/  LDSM.16.M88.4 R24, [R3+UR8+0x3400] ;  /* 0x003400080318783b */ /* 0x000e220008000200 */
[----:B------:R-:W-:-:S02]  /*19b90*/  IMAD.MOV.U32 R18, RZ, RZ, R13 ;  /* 0x000000ffff127224 */ /* 0x000fc400078e000d */
[----:B------:R-:W-:Y:S02]  /*19ba0*/  IMAD.MOV.U32 R19, RZ, RZ, R12 ;  /* 0x000000ffff137224 */ /* 0x000fe400078e000c */
[----:B------:R-:W-:Y:S02]  /*19bb0*/  IMAD.MOV.U32 R16, RZ, RZ, R15 ;  /* 0x000000ffff107224 */ /* 0x000fe400078e000f */
[----:B------:R-:W-:Y:S01]  /*19bc0*/  IMAD.MOV.U32 R17, RZ, RZ, R14 ;  /* 0x000000ffff117224 */ /* 0x000fe200078e000e */
[----:B------:R-:W4:Y:S04]  /*19bd0*/  LDL.LU.64 R12, [R1+0x180] ;  /* 0x00018000010c7983 */ /* 0x000f280000300a00 */
[----:B------:R-:W4:Y:S04]  /*19be0*/  LDL.LU.64 R14, [R1+0x188] ;  /* 0x00018800010e7983 */ /* 0x000f280000300a00 */
[----:B------:R-:W-:Y:S04]  /*19bf0*/  STL.64 [R1+0xbc8], R18 ;  /* 0x000bc81201007387 */ /* 0x000fe80000100a00 */
[----:B------:R1:W-:Y:S04]  /*19c00*/  STL.64 [R1+0xbc0], R16 ;  /* 0x000bc01001007387 */ /* 0x0003e80000100a00 */
[----:B-1----:R-:W3:Y:S04]  /*19c10*/  LDL.LU.64 R16, [R1+0x160] ;  /* 0x0001600001107983 */ /* 0x002ee80000300a00 */
[----:B------:R-:W3:Y:S04]  /*19c20*/  LDL.LU.64 R18, [R1+0x168] ;  /* 0x0001680001127983 */ /* 0x000ee80000300a00 */
[----:B------:R-:W3:Y:S04]  /*19c30*/  LDL.LU R20, [R1+0x130] ;  /* 0x0001300001147983 */ /* 0x000ee80000300800 */
[----:B------:R-:W3:Y:S04]  /*19c40*/  LDL.LU R21, [R1+0x134] ;  /* 0x0001340001157983 */ /* 0x000ee80000300800 */
[----:B------:R-:W3:Y:S04]  /*19c50*/  LDL.LU R22, [R1+0x138] ;  /* 0x0001380001167983 */ /* 0x000ee80000300800 */
[----:B------:R-:W3:Y:S04]  /*19c60*/  LDL.LU R23, [R1+0x13c] ;  /* 0x00013c0001177983 */ /* 0x000ee80000300800 */
[----:B0-----:R-:W-:Y:S01]  /*19c70*/  STL.64 [R1+0x48], R26 ;  /* 0x0000481a01007387 */ /* 0x001fe20000100a00 */
[----:B--2---:R-:W-:Y:S03]  /*19c80*/  HMMA.16816.F32 R4, R4, R24, R8 ;  /* 0x000000180404723c */ /* 0x004fe60000001808 */
[----:B------:R-:W2:Y:S04]  /*19c90*/  LDL.LU.64 R10, [R1+0xc10] ;  /* 0x000c1000010a7983 */ /* 0x000ea80000300a00 */
[----:B------:R-:W2:-:S12]  /*19ca0*/  LDL.LU.64 R8, [R1+0xc08] ;  /* 0x000c080001087983 */ /* 0x000e980000300a00 */
        /* <DEDUP_REMOVED lines=13> */
[----:B------:R-:W-:Y:S01]  /*19d80*/  IMAD.MOV.U32 R5, RZ, RZ, R0 ;  /* 0x000000ffff057224 */ /* 0x000fe200078e0000 */
[----:B------:R-:W2:Y:S04]  /*19d90*/  LDL.LU R2, [R1+0xbe4] ;  /* 0x000be40001027983 */ /* 0x000ea80000300800 */
[----:B------:R-:W2:Y:S01]  /*19da0*/  LDL.LU R0, [R1+0xbe0] ;  /* 0x000be00001007983 */ /* 0x000ea20000300800 */
[----:B----4-:R-:W-:-:S15]  /*19db0*/  HMMA.16816.F32 R12, R8, R24, R12 ;  /* 0x00000018080c723c */ /* 0x010fde000000180c */
[----:B------:R-:W-:-:S04]  /*19dc0*/  NOP ;  /* 0x0000000000007918 */ /* 0x000fc80000000000 */
[----:B------:R-:W-:Y:S04]  /*19dd0*/  STL.64 [R1+0xb0], R12 ;  /* 0x0000b00c01007387 */ /* 0x000fe80000100a00 */
[----:B------:R0:W-:Y:S04]  /*19de0*/  STL.64 [R1+0xb8], R14 ;  /* 0x0000b80e01007387 */ /* 0x0001e80000100a00 */
[----:B0-----:R-:W3:Y:S04]  /*19df0*/  LDL.LU.64 R14, [R1+0xbd8] ;  /* 0x000bd800010e7983 */ /* 0x001ee80000300a00 */
[----:B------:R-:W3:Y:S04]  /*19e00*/  LDL.LU.64 R12, [R1+0xbd0] ;  /* 0x000bd000010c7983 */ /* 0x000ee80000300a00 */
[----:B------:R2:W-:Y:S04]  /*19e10*/  STL.64 [R1+0xb78], R10 ;  /* 0x000b780a01007387 */ /* 0x0005e80000100a00 */
[----:B------:R-:W-:Y:S01]  /*19e20*/  STL.64 [R1+0xb70], R8 ;  /* 0x000b700801007387 */ /* 0x000fe20000100a00 */
[----:B---3--:R-:W-:Y:S03]  /*19e30*/  HMMA.16816.F32 R24, R12, R24, R16 ;  /* 0x000000180c18723c */ /* 0x008fe60000001810 */
[----:B------:R-:W3:Y:S04]  /*19e40*/  LDL.LU.64 R18, [R1+0xbc8] ;  /* 0x000bc80001127983 */ /* 0x000ee80000300a00 */
[----:B------:R-:W3:Y:S01]  /*19e50*/  LDL.LU.64 R16, [R1+0xbc0] ;  /* 0x000bc00001107983 */ /* 0x000ee20000300a00 */
[----:B--2---:R-:W-:-:S02]  /*19e60*/  IMAD.MOV.U32 R10, RZ, RZ, R2 ;  /* 0x000000ffff0a7224 */ /* 0x004fc400078e0002 */
[----:B------:R-:W-:Y:S02]  /*19e70*/  IMAD.MOV.U32 R11, RZ, RZ, R0 ;  /* 0x000000ffff0b7224 */ /* 0x000fe400078e0000 */
[----:B------:R-:W-:Y:S02]  /*19e80*/  IMAD.MOV.U32 R6, RZ, RZ, R29 ;  /* 0x000000ffff067224 */ /* 0x000fe400078e001d */
[----:B------:R-:W-:-:S05]  /*19e90*/  IMAD.MOV.U32 R7, RZ, RZ, R28 ;  /* 0x000000ffff077224 */ /* 0x000fca00078e001c */
[----:B------:R-:W-:Y:S02]  /*19ea0*/  IMAD.MOV.U32 R28, RZ, RZ, R26 ;  /* 0x000000ffff1c7224 */ /* 0x000fe400078e001a */
[----:B------:R-:W-:Y:S02]  /*19eb0*/  IMAD.MOV.U32 R29, RZ, RZ, R27 ;  /* 0x000000ffff1d7224 */ /* 0x000fe400078e001b */
[----:B------:R-:W-:Y:S02]  /*19ec0*/  IMAD.MOV.U32 R0, RZ, RZ, R24 ;  /* 0x000000ffff007224 */ /* 0x000fe400078e0018 */
[----:B------:R-:W-:Y:S01]  /*19ed0*/  IMAD.MOV.U32 R2, RZ, RZ, R25 ;  /* 0x000000ffff027224 */ /* 0x000fe200078e0019 */
[----:B------:R-:W2:Y:S04]  /*19ee0*/  LDL.LU.64 R26, [R1+0xbb8] ;  /* 0x000bb800011a7983 */ /* 0x000ea80000300a00 */
[----:B------:R-:W2:Y:S04]  /*19ef0*/  LDL.LU.64 R24, [R1+0xbb0] ;  /* 0x000bb00001187983 */ /* 0x000ea80000300a00 */
[----:B------:R-:W-:Y:S04]  /*19f00*/  STL [R1+0xb48], R15 ;  /* 0x000b480f01007387 */ /* 0x000fe80000100800 */
[----:B------:R-:W-:Y:S04]  /*19f10*/  STL [R1+0xb88], R14 ;  /* 0x000b880e01007387 */ /* 0x000fe80000100800 */
[----:B------:R0:W-:Y:S04]  /*19f20*/  STL.64 [R1+0xb80], R12 ;  /* 0x000b800c01007387 */ /* 0x0001e80000100a00 */
[----:B0-----:R-:W2:Y:S04]  /*19f30*/  LDL.LU R12, [R1+0x70] ;  /* 0x00007000010c7983 */ /* 0x001ea80000300800 */
[----:B------:R-:W2:Y:S04]  /*19f40*/  LDL.LU R13, [R1+0x74] ;  /* 0x00007400010d7983 */ /* 0x000ea80000300800 */
[----:B------:R-:W2:Y:S04]  /*19f50*/  LDL.LU R14, [R1+0x78] ;  /* 0x00007800010e7983 */ /* 0x000ea80000300800 */
[----:B------:R-:W2:Y:S04]  /*19f60*/  LDL.LU R15, [R1+0x7c] ;  /* 0x00007c00010f7983 */ /* 0x000ea80000300800 */
[----:B------:R-:W-:Y:S04]  /*19f70*/  STL [R1+0xa98], R0 ;  /* 0x000a980001007387 */ /* 0x000fe80000100800 */
[----:B------:R-:W-:Y:S04]  /*19f80*/  STL [R1+0x9f0], R2 ;  /* 0x0009f00201007387 */ /* 0x000fe80000100800 */
[----:B------:R-:W-:Y:S04]  /*19f90*/  STL [R1+0x9ec], R28 ;  /* 0x0009ec1c01007387 */ /* 0x000fe80000100800 */
[----:B------:R-:W-:Y:S01]  /*19fa0*/  STL [R1+0x9e8], R29 ;  /* 0x0009e81d01007387 */ /* 0x000fe20000100800 */
[----:B---3--:R-:W-:Y:S03]  /*19fb0*/  HMMA.16816.F32 R16, R16, R10, R20 ;  /* 0x0000000a1010723c */ /* 0x008fe60000001814 */
[----:B------:R-:W3:Y:S04]  /*19fc0*/  LDL.LU.64 R22, [R1+0xba8] ;  /* 0x000ba80001167983 */ /* 0x000ee80000300a00 */
[----:B------:R-:W3:-:S12]  /*19fd0*/  LDL.LU.64 R20, [R1+0xba0] ;  /* 0x000ba00001147983 */ /* 0x000ed80000300a00 */
        /* <DEDUP_REMOVED lines=8> */
[----:B0-----:R-:W4:Y:S04]  /*1a060*/  LDL.LU.64 R4, [R1+0x200] ;  /* 0x0002000001047983 */ /* 0x001f280000300a00 */
[----:B-1----:R-:W4:Y:S04]  /*1a070*/  LDL.LU.64 R6, [R1+0x208] ;  /* 0x0002080001067983 */ /* 0x002f280000300a00 */
        /* <DEDUP_REMOVED lines=9> */
[----:B------:R1:W-:Y:S04]  /*1a110*/  STL.64 [R1+0x278], R18 ;  /* 0x0002781201007387 */ /* 0x0003e80000100a00 */
[----:B0-----:R-:W3:Y:S04]  /*1a120*/  LDL.LU.64 R16, [R1+0x1a0] ;  /* 0x0001a00001107983 */ /* 0x001ee80000300a00 */
[----:B-1----:R-:W3:Y:S04]  /*1a130*/  LDL.LU.64 R18, [R1+0x1a8] ;  /* 0x0001a80001127983 */ /* 0x002ee80000300a00 */
[----:B------:R-:W-:Y:S04]  /*1a140*/  STL.64 [R1+0xb10], R22 ;  /* 0x000b101601007387 */ /* 0x000fe80000100a00 */
[----:B------:R0:W-:Y:S04]  /*1a150*/  STL.64 [R1+0xb08], R20 ;  /* 0x000b081401007387 */ /* 0x0001e80000100a00 */
[----:B0-----:R-:W4:Y:S04]  /*1a160*/  LDL.LU.64 R20, [R1+0x10] ;  /* 0x0000100001147983 */ /* 0x001f280000300a00 */
[----:B------:R-:W4:Y:S01]  /*1a170*/  LDL.LU.64 R22, [R1+0x18] ;  /* 0x0000180001167983 */ /* 0x000f220000300a00 */
[----:B--2---:R-:W-:Y:S03]  /*1a180*/  HMMA.16816.F32 R8, R24, R10, R12 ;  /* 0x0000000a1808723c */ /* 0x004fe6000000180c */
[----:B------:R-:W2:Y:S04]  /*1a190*/  LDL.LU R14, [R1+0xb88] ;  /* 0x000b8800010e7983 */ /* 0x000ea80000300800 */
[----:B------:R-:W2:-:S12]  /*1a1a0*/  LDL.LU.64 R12, [R1+0xb80] ;  /* 0x000b8000010c7983 */ /* 0x000e980000300a00 */
[----:B------:R-:W-:Y:S04]  /*1a1b0*/  STL.64 [R1+0x250], R8 ;  /* 0x0002500801007387 */ /* 0x000fe80000100a00 */
[----:B------:R0:W-:Y:S04]  /*1a1c0*/  STL.64 [R1+0x258], R10 ;  /* 0x0002580a01007387 */ /* 0x0001e80000100a00 */
[----:B0-----:R-:W2:Y:S04]  /*1a1d0*/  LDL.LU.64 R10, [R1+0xb78] ;  /* 0x000b7800010a7983 */ /* 0x001ea80000300a00 */
[----:B------:R-:W2:Y:S04]  /*1a1e0*/  LDL.LU.64 R8, [R1+0xb70] ;  /* 0x000b700001087983 */ /* 0x000ea80000300a00 */
[----:B------:R-:W-:Y:S04]  /*1a1f0*/  STL.64 [R1+0xb00], R26 ;  /* 0x000b001a01007387 */ /* 0x000fe80000100a00 */
[----:B------:R-:W-:Y:S04]  /*1a200*/  STL.64 [R1+0xaf8], R24 ;  /* 0x000af81801007387 */ /* 0x000fe80000100a00 */
[----:B------:R-:W0:Y:S02]  /*1a210*/  LDSM.16.M88.4 R24, [R3+UR8+0x3800] ;  /* 0x003800080318783b */ /* 0x000e240008000200 */
[----:B0-----:R-:W-:-:S02]  /*1a220*/  IMAD.MOV.U32 R3, RZ, RZ, R27 ;  /* 0x000000ffff037224 */ /* 0x001fc400078e001b */
[----:B------:R-:W-:-:S03]  /*1a230*/  IMAD.MOV.U32 R0, RZ, RZ, R26 ;  /* 0x000000ffff007224 */ /* 0x000fc600078e001a */
[----:B------:R-:W-:Y:S04]  /*1a240*/  STL [R1+0xad4], R3 ;  /* 0x000ad40301007387 */ /* 0x000fe80000100800 */
[----:B------:R-:W-:Y:S01]  /*1a250*/  STL [R1+0xad0], R0 ;  /* 0x000ad00001007387 */ /* 0x000fe20000100800 */
[----:B----4-:R-:W-:-:S15]  /*1a260*/  HMMA.16816.F32 R4, R20, R24, R4 ;  /* 0x000000181404723c */ /* 0x010fde0000001804 */
[----:B------:R-:W-:-:S04]  /*1a270*/  NOP ;  /* 0x0000000000007918 */ /* 0x000fc80000000000 */
[----:B------:R-:W-:Y:S04]  /*1a280*/  STL.64 [R1+0x90], R4 ;  /* 0x0000900401007387 */ /* 0x000fe80000100a00 */
[----:B------:R0:W-:Y:S04]  /*1a290*/  STL.64 [R1+0x98], R6 ;  /* 0x0000980601007387 */ /* 0x0001e80000100a00 */
[----:B0-----:R-:W3:Y:S04]  /*1a2a0*/  LDL.LU.64 R6, [R1+0xb68] ;  /* 0x000b680001067983 */ /* 0x001ee80000300a00 */
[----:B------:R-:W3:Y:S01]  /*1a2b0*/  LDL.LU.64 R4, [R1+0xb60] ;  /* 0x000b600001047983 */ /* 0x000ee20000300a00 */
[----:B------:R-:W-:-:S05]  /*1a2c0*/  IMAD.MOV.U32 R15, RZ, RZ, R20 ;  /* 0x000000ffff0f7224 */ /* 0x000fca00078e0014 */
[----:B--2---:R-:W-:Y:S04]  /*1a2d0*/  STL.64 [R1+0xb58], R14 ;  /* 0x000b580e01007387 */ /* 0x004fe80000100a00 */
[----:B------:R0:W-:Y:S01]  /*1a2e0*/  STL.64 [R1+0xb50], R12 ;  /* 0x000b500c01007387 */ /* 0x0001e20000100a00 */
[----:B---3--:R-:W-:-:S15]  /*1a2f0*/  HMMA.16816.F32 R16, R4, R24, R16 ;  /* 0x000000180410723c */ /* 0x008fde0000001810 */
[----:B------:R-:W-:-:S04]  /*1a300*/  NOP ;  /* 0x0000000000007918 */ /* 0x000fc80000000000 */
[----:B------:R1:W-:Y:S04]  /*1a310*/  STL.64 [R1+0x80], R16 ;  /* 0x0000801001007387 */ /* 0x0003e80000100a00 */
[----:B0-----:R-:W2:Y:S04]  /*1a320*/  LDL.LU.64 R12, [R1+0x190] ;  /* 0x00019000010c7983 */ /* 0x001ea80000300a00 */
[----:B------:R-:W2:Y:S01]  /*1a330*/  LDL.LU.64 R14, [R1+0x198] ;  /* 0x00019800010e7983 */ /* 0x000ea20000300a00 */
[----:B------:R-:W-:Y:S02]  /*1a340*/  IMAD.MOV.U32 R3, RZ, RZ, R18 ;  /* 0x000000ffff037224 */ /* 0x000fe400078e0012 */
[----:B------:R-:W-:Y:S01]  /*1a350*/  IMAD.MOV.U32 R0, RZ, RZ, R19 ;  /* 0x000000ffff007224 */ /* 0x000fe200078e0013 */
[----:B-1----:R-:W3:Y:S04]  /*1a360*/  LDL.LU.64 R16, [R1] ;  /* 0x0000000001107983 */ /* 0x002ee80000300a00 */
[----:B------:R-:W4:Y:S01]  /*1a370*/  LDL.LU.64 R18, [R1+0x8] ;  /* 0x0000080001127983 */ /* 0x000f220000300a00 */
[----:B------:R-:W-:-:S02]  /*1a380*/  IMAD.MOV.U32 R29, RZ, RZ, R21 ;  /* 0x000000ffff1d7224 */ /* 0x000fc400078e0015 */
[----:B------:R-:W-:Y:S02]  /*1a390*/  IMAD.MOV.U32 R20, RZ, RZ, R25 ;  /* 0x000000ffff147224 */ /* 0x000fe400078e0019 */
[----:B------:R-:W-:Y:S02]  /*1a3a0*/  IMAD.MOV.U32 R21, RZ, RZ, R24 ;  /* 0x000000ffff157224 */ /* 0x000fe400078e0018 */
[----:B------:R-:W-:Y:S02]  /*1a3b0*/  IMAD.MOV.U32 R28, RZ, RZ, R22 ;  /* 0x000000ffff1c7224 */ /* 0x000fe400078e0016 */
[----:B------:R-:W-:Y:S01]  /*1a3c0*/  IMAD.MOV.U32 R2, RZ, RZ, R23 ;  /* 0x000000ffff027224 */ /* 0x000fe200078e0017 */
[----:B----4-:R-:W-:Y:S04]  /*1a3d0*/  STL.64 [R1+0xb30], R18 ;  /* 0x000b301201007387 */ /* 0x010fe80000100a00 */
[----:B---3--:R0:W-:Y:S02]  /*1a3e0*/  STL.64 [R1+0xb28], R16 ;  /* 0x000b281001007387 */ /* 0x0081e40000100a00 */
[----:B0-----:R-:W-:-:S02]  /*1a3f0*/  IMAD.MOV.U32 R17, RZ, RZ, R20 ;  /* 0x000000ffff117224 */ /* 0x001fc400078e0014 */
[----:B------:R-:W-:Y:S01]  /*1a400*/  IMAD.MOV.U32 R16, RZ, RZ, R21 ;  /* 0x000000ffff107224 */ /* 0x000fe200078e0015 */
[----:B------:R-:W3:Y:S04]  /*1a410*/  LDL.LU R20, [R1+0xf0] ;  /* 0x0000f00001147983 */ /* 0x000ee80000300800 */
[----:B------:R-:W3:Y:S04]  /*1a420*/  LDL.LU R21, [R1+0xf4] ;  /* 0x0000f40001157983 */ /* 0x000ee80000300800 */
[----:B------:R-:W4:Y:S04]  /*1a430*/  LDL.LU R22, [R1+0xf8] ;  /* 0x0000f80001167983 */ /* 0x000f280000300800 */
[----:B------:R-:W4:Y:S01]  /*1a440*/  LDL.LU R23, [R1+0xfc] ;  /* 0x0000fc0001177983 */ /* 0x000f220000300800 */
[----:B--2---:R-:W-:Y:S03]  /*1a450*/  HMMA.16816.F32 R12, R8, R16, R12 ;  /* 0x00000010080c723c */ /* 0x004fe6000000180c */
[----:B----4-:R-:W-:Y:S04]  /*1a460*/  STL.64 [R1+0xb40], R22 ;  /* 0x000b401601007387 */ /* 0x010fe80000100a00 */
[----:B---3--:R0:W-:Y:S04]  /*1a470*/  STL.64 [R1+0xb38], R20 ;  /* 0x000b381401007387 */ /* 0x0081e80000100a00 */
[----:B------:R-:W2:Y:S04]  /*1a480*/  LDL.LU R24, [R1+0xd0] ;  /* 0x0000d00001187983 */ /* 0x000ea80000300800 */
[----:B------:R-:W2:Y:S04]  /*1a490*/  LDL.LU R25, [R1+0xd4] ;  /* 0x0000d40001197983 */ /* 0x000ea80000300800 */
[----:B------:R-:W2:Y:S04]  /*1a4a0*/  LDL.LU R26, [R1+0xd8] ;  /* 0x0000d800011a7983 */ /* 0x000ea80000300800 */
[----:B------:R-:W2:Y:S04]  /*1a4b0*/  LDL.LU R27, [R1+0xdc] ;  /* 0x0000dc00011b7983 */ /* 0x000ea80000300800 */
[----:B0-----:R-:W3:Y:S04]  /*1a4c0*/  LDL.LU.64 R20, [R1+0x170] ;  /* 0x0001700001147983 */ /* 0x001ee80000300a00 */
[----:B------:R-:W3:Y:S04]  /*1a4d0*/  LDL.LU.64 R22, [R1+0x178] ;  /* 0x0001780001167983 */ /* 0x000ee80000300a00 */
[----:B------:R0:W-:Y:S04]  /*1a4e0*/  STL.64 [R1+0xae0], R6 ;  /* 0x000ae00601007387 */ /* 0x0001e80000100a00 */
[----:B------:R-:W-:Y:S04]  /*1a4f0*/  STL.64 [R1+0xad8], R4 ;  /* 0x000ad80401007387 */ /* 0x000fe80000100a00 */
[----:B0-----:R-:W4:Y:S04]  /*1a500*/  LDL.LU R6, [R1+0x58] ;  /* 0x0000580001067983 */ /* 0x001f280000300800 */
[----:B------:R-:W4:Y:S04]  /*1a510*/  LDL.LU R7, [R1+0x5c] ;  /* 0x00005c0001077983 */ /* 0x000f280000300800 */
[----:B------:R-:W-:Y:S04]  /*1a520*/  STL.64 [R1+0x70], R12 ;  /* 0x0000700c01007387 */ /* 0x000fe80000100a00 */
[----:B------:R0:W-:Y:S04]  /*1a530*/  STL.64 [R1+0x78], R14 ;  /* 0x0000780e01007387 */ /* 0x0001e80000100a00 */
[----:B0-----:R-:W2:Y:S04]  /*1a540*/  LDL.LU.64 R14, [R1+0xb58] ;  /* 0x000b5800010e7983 */ /* 0x001ea80000300a00 */
[----:B------:R-:W3:Y:S04]  /*1a550*/  LDL.LU.64 R12, [R1+0xb50] ;  /* 0x000b5000010c7983 */ /* 0x000ee80000300a00 */
[----:B------:R-:W-:Y:S04]  /*1a560*/  STL.64 [R1+0xac8], R10 ;  /* 0x000ac80a01007387 */ /* 0x000fe80000100a00 */
[----:B------:R2:W-:Y:S02]  /*1a570*/  STL.64 [R1+0xac0], R8 ;  /* 0x000ac00801007387 */ /* 0x0005e40000100a00 */
[----:B--2---:R-:W-:-:S02]  /*1a580*/  IMAD.MOV.U32 R8, RZ, RZ, R15 ;  /* 0x000000ffff087224 */ /* 0x004fc400078e000f */
[----:B------:R-:W3:Y:S01]  /*1a590*/  LDL.LU R15, [R1+0xb48] ;  /* 0x000b4800010f7983 */ /* 0x000ee20000300800 */
[----:B------:R-:W-:Y:S02]  /*1a5a0*/  IMAD.MOV.U32 R10, RZ, RZ, R28 ;  /* 0x000000ffff0a7224 */ /* 0x000fe400078e001c */
[----:B------:R-:W-:Y:S02]  /*1a5b0*/  IMAD.MOV.U32 R11, RZ, RZ, R2 ;  /* 0x000000ffff0b7224 */ /* 0x000fe400078e0002 */
[----:B------:R-:W-:-:S03]  /*1a5c0*/  IMAD.MOV.U32 R9, RZ, RZ, R29 ;  /* 0x000000ffff097224 */ /* 0x000fc600078e001d */
        /* <DEDUP_REMOVED lines=9> */
[----:B------:R0:W-:Y:S01]  /*1a660*/  STL [R1+0x6c], R19 ;  /* 0x00006c1301007387 */ /* 0x0001e20000100800 */
[----:B------:R-:W-:Y:S02]  /*1a670*/  IMAD.MOV.U32 R29, RZ, RZ, R18 ;  /* 0x000000ffff1d7224 */ /* 0x000fe400078e0012 */
[----:B------:R-:W-:Y:S02]  /*1a680*/  IMAD.MOV.U32 R2, RZ, RZ, R16 ;  /* 0x000000ffff027224 */ /* 0x000fe400078e0010 */
[----:B------:R-:W-:Y:S01]  /*1a690*/  IMAD.MOV.U32 R28, RZ, RZ, R17 ;  /* 0x000000ffff1c7224 */ /* 0x000fe200078e0011 */
[----:B0-----:R-:W4:Y:S04]  /*1a6a0*/  LDL.LU.64 R18, [R1+0xb30] ;  /* 0x000b300001127983 */ /* 0x001f280000300a00 */
[----:B------:R-:W4:Y:S04]  /*1a6b0*/  LDL.LU.64 R16, [R1+0xb28] ;  /* 0x000b280001107983 */ /* 0x000f280000300a00 */
        /* <DEDUP_REMOVED lines=14> */
[----:B------:R-:W3:Y:S04]  /*1a7a0*/  LDL.LU.64 R18, [R1+0xb20] ;  /* 0x000b200001127983 */ /* 0x000ee80000300a00 */
[----:B------:R-:W3:Y:S02]  /*1a7b0*/  LDL.LU.64 R16, [R1+0xb18] ;  /* 0x000b180001107983 */ /* 0x000ee40000300a00 */
[----:B---3--:R-:W-:-:S15]  /*1a7c0*/  HMMA.16816.F32 R20, R16, R6, R20 ;  /* 0x000000061014723c */ /* 0x008fde0000001814 */
[----:B------:R-:W-:-:S04]  /*1a7d0*/  NOP ;  /* 0x0000000000007918 */ /* 0x000fc80000000000 */
[----:B------:R-:W-:Y:S04]  /*1a7e0*/  STL.64 [R1+0x240], R20 ;  /* 0x0002401401007387 */ /* 0x000fe80000100a00 */
[----:B------:R0:W-:Y:S04]  /*1a7f0*/  STL.64 [R1+0x248], R22 ;  /* 0x0002481601007387 */ /* 0x0001e80000100a00 */
[----:B0-----:R-:W3:Y:S04]  /*1a800*/  LDL.LU.64 R22, [R1+0xb10] ;  /* 0x000b100001167983 */ /* 0x001ee80000300a00 */
[----:B------:R-:W3:Y:S04]  /*1a810*/  LDL.LU.64 R20, [R1+0xb08] ;  /* 0x000b080001147983 */ /* 0x000ee80000300a00 */
[----:B------:R-:W-:Y:S04]  /*1a820*/  STL.64 [R1+0xa60], R18 ;  /* 0x000a601201007387 */ /* 0x000fe80000100a00 */
[----:B------:R0:W-:Y:S04]  /*1a830*/  STL.64 [R1+0xa58], R16 ;  /* 0x000a581001007387 */ /* 0x0001e80000100a00 */
[----:B0-----:R-:W4:Y:S04]  /*1a840*/  LDL.LU.64 R16, [R1+0x1f0] ;  /* 0x0001f00001107983 */ /* 0x001f280000300a00 */
[----:B------:R-:W4:Y:S01]  /*1a850*/  LDL.LU.64 R18, [R1+0x1f8] ;  /* 0x0001f80001127983 */ /* 0x000f220000300a00 */
[----:B---3--:R-:W-:-:S15]  /*1a860*/  HMMA.16816.F32 R24, R20, R6, R24 ;  /* 0x000000061418723c */ /* 0x008fde0000001818 */
[----:B------:R-:W-:-:S04]  /*1a870*/  NOP ;  /* 0x0000000000007918 */ /* 0x000fc80000000000 */
[----:B------:R-:W-:Y:S04]  /*1a880*/  STL.64 [R1+0x230], R24 ;  /* 0x0002301801007387 */ /* 0x000fe80000100a00 */
[----:B------:R0:W-:Y:S04]  /*1a890*/  STL.64 [R1+0x238], R26 ;  /* 0x0002381a01007387 */ /* 0x0001e80000100a00 */
[----:B0-----:R-:W2:Y:S04]  /*1a8a0*/  LDL.LU.64 R26, [R1+0xb00] ;  /* 0x000b0000011a7983 */ /* 0x001ea80000300a00 */
[----:B------:R-:W2:Y:S04]  /*1a8b0*/  LDL.LU.64 R24, [R1+0xaf8] ;  /* 0x000af80001187983 */ /* 0x000ea80000300a00 */
[----:B------:R0:W-:Y:S04]  /*1a8c0*/  STL.64 [R1+0xa30], R22 ;  /* 0x000a301601007387 */ /* 0x0001e80000100a00 */
[----:B0-----:R-:W3:Y:S04]  /*1a8d0*/  LDL R23, [R1+0x158] ;  /* 0x0001580001177983 */ /* 0x001ee80000100800 */
[----:B------:R-:W-:Y:S01]  /*1a8e0*/  STL.64 [R1+0xa28], R20 ;  /* 0x000a281401007387 */ /* 0x000fe20000100a00 */
[----:B--2---:R-:W-:Y:S03]  /*1a8f0*/  HMMA.16816.F32 R4, R24, R6, R8 ;  /* 0x000000061804723c */ /* 0x004fe60000001808 */
[----:B------:R-:W4:Y:S04]  /*1a900*/  LDL.LU.64 R10, [R1+0xaf0] ;  /* 0x000af000010a7983 */ /* 0x000f280000300a00 */
[----:B------:R-:W4:Y:S04]  /*1a910*/  LDL.LU.64 R8, [R1+0xae8] ;  /* 0x000ae80001087983 */ /* 0x000f280000300a00 */
[----:B---3--:R-:W4:Y:S08]  /*1a920*/  LDSM.16.M88.4 R20, [R23+UR8+0x3c00] ;  /* 0x003c00081714783b */ /* 0x008f300008000200 */
[----:B------:R-:W-:Y:S04]  /*1a930*/  STL.64 [R1+0x210], R4 ;  /* 0x0002100401007387 */ /* 0x000fe80000100a00 */
[----:B------:R0:W-:Y:S04]  /*1a940*/  STL.64 [R1+0x218], R6 ;  /* 0x0002180601007387 */ /* 0x0001e80000100a00 */
[----:B0-----:R-:W2:Y:S04]  /*1a950*/  LDL.LU.64 R6, [R1+0xae0] ;  /* 0x000ae00001067983 */ /* 0x001ea80000300a00 */
[----:B------:R-:W2:Y:S04]  /*1a960*/  LDL.LU.64 R4, [R1+0xad8] ;  /* 0x000ad80001047983 */ /* 0x000ea80000300a00 */
[----:B------:R-:W-:Y:S04]  /*1a970*/  STL.64 [R1+0xa00], R26 ;  /* 0x000a001a01007387 */ /* 0x000fe80000100a00 */
[----:B------:R0:W-:Y:S04]  /*1a980*/  STL.64 [R1+0x9f8], R24 ;  /* 0x0009f81801007387 */ /* 0x0001e80000100a00 */
[----:B0-----:R-:W3:Y:S04]  /*1a990*/  LDL.LU R24, [R1+0x70] ;  /* 0x0000700001187983 */ /* 0x001ee80000300800 */
[----:B------:R-:W3:Y:S04]  /*1a9a0*/  LDL.LU R25, [R1+0x74] ;  /* 0x0000740001197983 */ /* 0x000ee80000300800 */
[----:B------:R-:W2:Y:S04]  /*1a9b0*/  LDL.LU R26, [R1+0x78] ;  /* 0x00007800011a7983 */ /* 0x000ea80000300800 */
[----:B------:R-:W2:Y:S01]  /*1a9c0*/  LDL.LU R27, [R1+0x7c] ;  /* 0x00007c00011b7983 */ /* 0x000ea20000300800 */
[----:B----4-:R-:W-:-:S15]  /*1a9d0*/  HMMA.16816.F32 R16, R8, R20, R16 ;  /* 0x000000140810723c */ /* 0x010fde0000001810 */
[----:B------:R-:W-:-:S04]  /*1a9e0*/  NOP ;  /* 0x0000000000007918 */ /* 0x000fc80000000000 */
[----:B------:R-:W-:Y:S02]  /*1a9f0*/  IMAD.MOV.U32 R11, RZ, RZ, R18 ;  /* 0x000000ffff0b7224 */ /* 0x000fe400078e0012 */
[----:B------:R-:W-:Y:S02]  /*1aa00*/  IMAD.MOV.U32 R10, RZ, RZ, R19 ;  /* 0x000000ffff0a7224 */ /* 0x000fe400078e0013 */
[----:B------:R-:W-:Y:S02]  /*1aa10*/  IMAD.MOV.U32 R9, RZ, RZ, R16 ;  /* 0x000000ffff097224 */ /* 0x000fe400078e0010 */
[----:B------:R-:W-:Y:S02]  /*1aa20*/  IMAD.MOV.U32 R8, RZ, RZ, R17 ;  /* 0x000000ffff087224 */ /* 0x000fe400078e0011 */
[----:B------:R-:W-:Y:S02]  /*1aa30*/  IMAD.MOV.U32 R18, RZ, RZ, R13 ;  /* 0x000000ffff127224 */ /* 0x000fe400078e000d */
[----:B------:R-:W-:-:S02]  /*1aa40*/  IMAD.MOV.U32 R19, RZ, RZ, R12 ;  /* 0x000000ffff137224 */ /* 0x000fc400078e000c */
[----:B------:R-:W-:Y:S02]  /*1aa50*/  IMAD.MOV.U32 R16, RZ, RZ, R15 ;  /* 0x000000ffff107224 */ /* 0x000fe400078e000f */
[----:B------:R-:W-:Y:S01]  /*1aa60*/  IMAD.MOV.U32 R17, RZ, RZ, R14 ;  /* 0x000000ffff117224 */ /* 0x000fe200078e000e */
[----:B------:R-:W-:Y:S04]  /*1aa70*/  STL.64 [R1+0xaa8], R18 ;  /* 0x000aa81201007387 */ /* 0x000fe80000100a00 */
[----:B------:R-:W-:Y:S04]  /*1aa80*/  STL.64 [R1+0xaa0], R16 ;  /* 0x000aa01001007387 */ /* 0x000fe80000100a00 */
[----:B--2---:R-:W-:Y:S04]  /*1aa90*/  STL.64 [R1+0xa10], R26 ;  /* 0x000a101a01007387 */ /* 0x004fe80000100a00 */
[----:B---3--:R0:W-:Y:S04]  /*1aaa0*/  STL.64 [R1+0xa08], R24 ;  /* 0x000a081801007387 */ /* 0x0081e80000100a00 */
[----:B0-----:R-:W2:Y:S04]  /*1aab0*/  LDL.LU R24, [R1+0xb0] ;  /* 0x0000b00001187983 */ /* 0x001ea80000300800 */
[----:B------:R-:W2:Y:S04]  /*1aac0*/  LDL.LU R25, [R1+0xb4] ;  /* 0x0000b40001197983 */ /* 0x000ea80000300800 */
[----:B------:R-:W3:Y:S04]  /*1aad0*/  LDL.LU R26, [R1+0xb8] ;  /* 0x0000b800011a7983 */ /* 0x000ee80000300800 */
[----:B------:R-:W3:Y:S01]  /*1aae0*/  LDL.LU R27, [R1+0xbc] ;  /* 0x0000bc00011b7983 */ /* 0x000ee20000300800 */
[----:B------:R-:W-:-:S03]  /*1aaf0*/  IMAD.MOV.U32 R16, RZ, RZ, R9 ;  /* 0x000000ffff107224 */ /* 0x000fc600078e0009 */
[----:B---3--:R-:W-:Y:S04]  /*1ab00*/  STL.64 [R1+0xa40], R26 ;  /* 0x000a401a01007387 */ /* 0x008fe80000100a00 */
[----:B--2---:R0:W-:Y:S04]  /*1ab10*/  STL.64 [R1+0xa38], R24 ;  /* 0x000a381801007387 */ /* 0x0041e80000100a00 */
[----:B0-----:R-:W2:Y:S04]  /*1ab20*/  LDL.LU R24, [R1+0x80] ;  /* 0x0000800001187983 */ /* 0x001ea80000300800 */
[----:B------:R-:W2:Y:S01]  /*1ab30*/  LDL.LU R25, [R1+0x84] ;  /* 0x0000840001197983 */ /* 0x000ea20000300800 */
[----:B------:R-:W-:-:S02]  /*1ab40*/  IMAD.MOV.U32 R26, RZ, RZ, R3 ;  /* 0x000000ffff1a7224 */ /* 0x000fc400078e0003 */
[----:B------:R-:W-:Y:S01]  /*1ab50*/  IMAD.MOV.U32 R27, RZ, RZ, R0 ;  /* 0x000000ffff1b7224 */ /* 0x000fe200078e0000 */
[----:B------:R-:W3:Y:S01]  /*1ab60*/  LDL.LU R3, [R1+0xad4] ;  /* 0x000ad40001037983 */ /* 0x000ee20000300800 */
[----:B------:R-:W-:-:S03]  /*1ab70*/  IMAD.MOV.U32 R17, RZ, RZ, R8 ;  /* 0x000000ffff117224 */ /* 0x000fc600078e0008 */
[----:B------:R-:W4:Y:S01]  /*1ab80*/  LDL.LU R0, [R1+0xad0] ;  /* 0x000ad00001007983 */ /* 0x000f220000300800 */
[----:B------:R-:W-:Y:S02]  /*1ab90*/  IMAD.MOV.U32 R18, RZ, RZ, R11 ;  /* 0x000000ffff127224 */ /* 0x000fe400078e000b */
[----:B------:R-:W-:Y:S01]  /*1aba0*/  IMAD.MOV.U32 R19, RZ, RZ, R10 ;  /* 0x000000ffff137224 */ /* 0x000fe200078e000a */
[----:B------:R-:W3:Y:S04]  /*1abb0*/  LDL.LU.64 R8, [R1+0x1e0] ;  /* 0x0001e00001087983 */ /* 0x000ee80000300a00 */
[----:B------:R-:W3:Y:S04]  /*1abc0*/  LDL.LU.64 R10, [R1+0x1e8] ;  /* 0x0001e800010a7983 */ /* 0x000ee80000300a00 */
[----:B------:R-:W-:Y:S04]  /*1abd0*/  STL.64 [R1+0xa50], R26 ;  /* 0x000a501a01007387 */ /* 0x000fe80000100a00 */
[----:B--2---:R0:W-:Y:S04]  /*1abe0*/  STL.64 [R1+0xa48], R24 ;  /* 0x000a481801007387 */ /* 0x0041e80000100a00 */
[----:B0-----:R-:W2:Y:S04]  /*1abf0*/  LDL.LU R24, [R1+0xe0] ;  /* 0x0000e00001187983 */ /* 0x001ea80000300800 */
[----:B------:R-:W2:Y:S04]  /*1ac00*/  LDL.LU R25, [R1+0xe4] ;  /* 0x0000e40001197983 */ /* 0x000ea80000300800 */
[----:B------:R-:W2:Y:S04]  /*1ac10*/  LDL.LU R26, [R1+0xe8] ;  /* 0x0000e800011a7983 */ /* 0x000ea80000300800 */
[----:B------:R-:W2:Y:S04]  /*1ac20*/  LDL.LU R27, [R1+0xec] ;  /* 0x0000ec00011b7983 */ /* 0x000ea80000300800 */
[----:B------:R-:W3:Y:S04]  /*1ac30*/  LDL.LU.64 R12, [R1+0x1d0] ;  /* 0x0001d000010c7983 */ /* 0x000ee80000300a00 */
[----:B------:R-:W3:Y:S04]  /*1ac40*/  LDL.LU.64 R14, [R1+0x1d8] ;  /* 0x0001d800010e7983 */ /* 0x000ee80000300a00 */
[----:B--2---:R0:W-:Y:S04]  /*1ac50*/  STL.64 [R1+0xa70], R26 ;  /* 0x000a701a01007387 */ /* 0x0041e80000100a00 */
[----:B------:R1:W-:Y:S01]  /*1ac60*/  STL.64 [R1+0xa68], R24 ;  /* 0x000a681801007387 */ /* 0x0003e20000100a00 */
[----:B0-----:R-:W-:-:S02]  /*1ac70*/  IMAD.MOV.U32 R26, RZ, RZ, R18 ;  /* 0x000000ffff1a7224 */ /* 0x001fc400078e0012 */
[----:B------:R-:W-:Y:S02]  /*1ac80*/  IMAD.MOV.U32 R27, RZ, RZ, R19 ;  /* 0x000000ffff1b7224 */ /* 0x000fe400078e0013 */
[----:B-1----:R-:W-:Y:S02]  /*1ac90*/  IMAD.MOV.U32 R24, RZ, RZ, R16 ;  /* 0x000000ffff187224 */ /* 0x002fe400078e0010 */
[----:B------:R-:W-:Y:S02]  /*1aca0*/  IMAD.MOV.U32 R25, RZ, RZ, R17 ;  /* 0x000000ffff197224 */ /* 0x000fe400078e0011 */
[----:B------:R-:W2:Y:S04]  /*1acb0*/  LDL.LU.64 R16, [R1+0x1c0] ;  /* 0x0001c00001107983 */ /* 0x000ea80000300a00 */
[----:B------:R-:W2:Y:S04]  /*1acc0*/  LDL.LU.64 R18, [R1+0x1c8] ;  /* 0x0001c80001127983 */ /* 0x000ea80000300a00 */
[----:B------:R-:W-:Y:S04]  /*1acd0*/  STL.64 [R1+0xa80], R26 ;  /* 0x000a801a01007387 */ /* 0x000fe80000100a00 */
[----:B------:R0:W-:Y:S04]  /*1ace0*/  STL.64 [R1+0xa78], R24 ;  /* 0x000a781801007387 */ /* 0x0001e80000100a00 */
[----:B0-----:R-:W2:Y:S04]  /*1acf0*/  LDL.LU R24, [R1+0x90] ;  /* 0x0000900001187983 */ /* 0x001ea80000300800 */
[----:B------:R-:W2:Y:S04]  /*1ad00*/  LDL.LU R25, [R1+0x94] ;  /* 0x0000940001197983 */ /* 0x000ea80000300800 */
[----:B------:R-:W2:Y:S04]  /*1ad10*/  LDL.LU R26, [R1+0x98] ;  /* 0x00009800011a7983 */ /* 0x000ea80000300800 */
[----:B------:R-:W2:Y:S01]  /*1ad20*/  LDL.LU R27, [R1+0x9c] ;  /* 0x00009c00011b7983 */ /* 0x000ea20000300800 */
[-C--:B---3--:R-:W-:Y:S03]  /*1ad30*/  HMMA.16816.F32 R4, R4, R20.reuse, R8 ;  /* 0x000000140404723c */ /* 0x088fe60000001808 */
[----:B--2---:R-:W-:Y:S04]  /*1ad40*/  STL.64 [R1+0xa90], R26 ;  /* 0x000a901a01007387 */ /* 0x004fe80000100a00 */
[----:B------:R0:W-:Y:S04]  /*1ad50*/  STL.64 [R1+0xa88], R24 ;  /* 0x000a881801007387 */ /* 0x0001e80000100a00 */
[----:B0-----:R-:W2:Y:S04]  /*1ad60*/  LDL.LU R24, [R1+0x110] ;  /* 0x0001100001187983 */ /* 0x001ea80000300800 */
[----:B------:R-:W2:Y:S04]  /*1ad70*/  LDL.LU R25, [R1+0x114] ;  /* 0x0001140001197983 */ /* 0x000ea80000300800 */
[----:B------:R-:W2:Y:S04]  /*1ad80*/  LDL.LU R26, [R1+0x118] ;  /* 0x00011800011a7983 */ /* 0x000ea80000300800 */
[----:B------:R-:W2:Y:S04]  /*1ad90*/  LDL.LU R27, [R1+0x11c] ;  /* 0x00011c00011b7983 */ /* 0x000ea80000300800 */
[----:B------:R-:W3:Y:S04]  /*1ada0*/  LDL.LU.64 R10, [R1+0xac8] ;  /* 0x000ac800010a7983 */ /* 0x000ee80000300a00 */
[----:B------:R-:W3:Y:S02]  /*1adb0*/  LDL.LU.64 R8, [R1+0xac0] ;  /* 0x000ac00001087983 */ /* 0x000ee40000300a00 */
[----:B---3--:R-:W-:Y:S02]  /*1adc0*/  HMMA.16816.F32 R8, R8, R20, R12 ;  /* 0x000000140808723c */ /* 0x008fe4000000180c */
[----:B------:R-:W3:Y:S04]  /*1add0*/  LDL.LU.64 R14, [R1+0xab8] ;  /* 0x000ab800010e7983 */ /* 0x000ee80000300a00 */
[----:B------:R-:W3:-:S13]  /*1ade0*/  LDL.LU.64 R12, [R1+0xab0] ;  /* 0x000ab000010c7983 */ /* 0x000eda0000300a00 */
[----:B------:R-:W-:Y:S04]  /*1adf0*/  STL.64 [R1+0xa20], R10 ;  /* 0x000a200a01007387 */ /* 0x000fe80000100a00 */
[----:B------:R0:W-:Y:S04]  /*1ae00*/  STL.64 [R1+0xa18], R8 ;  /* 0x000a180801007387 */ /* 0x0001e80000100a00 */
[----:B0-----:R-:W2:Y:S04]  /*1ae10*/  LDL.LU R8, [R1+0x958] ;  /* 0x0009580001087983 */ /* 0x001ea80000300800 */
[----:B------:R-:W2:Y:S04]  /*1ae20*/  LDL.LU R9, [R1+0x954] ;  /* 0x0009540001097983 */ /* 0x000ea80000300800 */
[----:B------:R-:W2:Y:S01]  /*1ae30*/  LDL.LU.64 R10, [R1+0x48] ;  /* 0x00004800010a7983 */ /* 0x000ea20000300a00 */
[----:B---3--:R-:W-:Y:S03]  /*1ae40*/  HMMA.16816.F32 R12, R12, R20, R16 ;  /* 0x000000140c0c723c */ /* 0x008fe60000001810 */
[----:B------:R-:W2:Y:S04]  /*1ae50*/  LDL.LU.64 R18, [R1+0xaa8] ;  /* 0x000aa80001127983 */ /* 0x000ea80000300a00 */
[----:B------:R-:W2:-:S12]  /*1ae60*/  LDL.LU.64 R16, [R1+0xaa0] ;  /* 0x000aa00001107983 */ /* 0x000e980000300a00 */
[----:B------:R4:W-:Y:S04]  /*1ae70*/  STL.64 [R1+0x9b8], R14 ;  /* 0x0009b80e01007387 */ /* 0x0009e80000100a00 */
[----:B------:R-:W-:Y:S01]  /*1ae80*/  STL.64 [R1+0x9b0], R12 ;  /* 0x0009b00c01007387 */ /* 0x000fe20000100a00 */
[----:B----4-:R-:W-:-:S03]  /*1ae90*/  IMAD.MOV.U32 R14, RZ, RZ, R0 ;  /* 0x000000ffff0e7224 */ /* 0x010fc600078e0000 */
[----:B------:R-:W3:Y:S01]  /*1aea0*/  LDL.LU R0, [R1+0xa98] ;  /* 0x000a980001007983 */ /* 0x000ee20000300800 */
[----:B--2---:R-:W-:-:S15]  /*1aeb0*/  HMMA.16816.F32 R24, R16, R10, R24 ;  /* 0x0000000a1018723c */ /* 0x004fde0000001818 */
[----:B------:R-:W-:-:S04]  /*1aec0*/  NOP ;  /* 0x0000000000007918 */ /* 0x000fc80000000000 */
[----:B------:R-:W-:Y:S04]  /*1aed0*/  STL.64 [R1+0x220], R24 ;  /* 0x0002201801007387 */ /* 0x000fe80000100a00 */
[----:B------:R0:W-:Y:S04]  /*1aee0*/  STL.64 [R1+0x228], R26 ;  /* 0x0002281a01007387 */ /* 0x0001e80000100a00 */
[----:B0-----:R-:W2:Y:S04]  /*1aef0*/  LDL.LU.64 R26, [R1+0xa90] ;  /* 0x000a9000011a7983 */ /* 0x001ea80000300a00 */
[----:B------:R-:W2:Y:S01]  /*1af00*/  LDL.LU.64 R24, [R1+0xa88] ;  /* 0x000a880001187983 */ /* 0x000ea20000300a00 */
[----:B------:R-:W-:-:S07]  /*1af10*/  IMAD.MOV.U32 R15, RZ, RZ, R3 ;  /* 0x000000ffff0f7224 */ /* 0x000fce00078e0003 */
[----:B--2---:R-:W-:-:S15]  /*1af20*/  HMMA.16816.F32 R24, R16, R14, R24 ;  /* 0x0000000e1018723c */ /* 0x004fde0000001818 */
[----:B------:R-:W-:-:S04]  /*1af30*/  NOP ;  /* 0x0000000000007918 */ /* 0x000fc80000000000 */
[----:B------:R-:W-:Y:S04]  /*1af40*/  STL.64 [R1+0x200], R24 ;  /* 0x0002001801007387 */ /* 0x000fe80000100a00 */
[----:B------:R0:W-:Y:S04]  /*1af50*/  STL.64 [R1+0x208], R26 ;  /* 0x0002081a01007387 */ /* 0x0001e80000100a00 */
[----:B0-----:R-:W2:Y:S04]  /*1af60*/  LDL.LU.64 R26, [R1+0xa80] ;  /* 0x000a8000011a7983 */ /* 0x001ea80000300a00 */
[----:B------:R-:W2:Y:S02]  /*1af70*/  LDL.LU.64 R24, [R1+0xa78] ;  /* 0x000a780001187983 */ /* 0x000ea40000300a00 */
[----:B--2---:R-:W-:Y:S02]  /*1af80*/  HMMA.16816.F32 R16, R16, R22, R24 ;  /* 0x000000161010723c */ /* 0x004fe40000001818 */
[----:B------:R-:W2:Y:S04]  /*1af90*/  LDL.LU.64 R26, [R1+0xa70] ;  /* 0x000a7000011a7983 */ /* 0x000ea80000300a00 */
[----:B------:R-:W2:-:S13]  /*1afa0*/  LDL.LU.64 R24, [R1+0xa68] ;  /* 0x000a680001187983 */ /* 0x000e9a0000300a00 */
[----:B------:R-:W-:Y:S04]  /*1afb0*/  STL.64 [R1+0x1f0], R16 ;  /* 0x0001f01001007387 */ /* 0x000fe80000100a00 */
[----:B------:R0:W-:Y:S04]  /*1afc0*/  STL.64 [R1+0x1f8], R18 ;  /* 0x0001f81201007387 */ /* 0x0001e80000100a00 */
[----:B0-----:R-:W2:Y:S04]  /*1afd0*/  LDL.LU.64 R18, [R1+0xa60] ;  /* 0x000a600001127983 */ /* 0x001ea80000300a00 */
[----:B------:R-:W2:Y:S04]  /*1afe0*/  LDL.LU.64 R16, [R1+0xa58] ;  /* 0x000a580001107983 */ /* 0x000ea80000300a00 */
[----:B------:R-:W4:Y:S01]  /*1aff0*/  LDL.LU R3, [R1+0x72c] ;  /* 0x00072c0001037983 */ /* 0x000f220000300800 */
[----:B--2---:R-:W-:-:S15]  /*1b000*/  HMMA.16816.F32 R24, R16, R10, R24 ;  /* 0x0000000a1018723c */ /* 0x004fde0000001818 */
[----:B------:R-:W-:-:S04]  /*1b010*/  NOP ;  /* 0x0000000000007918 */ /* 0x000fc80000000000 */
[----:B------:R-:W-:Y:S04]  /*1b020*/  STL.64 [R1+0x1b0], R24 ;  /* 0x0001b01801007387 */ /* 0x000fe80000100a00 */
[----:B------:R0:W-:Y:S04]  /*1b030*/  STL.64 [R1+0x1b8], R26 ;  /* 0x0001b81a01007387 */ /* 0x0001e80000100a00 */
[----:B0-----:R-:W2:Y:S04]  /*1b040*/  LDL.LU.64 R26, [R1+0xa50] ;  /* 0x000a5000011a7983 */ /* 0x001ea80000300a00 */
[----:B------:R-:W2:Y:S01]  /*1b050*/  LDL.LU.64 R24, [R1+0xa48] ;  /* 0x000a480001187983 */ /* 0x000ea20000300a00 */
[----:B------:R-:W-:Y:S01]  /*1b060*/  HMMA.16816.F32 R4, R16, R22, R4 ;  /* 0x000000161004723c */ /* 0x000fe20000001804 */
[----:B------:R-:W-:-:S02]  /*1b070*/  IMAD.MOV.U32 R12, RZ, RZ, R8 ;  /* 0x000000ffff0c7224 */ /* 0x000fc400078e0008 */
[----:B------:R-:W-:Y:S02]  /*1b080*/  IMAD.MOV.U32 R13, RZ, RZ, R9 ;  /* 0x000000ffff0d7224 */ /* 0x000fe400078e0009 */
[----:B------:R-:W-:Y:S02]  /*1b090*/  IMAD.MOV.U32 R9, RZ, RZ, R22 ;  /* 0x000000ffff097224 */ /* 0x000fe400078e0016 */
[----:B------:R-:W-:Y:S01]  /*1b0a0*/  IMAD.MOV.U32 R8, RZ, RZ, R23 ;  /* 0x000000ffff087224 */ /* 0x000fe200078e0017 */
        /* <DEDUP_REMOVED lines=8> */
[----:B------:R-:W2:Y:S04]  /*1b130*/  LDL.LU.64 R22, [R1+0xa30] ;  /* 0x000a300001167983 */ /* 0x000ea80000300a00 */
[----:B------:R-:W2:Y:S04]  /*1b140*/  LDL.LU.64 R20, [R1+0xa28] ;  /* 0x000a280001147983 */ /* 0x000ea80000300a00 */
[----:B------:R-:W3:Y:S04]  /*1b150*/  LDL.LU R19, [R1+0x944] ;  /* 0x0009440001137983 */ /* 0x000ee80000300800 */
[----:B0-----:R-:W3:Y:S04]  /*1b160*/  LDL.LU R6, [R1+0x938] ;  /* 0x0009380001067983 */ /* 0x001ee80000300800 */
[----:B------:R-:W3:Y:S04]  /*1b170*/  LDL.LU R7, [R1+0x5fc] ;  /* 0x0005fc0001077983 */ /* 0x000ee80000300800 */
[----:B------:R-:W4:Y:S04]  /*1b180*/  LDL.LU R4, [R1+0x738] ;  /* 0x0007380001047983 */ /* 0x000f280000300800 */
[----:B------:R-:W4:Y:S01]  /*1b190*/  LDL.LU R5, [R1+0x860] ;  /* 0x0008600001057983 */ /* 0x000f220000300800 */
[----:B--2---:R-:W-:Y:S03]  /*1b1a0*/  HMMA.16816.F32 R24, R20, R10, R24 ;  /* 0x0000000a1418723c */ /* 0x004fe60000001818 */
[----:B---3--:R0:W-:Y:S04]  /*1b1b0*/  STL.64 [R1+0x9a8], R6 ;  /* 0x0009a80601007387 */ /* 0x0081e80000100a00 */
[----:B----4-:R1:W-:-:S12]  /*1b1c0*/  STL.64 [R1+0x9a0], R4 ;  /* 0x0009a00401007387 */ /* 0x0103d80000100a00 */
[----:B------:R-:W-:Y:S02]  /*1b1d0*/  IMAD.MOV.U32 R17, RZ, RZ, R25 ;  /* 0x000000ffff117224 */ /* 0x000fe400078e0019 */
[----:B0-----:R-:W-:Y:S02]  /*1b1e0*/  IMAD.MOV.U32 R6, RZ, RZ, R9 ;  /* 0x000000ffff067224 */ /* 0x001fe400078e0009 */
[----:B-1----:R-:W-:Y:S02]  /*1b1f0*/  IMAD.MOV.U32 R5, RZ, RZ, R10 ;  /* 0x000000ffff057224 */ /* 0x002fe400078e000a */
[----:B------:R-:W-:Y:S02]  /*1b200*/  IMAD.MOV.U32 R4, RZ, RZ, R11 ;  /* 0x000000ffff047224 */ /* 0x000fe400078e000b */
[----:B------:R-:W-:Y:S01]  /*1b210*/  IMAD.MOV.U32 R7, RZ, RZ, R8 ;  /* 0x000000ffff077224 */ /* 0x000fe200078e0008 */
[----:B------:R-:W2:Y:S04]  /*1b220*/  LDL.LU.64 R10, [R1+0xa20] ;  /* 0x000a2000010a7983 */ /* 0x000ea80000300a00 */
[----:B------:R-:W2:Y:S04]  /*1b230*/  LDL.LU.64 R8, [R1+0xa18] ;  /* 0x000a180001087983 */ /* 0x000ea80000300a00 */
[----:B------:R-:W-:Y:S04]  /*1b240*/  STL.64 [R1+0x180], R24 ;  /* 0x0001801801007387 */ /* 0x000fe80000100a00 */
[----:B------:R0:W-:Y:S01]  /*1b250*/  STL.64 [R1+0x188], R26 ;  /* 0x0001881a01007387 */ /* 0x0001e20000100a00 */
[----:B------:R-:W-:-:S03]  /*1b260*/  IMAD.MOV.U32 R16, RZ, RZ, R24 ;  /* 0x000000ffff107224 */ /* 0x000fc600078e0018 */
[----:B0-----:R-:W3:Y:S04]  /*1b270*/  LDL.LU.64 R26, [R1+0xa10] ;  /* 0x000a1000011a7983 */ /* 0x001ee80000300a00 */
[----:B------:R-:W3:Y:S01]  /*1b280*/  LDL.LU.64 R24, [R1+0xa08] ;  /* 0x000a080001187983 */ /* 0x000ee20000300a00 */
[----:B------:R-:W-:Y:S01]  /*1b290*/  IMAD.MOV.U32 R18, RZ, RZ, R29 ;  /* 0x000000ffff127224 */ /* 0x000fe200078e001d */
[----:B---3--:R-:W-:-:S15]  /*1b2a0*/  HMMA.16816.F32 R24, R20, R14, R24 ;  /* 0x0000000e1418723c */ /* 0x008fde0000001818 */
[----:B------:R-:W-:-:S04]  /*1b2b0*/  NOP ;  /* 0x0000000000007918 */ /* 0x000fc80000000000 */
[----:B------:R-:W-:Y:S04]  /*1b2c0*/  STL.64 [R1+0x190], R24 ;  /* 0x0001901801007387 */ /* 0x000fe80000100a00 */
[----:B------:R0:W-:Y:S04]  /*1b2d0*/  STL.64 [R1+0x198], R26 ;  /* 0x0001981a01007387 */ /* 0x0001e80000100a00 */
[----:B0-----:R-:W3:Y:S04]  /*1b2e0*/  LDL.LU.64 R26, [R1+0xa00] ;  /* 0x000a0000011a7983 */ /* 0x001ee80000300a00 */
[----:B------:R-:W3:Y:S04]  /*1b2f0*/  LDL.LU.64 R24, [R1+0x9f8] ;  /* 0x0009f80001187983 */ /* 0x000ee80000300a00 */
[----:B------:R-:W-:Y:S04]  /*1b300*/  STL.64 [R1+0x9d0], R14 ;  /* 0x0009d00e01007387 */ /* 0x000fe80000100a00 */
[----:B------:R-:W-:Y:S04]  /*1b310*/  STL [R1+0x9c8], R19 ;  /* 0x0009c81301007387 */ /* 0x000fe80000100800 */
[----:B------:R0:W-:Y:S02]  /*1b320*/  STL.64 [R1+0x9c0], R16 ;  /* 0x0009c01001007387 */ /* 0x0001e40000100a00 */
[----:B0-----:R-:W-:-:S02]  /*1b330*/  IMAD.MOV.U32 R16, RZ, RZ, R2 ;  /* 0x000000ffff107224 */ /* 0x001fc400078e0002 */
[----:B------:R-:W-:Y:S01]  /*1b340*/  IMAD.MOV.U32 R17, RZ, RZ, R28 ;  /* 0x000000ffff117224 */ /* 0x000fe200078e001c */
[----:B------:R-:W4:Y:S04]  /*1b350*/  LDL.LU R2, [R1+0x9f0] ;  /* 0x0009f00001027983 */ /* 0x000f280000300800 */
[----:B------:R-:W3:Y:S04]  /*1b360*/  LDL.LU R28, [R1+0x9ec] ;  /* 0x0009ec00011c7983 */ /* 0x000ee80000300800 */
[----:B------:R-:W3:Y:S01]  /*1b370*/  LDL.LU R29, [R1+0x9e8] ;  /* 0x0009e800011d7983 */ /* 0x000ee20000300800 */
[----:B--2---:R-:W-:Y:S01]  /*1b380*/  HMMA.16816.F32 R8, R20, R6, R8 ;  /* 0x000000061408723c */ /* 0x004fe20000001808 */
[----:B------:R-:W-:-:S02]  /*1b390*/  IMAD.MOV.U32 R14, RZ, RZ, R5 ;  /* 0x000000ffff0e7224 */ /* 0x000fc400078e0005 */
[----:B------:R-:W-:Y:S02]  /*1b3a0*/  IMAD.MOV.U32 R15, RZ, RZ, R4 ;  /* 0x000000ffff0f7224 */ /* 0x000fe400078e0004 */
[----:B------:R-:W-:Y:S01]  /*1b3b0*/  IMAD.MOV.U32 R20, RZ, RZ, R0 ;  /* 0x000000ffff147224 */ /* 0x000fe200078e0000 */
[----:B------:R-:W2:Y:S04]  /*1b3c0*/  LDL.LU R19, [R1+0x6c] ;  /* 0x00006c0001137983 */ /* 0x000ea80000300800 */
[----:B------:R0:W5:Y:S09]  /*1b3d0*/  LDL.LU R0, [R1+0x9e4] ;  /* 0x0009e40001007983 */ /* 0x0001720000300800 */
[----:B------:R1:W-:Y:S02]  /*1b3e0*/  STL.64 [R1+0x1d0], R8 ;  /* 0x0001d00801007387 */ /* 0x0003e40000100a00 */
[----:B-1----:R-:W-:-:S02]  /*1b3f0*/  IMAD.MOV.U32 R8, RZ, RZ, R12 ;  /* 0x000000ffff087224 */ /* 0x002fc400078e000c */
[----:B------:R-:W-:Y:S01]  /*1b400*/  IMAD.MOV.U32 R9, RZ, RZ, R13 ;  /* 0x000000ffff097224 */ /* 0x000fe200078e000d */
[----:B------:R-:W-:Y:S01]  /*1b410*/  STL.64 [R1+0x1d8], R10 ;  /* 0x0001d80a01007387 */ /* 0x000fe20000100a00 */
[----:B----4-:R-:W-:Y:S02]  /*1b420*/  IMAD.MOV.U32 R21, RZ, RZ, R2 ;  /* 0x000000ffff157224 */ /* 0x010fe400078e0002 */
[----:B---3--:R-:W-:Y:S02]  /*1b430*/  IMAD.MOV.U32 R22, RZ, RZ, R28 ;  /* 0x000000ffff167224 */ /* 0x008fe400078e001c */
[----:B------:R-:W-:Y:S01]  /*1b440*/  IMAD.MOV.U32 R23, RZ, RZ, R29 ;  /* 0x000000ffff177224 */ /* 0x000fe200078e001d */
[----:B------:R0:W5:Y:S04]  /*1b450*/  LDL.LU R2, [R1+0x9e0] ;  /* 0x0009e00001027983 */ /* 0x0001680000300800 */
[----:B------:R-:W3:Y:S04]  /*1b460*/  LDL.LU R28, [R1+0x9dc] ;  /* 0x0009dc00011c7983 */ /* 0x000ee80000300800 */
[----:B------:R-:W4:Y:S01]  /*1b470*/  LDL.LU R29, [R1+0x9d8] ;  /* 0x0009d800011d7983 */ /* 0x000f220000300800 */
[----:B------:R-:W-:-:S15]  /*1b480*/  HMMA.16816.F32 R12, R24, R14, R20 ;  /* 0x0000000e180c723c */ /* 0x000fde0000001814 */
[----:B------:R-:W-:-:S04]  /*1b490*/  NOP ;  /* 0x0000000000007918 */ /* 0x000fc80000000000 */
[----:B------:R-:W-:Y:S01]  /*1b4a0*/  STL.64 [R1+0x160], R12 ;  /* 0x0001600c01007387 */ /* 0x000fe20000100a00 */
[----:B------:R-:W-:Y:S02]  /*1b4b0*/  IMAD.MOV.U32 R23, RZ, RZ, R15 ;  /* 0x000000ffff177224 */ /* 0x000fe400078e000f */
[----:B------:R-:W-:Y:S01]  /*1b4c0*/  IMAD.MOV.U32 R22, RZ, RZ, R14 ;  /* 0x000000ffff167224 */ /* 0x000fe200078e000e */
[----:B------:R1:W-:Y:S04]  /*1b4d0*/  STL.64 [R1+0x168], R14 ;  /* 0x0001680e01007387 */ /* 0x0003e80000100a00 */
[----:B-1----:R-:W2:Y:S01]  /*1b4e0*/  LDL.LU.64 R14, [R1+0x9d0] ;  /* 0x0009d000010e7983 */ /* 0x002ea20000300a00 */
[----:B------:R-:W-:Y:S02]  /*1b4f0*/  IMAD.MOV.U32 R21, RZ, RZ, R13 ;  /* 0x000000ffff157224 */ /* 0x000fe400078e000d */
[----:B------:R-:W-:Y:S01]  /*1b500*/  IMAD.MOV.U32 R20, RZ, RZ, R12 ;  /* 0x000000ffff147224 */ /* 0x000fe200078e000c */
[----:B------:R-:W3:Y:S04]  /*1b510*/  LDL.LU R10, [R1+0x740] ;  /* 0x00074000010a7983 */ /* 0x000ee80000300800 */
[----:B------:R-:W3:Y:S01]  /*1b520*/  LDL.LU R11, [R1+0x864] ;  /* 0x00086400010b7983 */ /* 0x000ee20000300800 */
[C---:B--2---:R-:W-:Y:S03]  /*1b530*/  HMMA.16816.F32 R12, R24.reuse, R14, R16 ;  /* 0x0000000e180c723c */ /* 0x044fe60000001810 */
[----:B------:R-:W2:Y:S04]  /*1b540*/  LDL.LU R19, [R1+0x9c8] ;  /* 0x0009c80001137983 */ /* 0x000ea80000300800 */
[----:B------:R0:W5:Y:S01]  /*1b550*/  LDL.LU.64 R16, [R1+0x9c0] ;  /* 0x0009c00001107983 */ /* 0x0001620000300a00 */
[----:B------:R-:W1:Y:S11]  /*1b560*/  LDC R18, c[0x0][0x3ac] ;  /* 0x0000eb00ff127b82 */ /* 0x000e760000000800 */
[----:B------:R-:W-:Y:S04]  /*1b570*/  STL.64 [R1+0x170], R12 ;  /* 0x0001700c01007387 */ /* 0x000fe80000100a00 */
[----:B------:R0:W-:Y:S04]  /*1b580*/  STL.64 [R1+0x178], R14 ;  /* 0x0001780e01007387 */ /* 0x0001e80000100a00 */
[----:B0-----:R-:W2:Y:S04]  /*1b590*/  LDL.LU.64 R14, [R1+0x9b8] ;  /* 0x0009b800010e7983 */ /* 0x001ea80000300a00 */
[----:B------:R-:W2:Y:S02]  /*1b5a0*/  LDL.LU.64 R12, [R1+0x9b0] ;  /* 0x0009b000010c7983 */ /* 0x000ea40000300a00 */
[----:B--2---:R-:W-:Y:S02]  /*1b5b0*/  HMMA.16816.F32 R12, R24, R6, R12 ;  /* 0x00000006180c723c */ /* 0x004fe4000000180c */
[----:B------:R-:W2:Y:S04]  /*1b5c0*/  LDL.LU.64 R6, [R1+0x9a8] ;  /* 0x0009a80001067983 */ /* 0x000ea80000300a00 */
[----:B------:R-:W2:-:S13]  /*1b5d0*/  LDL.LU.64 R4, [R1+0x9a0] ;  /* 0x0009a00001047983 */ /* 0x000e9a0000300a00 */
[----:B------:R-:W-:Y:S01]  /*1b5e0*/  STL.64 [R1+0x1c0], R12 ;  /* 0x0001c00c01007387 */ /* 0x000fe20000100a00 */
[----:B------:R-:W-:-:S03]  /*1b5f0*/  IMAD.MOV.U32 R25, RZ, RZ, R14 ;  /* 0x000000ffff197224 */ /* 0x000fc600078e000e */
[----:B------:R3:W-:Y:S01]  /*1b600*/  STL.64 [R1+0x1c8], R14 ;  /* 0x0001c80e01007387 */ /* 0x0007e20000100a00 */
[----:B------:R-:W-:Y:S02]  /*1b610*/  IMAD.MOV.U32 R24, RZ, RZ, R15 ;  /* 0x000000ffff187224 */ /* 0x000fe400078e000f */
[----:B---3--:R-:W-:Y:S02]  /*1b620*/  IMAD.MOV.U32 R14, RZ, RZ, R28 ;  /* 0x000000ffff0e7224 */ /* 0x008fe400078e001c */
[----:B----4-:R-:W-:Y:S01]  /*1b630*/  IMAD.MOV.U32 R15, RZ, RZ, R29 ;  /* 0x000000ffff0f7224 */ /* 0x010fe200078e001d */
[----:B------:R-:W3:Y:S04]  /*1b640*/  LDL.LU R28, [R1+0x998] ;  /* 0x00099800011c7983 */ /* 0x000ee80000300800 */
[----:B------:R-:W3:Y:S01]  /*1b650*/  LDL.LU R29, [R1+0x994] ;  /* 0x00099400011d7983 */ /* 0x000ee20000300800 */
[----:B-1----:R-:W-:-:S02]  /*1b660*/  IMAD.SHL.U32 R18, R18, 0x20, RZ ;  /* 0x0000002012127824 */ /* 0x002fc400078e00ff */
[----:B------:R-:W-:Y:S02]  /*1b670*/  IMAD.MOV.U32 R13, RZ, RZ, R8 ;  /* 0x000000ffff0d7224 */ /* 0x000fe400078e0008 */
[----:B------:R-:W-:Y:S01]  /*1b680*/  IMAD.MOV.U32 R12, RZ, RZ, R9 ;  /* 0x000000ffff0c7224 */ /* 0x000fe200078e0009 */
[----:B------:R-:W4:Y:S01]  /*1b690*/  LDL.LU R27, [R1+0x930] ;  /* 0x00093000011b7983 */ /* 0x000f220000300800 */
[-C--:B--2---:R-:W-:Y:S01]  /*1b6a0*/  LOP3.LUT R5, R5, R4.reuse, RZ, 0x3c, !PT ;  /* 0x0000000405057212 */ /* 0x084fe200078e3cff */
[----:B------:R-:W-:Y:S02]  /*1b6b0*/  IMAD.MOV.U32 R26, RZ, RZ, R6 ;  /* 0x000000ffff1a7224 */ /* 0x000fe400078e0006 */
[----:B------:R-:W-:Y:S01]  /*1b6c0*/  IMAD.MOV.U32 R6, RZ, RZ, R3 ;  /* 0x000000ffff067224 */ /* 0x000fe200078e0003 */
[C---:B------:R-:W-:Y:S01]  /*1b6d0*/  LOP3.LUT R4, R5.reuse, R4, RZ, 0x3c, !PT ;  /* 0x0000000405047212 */ /* 0x040fe200078e3cff */
[----:B------:R-:W-:Y:S02]  /*1b6e0*/  IMAD.U32 R3, RZ, RZ, UR40 ;  /* 0x00000028ff037e24 */ /* 0x000fe4000f8e00ff */
[----:B------:R-:W-:Y:S01]  /*1b6f0*/  IMAD.WIDE R6, R18, 0x2, R6 ;  /* 0x0000000212067825 */ /* 0x000fe200078e0206 */
[----:B------:R-:W-:-:S04]  /*1b700*/  LOP3.LUT R5, R5, R4, RZ, 0x3c, !PT ;  /* 0x0000000405057212 */ /* 0x000fc800078e3cff */
[----:B------:R0:W-:Y:S01]  /*1b710*/  STL [R1+0x72c], R6 ;  /* 0x00072c0601007387 */ /* 0x0001e20000100800 */
[----:B------:R-:W-:-:S04]  /*1b720*/  IMAD.WIDE R8, R18, 0x2, R4 ;  /* 0x0000000212087825 */ /* 0x000fc800078e0204 */
[----:B---3--:R-:W-:Y:S02]  /*1b730*/  IMAD.WIDE R4, R3, 0x2, R28 ;  /* 0x0000000203047825 */ /* 0x008fe400078e021c */
[----:B------:R-:W2:Y:S04]  /*1b740*/  LDL.LU R28, [R1+0x948] ;  /* 0x00094800011c7983 */ /* 0x000ea80000300800 */
[----:B------:R-:W3:Y:S04]  /*1b750*/  LDL.LU R29, [R1+0x960] ;  /* 0x00096000011d7983 */ /* 0x000ee80000300800 */
[----:B------:R-:W2:Y:S04]  /*1b760*/  LDL.LU R3, [R1+0x910] ;  /* 0x0009100001037983 */ /* 0x000ea80000300800 */
[----:B------:R1:W-:Y:S04]  /*1b770*/  STL [R1+0x5fc], R7 ;  /* 0x0005fc0701007387 */ /* 0x0003e80000100800 */
[----:B0-----:R-:W2:Y:S04]  /*1b780*/  LDL.LU R6, [R1+0x574] ;  /* 0x0005740001067983 */ /* 0x001ea80000300800 */
[----:B-1----:R-:W2:Y:S04]  /*1b790*/  LDL.LU R7, [R1+0x610] ;  /* 0x0006100001077983 */ /* 0x002ea80000300800 */
[----:B------:R0:W-:Y:S04]  /*1b7a0*/  STL [R1+0x860], R8 ;  /* 0x0008600801007387 */ /* 0x0001e80000100800 */
[----:B------:R1:W-:Y:S04]  /*1b7b0*/  STL [R1+0x738], R9 ;  /* 0x0007380901007387 */ /* 0x0003e80000100800 */
[----:B0-----:R-:W3:Y:S04]  /*1b7c0*/  LDL.LU R8, [R1+0x614] ;  /* 0x0006140001087983 */ /* 0x001ee80000300800 */
[----:B-1----:R-:W3:Y:S01]  /*1b7d0*/  LDL.LU R9, [R1+0x73c] ;  /* 0x00073c0001097983 */ /* 0x002ee20000300800 */
[----:B--2---:R-:W-:-:S04]  /*1b7e0*/  LOP3.LUT R7, R7, R6, RZ, 0x3c, !PT ;  /* 0x0000000607077212 */ /* 0x004fc800078e3cff */
[----:B------:R-:W-:-:S04]  /*1b7f0*/  LOP3.LUT R6, R7, R6, RZ, 0x3c, !PT ;  /* 0x0000000607067212 */ /* 0x000fc800078e3cff */
[----:B------:R-:W-:-:S03]  /*1b800*/  LOP3.LUT R7, R7, R6, RZ, 0x3c, !PT ;  /* 0x0000000607077212 */ /* 0x000fc600078e3cff */
[----:B------:R-:W-:-:S05]  /*1b810*/  IMAD.WIDE R6, R18, 0x2, R6 ;  /* 0x0000000212067825 */ /* 0x000fca00078e0206 */
[----:B------:R0:W-:Y:S04]  /*1b820*/  STL [R1+0x610], R6 ;  /* 0x0006100601007387 */ /* 0x0001e80000100800 */
[----:B------:R1:W-:Y:S04]  /*1b830*/  STL [R1+0x574], R7 ;  /* 0x0005740701007387 */ /* 0x0003e80000100800 */
[----:B0-----:R-:W2:Y:S04]  /*1b840*/  LDL.LU R6, [R1+0x578] ;  /* 0x0005780001067983 */ /* 0x001ea80000300800 */
[----:B-1----:R-:W2:Y:S01]  /*1b850*/  LDL.LU R7, [R1+0x618] ;  /* 0x0006180001077983 */ /* 0x002ea20000300800 */
[----:B---3--:R-:W-:-:S02]  /*1b860*/  LOP3.LUT R9, R9, R8, RZ, 0x3c, !PT ;  /* 0x0000000809097212 */ /* 0x008fc400078e3cff */
[----:B------:R-:W-:Y:S02]  /*1b870*/  LOP3.LUT R11, R11, R10, RZ, 0x3c, !PT ;  /* 0x0000000a0b0b7212 */ /* 0x000fe400078e3cff */
[----:B------:R-:W-:Y:S02]  /*1b880*/  LOP3.LUT R8, R9, R8, RZ, 0x3c, !PT ;  /* 0x0000000809087212 */ /* 0x000fe400078e3cff */
[----:B------:R-:W-:Y:S02]  /*1b890*/  LOP3.LUT R10, R11, R10, RZ, 0x3c, !PT ;  /* 0x0000000a0b0a7212 */ /* 0x000fe400078e3cff */
[----:B------:R-:W-:Y:S02]  /*1b8a0*/  LOP3.LUT R9, R9, R8, RZ, 0x3c, !PT ;  /* 0x0000000809097212 */ /* 0x000fe400078e3cff */
[----:B------:R-:W-:Y:S01]  /*1b8b0*/  LOP3.LUT R11, R11, R10, RZ, 0x3c, !PT ;  /* 0x0000000a0b0b7212 */ /* 0x000fe200078e3cff */
[----:B------:R-:W-:-:S04]  /*1b8c0*/  IMAD.WIDE R8, R18, 0x2, R8 ;  /* 0x0000000212087825 */ /* 0x000fc800078e0208 */
[----:B------:R-:W-:Y:S01]  /*1b8d0*/  IMAD.WIDE R10, R18, 0x2, R10 ;  /* 0x00000002120a7825 */ /* 0x000fe200078e020a */
[----:B------:R0:W-:Y:S04]  /*1b8e0*/  STL [R1+0x73c], R8 ;  /* 0x00073c0801007387 */ /* 0x0001e80000100800 */
[----:B------:R1:W-:Y:S04]  /*1b8f0*/  STL [R1+0x614], R9 ;  /* 0x0006140901007387 */ /* 0x0003e80000100800 */
[----:B0-----:R-:W3:Y:S04]  /*1b900*/  LDL.LU R8, [R1+0x61c] ;  /* 0x00061c0001087983 */ /* 0x001ee80000300800 */
[----:B-1----:R-:W3:Y:S04]  /*1b910*/  LDL.LU R9, [R1+0x744] ;  /* 0x0007440001097983 */ /* 0x002ee80000300800 */
[----:B------:R0:W-:Y:S04]  /*1b920*/  STL [R1+0x864], R10 ;  /* 0x0008640a01007387 */ /* 0x0001e80000100800 */
[----:B------:R1:W-:Y:S04]  /*1b930*/  STL [R1+0x740], R11 ;  /* 0x0007400b01007387 */ /* 0x0003e80000100800 */
[----:B0-----:R-:W4:Y:S04]  /*1b940*/  LDL.LU R10, [R1+0x748] ;  /* 0x00074800010a7983 */ /* 0x001f280000300800 */
[----:B-1----:R-:W4:Y:S01]  /*1b950*/  LDL.LU R11, [R1+0x868] ;  /* 0x00086800010b7983 */ /* 0x002f220000300800 */
        /* <DEDUP_REMOVED lines=8> */
[----:B---3--:R-:W-:-:S04]  /*1b9e0*/  LOP3.LUT R9, R9, R8, RZ, 0x3c, !PT ;  /* 0x0000000809097212 */ /* 0x008fc800078e3cff */
[----:B------:R-:W-:-:S04]  /*1b9f0*/  LOP3.LUT R8, R9, R8, RZ, 0x3c, !PT ;  /* 0x0000000809087212 */ /* 0x000fc800078e3cff */
[----:B------:R-:W-:Y:S02]  /*1ba00*/  LOP3.LUT R9, R9, R8, RZ, 0x3c, !PT ;  /* 0x0000000809097212 */ /* 0x000fe400078e3cff */
[----:B----4-:R-:W-:-:S04]  /*1ba10*/  LOP3.LUT R11, R11, R10, RZ, 0x3c, !PT ;  /* 0x0000000a0b0b7212 */ /* 0x010fc800078e3cff */
[----:B------:R-:W-:Y:S01]  /*1ba20*/  LOP3.LUT R10, R11, R10, RZ, 0x3c, !PT ;  /* 0x0000000a0b0a7212 */ /* 0x000fe200078e3cff */
[----:B------:R-:W-:-:S03]  /*1ba30*/  IMAD.WIDE R8, R18, 0x2, R8 ;  /* 0x0000000212087825 */ /* 0x000fc600078e0208 */
[----:B------:R-:W-:Y:S02]  /*1ba40*/  LOP3.LUT R11, R11, R10, RZ, 0x3c, !PT ;  /* 0x0000000a0b0b7212 */ /* 0x000fe400078e3cff */
[----:B------:R0:W-:Y:S04]  /*1ba50*/  STL [R1+0x744], R8 ;  /* 0x0007440801007387 */ /* 0x0001e80000100800 */
[----:B------:R1:W-:Y:S01]  /*1ba60*/  STL [R1+0x61c], R9 ;  /* 0x00061c0901007387 */ /* 0x0003e20000100800 */
[----:B------:R-:W-:-:S03]  /*1ba70*/  IMAD.WIDE R10, R18, 0x2, R10 ;  /* 0x00000002120a7825 */ /* 0x000fc600078e020a */
        /* <DEDUP_REMOVED lines=813> */
[----:B------:R-:W-:Y:S01]  /*1ed50*/  STL [R1+0x850], R8 ;  /* 0x0008500801007387 */ /* 0x000fe20000100800 */
[----:B------:R-:W-:-:S03]  /*1ed60*/  IMAD.WIDE R10, R18, 0x2, R10 ;  /* 0x00000002120a7825 */ /* 0x000fc600078e020a */
[----:B------:R-:W-:Y:S04]  /*1ed70*/  STL [R1+0x604], R9 ;  /* 0x0006040901007387 */ /* 0x000fe80000100800 */
[----:B------:R0:W-:Y:S04]  /*1ed80*/  STL [R1+0x8f0], R10 ;  /* 0x0008f00a01007387 */ /* 0x0001e80000100800 */
[----:B------:R1:W-:Y:S04]  /*1ed90*/  STL [R1+0x734], R11 ;  /* 0x0007340b01007387 */ /* 0x0003e80000100800 */
[----:B0-----:R-:W3:Y:S04]  /*1eda0*/  LDL.LU R10, [R1+0x858] ;  /* 0x00085800010a7983 */ /* 0x001ee80000300800 */
[----:B-1----:R-:W3:Y:S01]  /*1edb0*/  LDL.LU R11, [R1+0x900] ;  /* 0x00090000010b7983 */ /* 0x002ee20000300800 */
[----:B--2---:R-:W-:-:S04]  /*1edc0*/  LOP3.LUT R7, R7, R6, RZ, 0x3c, !PT ;  /* 0x0000000607077212 */ /* 0x004fc800078e3cff */
[----:B------:R-:W-:-:S04]  /*1edd0*/  LOP3.LUT R6, R7, R6, RZ, 0x3c, !PT ;  /* 0x0000000607067212 */ /* 0x000fc800078e3cff */
[----:B------:R-:W-:-:S03]  /*1ede0*/  LOP3.LUT R7, R7, R6, RZ, 0x3c, !PT ;  /* 0x0000000607077212 */ /* 0x000fc600078e3cff */
[----:B------:R-:W-:Y:S02]  /*1edf0*/  IMAD.WIDE R8, R18, 0x2, R6 ;  /* 0x0000000212087825 */ /* 0x000fe400078e0206 */
[----:B------:R-:W2:Y:S04]  /*1ee00*/  LDL.LU R6, [R1+0x728] ;  /* 0x0007280001067983 */ /* 0x000ea80000300800 */
[----:B------:R-:W2:Y:S04]  /*1ee10*/  LDL.LU R7, [R1+0x854] ;  /* 0x0008540001077983 */ /* 0x000ea80000300800 */
[----:B------:R0:W-:Y:S04]  /*1ee20*/  STL [R1+0x608], R8 ;  /* 0x0006080801007387 */ /* 0x0001e80000100800 */
[----:B------:R1:W-:Y:S04]  /*1ee30*/  STL [R1+0x568], R9 ;  /* 0x0005680901007387 */ /* 0x0003e80000100800 */
[----:B0-----:R-:W4:Y:S04]  /*1ee40*/  LDL.LU R8, [R1+0x60c] ;  /* 0x00060c0001087983 */ /* 0x001f280000300800 */
[----:B-1----:R-:W4:Y:S01]  /*1ee50*/  LDL.LU R9, [R1+0x8f4] ;  /* 0x0008f40001097983 */ /* 0x002f220000300800 */
[----:B---3--:R-:W-:-:S04]  /*1ee60*/  LOP3.LUT R11, R11, R10, RZ, 0x3c, !PT ;  /* 0x0000000a0b0b7212 */ /* 0x008fc800078e3cff */
[----:B------:R-:W-:-:S04]  /*1ee70*/  LOP3.LUT R10, R11, R10, RZ, 0x3c, !PT ;  /* 0x0000000a0b0a7212 */ /* 0x000fc800078e3cff */
[----:B------:R-:W-:-:S03]  /*1ee80*/  LOP3.LUT R11, R11, R10, RZ, 0x3c, !PT ;  /* 0x0000000a0b0b7212 */ /* 0x000fc600078e3cff */
[----:B------:R-:W-:Y:S01]  /*1ee90*/  IMAD.WIDE R10, R18, 0x2, R10 ;  /* 0x00000002120a7825 */ /* 0x000fe200078e020a */
[----:B--2---:R-:W-:-:S04]  /*1eea0*/  LOP3.LUT R7, R7, R6, RZ, 0x3c, !PT ;  /* 0x0000000607077212 */ /* 0x004fc800078e3cff */
[----:B------:R-:W-:-:S04]  /*1eeb0*/  LOP3.LUT R6, R7, R6, RZ, 0x3c, !PT ;  /* 0x0000000607067212 */ /* 0x000fc800078e3cff */
[----:B------:R-:W-:-:S03]  /*1eec0*/  LOP3.LUT R7, R7, R6, RZ, 0x3c, !PT ;  /* 0x0000000607077212 */ /* 0x000fc600078e3cff */
[----:B------:R-:W-:-:S05]  /*1eed0*/  IMAD.WIDE R6, R18, 0x2, R6 ;  /* 0x0000000212067825 */ /* 0x000fca00078e0206 */
[----:B------:R4:W-:Y:S04]  /*1eee0*/  STL [R1+0x854], R6 ;  /* 0x0008540601007387 */ /* 0x0009e80000100800 */
[----:B------:R0:W-:Y:S04]  /*1eef0*/  STL [R1+0x728], R7 ;  /* 0x0007280701007387 */ /* 0x0001e80000100800 */
[----:B------:R1:W-:Y:S04]  /*1ef00*/  STL [R1+0x900], R10 ;  /* 0x0009000a01007387 */ /* 0x0003e80000100800 */
[----:B------:R2:W-:Y:S01]  /*1ef10*/  STL [R1+0x858], R11 ;  /* 0x0008580b01007387 */ /* 0x0005e20000100800 */
[----:B----4-:R-:W-:-:S02]  /*1ef20*/  IMAD.MOV.U32 R6, RZ, RZ, R9 ;  /* 0x000000ffff067224 */ /* 0x010fc400078e0009 */
[----:B0-----:R-:W-:Y:S01]  /*1ef30*/  IMAD.MOV.U32 R7, RZ, RZ, R8 ;  /* 0x000000ffff077224 */ /* 0x001fe200078e0008 */
[----:B-1----:R-:W3:Y:S04]  /*1ef40*/  LDL.LU R10, [R1+0x8fc] ;  /* 0x0008fc00010a7983 */ /* 0x002ee80000300800 */
[----:B--2---:R-:W3:Y:S01]  /*1ef50*/  LDL.LU R11, [R1+0x914] ;  /* 0x00091400010b7983 */ /* 0x004ee20000300800 */
[----:B------:R-:W-:-:S03]  /*1ef60*/  IMAD.WIDE R8, R18, 0x2, R6 ;  /* 0x0000000212087825 */ /* 0x000fc600078e0206 */
[----:B------:R-:W2:Y:S04]  /*1ef70*/  LDL.LU R6, [R1+0x85c] ;  /* 0x00085c0001067983 */ /* 0x000ea80000300800 */
[----:B------:R-:W2:Y:S04]  /*1ef80*/  LDL.LU R7, [R1+0x904] ;  /* 0x0009040001077983 */ /* 0x000ea80000300800 */
[----:B------:R0:W-:Y:S04]  /*1ef90*/  STL [R1+0x8f4], R8 ;  /* 0x0008f40801007387 */ /* 0x0001e80000100800 */
[----:B------:R1:W-:Y:S04]  /*1efa0*/  STL [R1+0x60c], R9 ;  /* 0x00060c0901007387 */ /* 0x0003e80000100800 */
[----:B0-----:R-:W4:Y:S01]  /*1efb0*/  LDL.LU R8, [R1+0x8f8] ;  /* 0x0008f80001087983 */ /* 0x001f220000300800 */
[----:B-1----:R-:W-:Y:S01]  /*1efc0*/  IMAD.MOV.U32 R9, RZ, RZ, R3 ;  /* 0x000000ffff097224 */ /* 0x002fe200078e0003 */
[----:B---3--:R-:W-:-:S02]  /*1efd0*/  LOP3.LUT R11, R11, R10, RZ, 0x3c, !PT ;  /* 0x0000000a0b0b7212 */ /* 0x008fc400078e3cff */
[----:B--2---:R-:W-:Y:S02]  /*1efe0*/  LOP3.LUT R7, R7, R6, RZ, 0x3c, !PT ;  /* 0x0000000607077212 */ /* 0x004fe400078e3cff */
[----:B------:R-:W-:Y:S02]  /*1eff0*/  LOP3.LUT R10, R11, R10, RZ, 0x3c, !PT ;  /* 0x0000000a0b0a7212 */ /* 0x000fe400078e3cff */
[----:B------:R-:W-:Y:S02]  /*1f000*/  LOP3.LUT R6, R7, R6, RZ, 0x3c, !PT ;  /* 0x0000000607067212 */ /* 0x000fe400078e3cff */
[----:B------:R-:W-:Y:S02]  /*1f010*/  LOP3.LUT R11, R11, R10, RZ, 0x3c, !PT ;  /* 0x0000000a0b0b7212 */ /* 0x000fe400078e3cff */
[----:B------:R-:W-:Y:S01]  /*1f020*/  LOP3.LUT R7, R7, R6, RZ, 0x3c, !PT ;  /* 0x0000000607077212 */ /* 0x000fe200078e3cff */
[----:B------:R-:W-:-:S04]  /*1f030*/  IMAD.WIDE R10, R18, 0x2, R10 ;  /* 0x00000002120a7825 */ /* 0x000fc800078e020a */
[----:B------:R-:W-:-:S05]  /*1f040*/  IMAD.WIDE R6, R18, 0x2, R6 ;  /* 0x0000000212067825 */ /* 0x000fca00078e0206 */
[----:B------:R0:W-:Y:S04]  /*1f050*/  STL [R1+0x904], R6 ;  /* 0x0009040601007387 */ /* 0x0001e80000100800 */
[----:B------:R4:W-:Y:S04]  /*1f060*/  STL [R1+0x85c], R7 ;  /* 0x00085c0701007387 */ /* 0x0009e80000100800 */
[----:B------:R1:W-:Y:S04]  /*1f070*/  STL [R1+0x914], R10 ;  /* 0x0009140a01007387 */ /* 0x0003e80000100800 */
[----:B------:R2:W-:Y:S01]  /*1f080*/  STL [R1+0x8fc], R11 ;  /* 0x0008fc0b01007387 */ /* 0x0005e20000100800 */
[----:B0-----:R-:W-:-:S02]  /*1f090*/  IMAD.MOV.U32 R6, RZ, RZ, R9 ;  /* 0x000000ffff067224 */ /* 0x001fc400078e0009 */
[----:B----4-:R-:W-:Y:S01]  /*1f0a0*/  IMAD.MOV.U32 R7, RZ, RZ, R8 ;  /* 0x000000ffff077224 */ /* 0x010fe200078e0008 */
[----:B-1----:R-:W3:Y:S04]  /*1f0b0*/  LDL.LU R10, [R1+0x918] ;  /* 0x00091800010a7983 */ /* 0x002ee80000300800 */
[----:B--2---:R-:W3:Y:S04]  /*1f0c0*/  LDL.LU R11, [R1+0x928] ;  /* 0x00092800010b7983 */ /* 0x004ee80000300800 */
[----:B------:R-:W2:Y:S01]  /*1f0d0*/  LDL.LU R3, [R1+0x950] ;  /* 0x0009500001037983 */ /* 0x000ea20000300800 */
[----:B------:R-:W-:-:S03]  /*1f0e0*/  IMAD.WIDE R8, R18, 0x2, R6 ;  /* 0x0000000212087825 */ /* 0x000fc600078e0206 */
[----:B------:R-:W4:Y:S04]  /*1f0f0*/  LDL.LU R6, [R1+0x908] ;  /* 0x0009080001067983 */ /* 0x000f280000300800 */
[----:B------:R-:W4:Y:S04]  /*1f100*/  LDL.LU R7, [R1+0x91c] ;  /* 0x00091c0001077983 */ /* 0x000f280000300800 */
[----:B------:R0:W-:Y:S04]  /*1f110*/  STL [R1+0x910], R8 ;  /* 0x0009100801007387 */ /* 0x0001e80000100800 */
[----:B------:R1:W-:Y:S04]  /*1f120*/  STL [R1+0x8f8], R9 ;  /* 0x0008f80901007387 */ /* 0x0003e80000100800 */
[----:B0-----:R-:W2:Y:S04]  /*1f130*/  LDL.LU R8, [R1+0x90c] ;  /* 0x00090c0001087983 */ /* 0x001ea80000300800 */
[----:B-1----:R-:W2:Y:S01]  /*1f140*/  LDL.LU R9, [R1+0x924] ;  /* 0x0009240001097983 */ /* 0x002ea20000300800 */
[----:B----4-:R-:W-:-:S02]  /*1f150*/  LOP3.LUT R7, R7, R6, RZ, 0x3c, !PT ;  /* 0x0000000607077212 */ /* 0x010fc400078e3cff */
[----:B---3--:R-:W-:Y:S02]  /*1f160*/  LOP3.LUT R11, R11, R10, RZ, 0x3c, !PT ;  /* 0x0000000a0b0b7212 */ /* 0x008fe400078e3cff */
[----:B------:R-:W-:Y:S02]  /*1f170*/  LOP3.LUT R6, R7, R6, RZ, 0x3c, !PT ;  /* 0x0000000607067212 */ /* 0x000fe400078e3cff */
[----:B------:R-:W-:Y:S02]  /*1f180*/  LOP3.LUT R10, R11, R10, RZ, 0x3c, !PT ;  /* 0x0000000a0b0a7212 */ /* 0x000fe400078e3cff */
[----:B------:R-:W-:Y:S02]  /*1f190*/  LOP3.LUT R7, R7, R6, RZ, 0x3c, !PT ;  /* 0x0000000607077212 */ /* 0x000fe400078e3cff */
[----:B------:R-:W-:Y:S01]  /*1f1a0*/  LOP3.LUT R11, R11, R10, RZ, 0x3c, !PT ;  /* 0x0000000a0b0b7212 */ /* 0x000fe200078e3cff */
[----:B------:R-:W-:-:S04]  /*1f1b0*/  IMAD.WIDE R6, R18, 0x2, R6 ;  /* 0x0000000212067825 */ /* 0x000fc800078e0206 */
[----:B------:R-:W-:Y:S01]  /*1f1c0*/  IMAD.WIDE R10, R18, 0x2, R10 ;  /* 0x00000002120a7825 */ /* 0x000fe200078e020a */
[----:B------:R0:W-:Y:S04]  /*1f1d0*/  STL [R1+0x91c], R6 ;  /* 0x00091c0601007387 */ /* 0x0001e80000100800 */
[----:B------:R1:W-:Y:S01]  /*1f1e0*/  STL [R1+0x908], R7 ;  /* 0x0009080701007387 */ /* 0x0003e20000100800 */
[----:B0-----:R-:W-:Y:S02]  /*1f1f0*/  IMAD.MOV.U32 R6, RZ, RZ, R26 ;  /* 0x000000ffff067224 */ /* 0x001fe400078e001a */
[----:B-1----:R-:W-:Y:S02]  /*1f200*/  IMAD.MOV.U32 R7, RZ, RZ, R27 ;  /* 0x000000ffff077224 */ /* 0x002fe400078e001b */
[----:B------:R-:W-:-:S02]  /*1f210*/  IMAD.MOV.U32 R27, RZ, RZ, R12 ;  /* 0x000000ffff1b7224 */ /* 0x000fc400078e000c */
[----:B------:R-:W-:Y:S02]  /*1f220*/  IMAD.MOV.U32 R26, RZ, RZ, R14 ;  /* 0x000000ffff1a7224 */ /* 0x000fe400078e000e */
[----:B------:R-:W-:Y:S01]  /*1f230*/  IMAD.MOV.U32 R12, RZ, RZ, R15 ;  /* 0x000000ffff0c7224 */ /* 0x000fe200078e000f */
[----:B------:R-:W3:Y:S04]  /*1f240*/  LDL.LU R14, [R1+0x95c] ;  /* 0x00095c00010e7983 */ /* 0x000ee80000300800 */
[----:B------:R-:W4:Y:S04]  /*1f250*/  LDL.LU R15, [R1+0x964] ;  /* 0x00096400010f7983 */ /* 0x000f280000300800 */
[----:B------:R-:W-:Y:S04]  /*1f260*/  STL [R1+0x928], R10 ;  /* 0x0009280a01007387 */ /* 0x000fe80000100800 */
[----:B------:R0:W-:Y:S02]  /*1f270*/  STL [R1+0x918], R11 ;  /* 0x0009180b01007387 */ /* 0x0001e40000100800 */
[----:B0-----:R-:W-:-:S02]  /*1f280*/  IMAD.MOV.U32 R11, RZ, RZ, R7 ;  /* 0x000000ffff0b7224 */ /* 0x001fc400078e0007 */
[----:B------:R-:W-:Y:S02]  /*1f290*/  IMAD.MOV.U32 R10, RZ, RZ, R6 ;  /* 0x000000ffff0a7224 */ /* 0x000fe400078e0006 */
[----:B--2---:R-:W-:Y:S02]  /*1f2a0*/  IMAD.MOV.U32 R7, RZ, RZ, R8 ;  /* 0x000000ffff077224 */ /* 0x004fe400078e0008 */
[----:B------:R-:W-:-:S04]  /*1f2b0*/  IMAD.MOV.U32 R6, RZ, RZ, R9 ;  /* 0x000000ffff067224 */ /* 0x000fc800078e0009 */
[C---:B------:R-:W-:Y:S02]  /*1f2c0*/  IMAD.WIDE R8, R18.reuse, 0x2, R6 ;  /* 0x0000000212087825 */ /* 0x040fe400078e0206 */
[----:B------:R-:W2:Y:S02]  /*1f2d0*/  LDL.LU R7, [R1+0x920] ;  /* 0x0009200001077983 */ /* 0x000ea40000300800 */
[----:B------:R-:W-:Y:S02]  /*1f2e0*/  IMAD.MOV.U32 R6, RZ, RZ, R10 ;  /* 0x000000ffff067224 */ /* 0x000fe400078e000a */
[----:B------:R-:W-:Y:S01]  /*1f2f0*/  IMAD.MOV.U32 R10, RZ, RZ, R19 ;  /* 0x000000ffff0a7224 */ /* 0x000fe200078e0013 */
[----:B------:R0:W-:Y:S04]  /*1f300*/  STL [R1+0x924], R8 ;  /* 0x0009240801007387 */ /* 0x0001e80000100800 */
[----:B------:R1:W-:Y:S01]  /*1f310*/  STL [R1+0x90c], R9 ;  /* 0x00090c0901007387 */ /* 0x0003e20000100800 */
[----:B------:R-:W-:-:S03]  /*1f320*/  IMAD.WIDE R10, R18, 0x2, R10 ;  /* 0x00000002120a7825 */ /* 0x000fc600078e020a */
[----:B0-----:R-:W3:Y:S04]  /*1f330*/  LDL.LU R8, [R1+0x92c] ;  /* 0x00092c0001087983 */ /* 0x001ee80000300800 */
[----:B-1----:R-:W3:Y:S01]  /*1f340*/  LDL.LU R9, [R1+0x93c] ;  /* 0x00093c0001097983 */ /* 0x002ee20000300800 */
[----:B--2---:R-:W-:-:S05]  /*1f350*/  IMAD.WIDE R6, R18, 0x2, R6 ;  /* 0x0000000212067825 */ /* 0x004fca00078e0206 */
[----:B------:R-:W-:Y:S04]  /*1f360*/  STL [R1+0x938], R6 ;  /* 0x0009380601007387 */ /* 0x000fe80000100800 */
[----:B------:R-:W-:Y:S04]  /*1f370*/  STL [R1+0x920], R7 ;  /* 0x0009200701007387 */ /* 0x000fe80000100800 */
[----:B------:R-:W2:Y:S04]  /*1f380*/  LDL.LU R19, [R1+0x150] ;  /* 0x0001500001137983 */ /* 0x000ea80000300800 */
[----:B------:R-:W-:Y:S04]  /*1f390*/  STL [R1+0x944], R10 ;  /* 0x0009440a01007387 */ /* 0x000fe80000100800 */
[----:B------:R0:W-:Y:S04]  /*1f3a0*/  STL [R1+0x930], R11 ;  /* 0x0009300b01007387 */ /* 0x0001e80000100800 */
[----:B0-----:R-:W2:Y:S01]  /*1f3b0*/  LDL.LU R11, [R1+0x934] ;  /* 0x00093400010b7983 */ /* 0x001ea20000300800 */
[----:B---3--:R-:W-:-:S02]  /*1f3c0*/  IMAD.MOV.U32 R6, RZ, RZ, R9 ;  /* 0x000000ffff067224 */ /* 0x008fc400078e0009 */
[----:B------:R-:W-:Y:S02]  /*1f3d0*/  IMAD.MOV.U32 R7, RZ, RZ, R8 ;  /* 0x000000ffff077224 */ /* 0x000fe400078e0008 */
[----:B------:R-:W-:Y:S02]  /*1f3e0*/  IMAD.MOV.U32 R10, RZ, RZ, R29 ;  /* 0x000000ffff0a7224 */ /* 0x000fe400078e001d */
[----:B------:R-:W-:-:S04]  /*1f3f0*/  IMAD.WIDE R8, R18, 0x2, R6 ;  /* 0x0000000212087825 */ /* 0x000fc800078e0206 */
[----:B------:R-:W-:Y:S01]  /*1f400*/  IMAD.MOV.U32 R6, RZ, RZ, R3 ;  /* 0x000000ffff067224 */ /* 0x000fe200078e0003 */
[----:B------:R4:W-:Y:S04]  /*1f410*/  STL [R1+0x93c], R8 ;  /* 0x00093c0801007387 */ /* 0x0009e80000100800 */
[----:B------:R0:W-:Y:S01]  /*1f420*/  STL [R1+0x92c], R9 ;  /* 0x00092c0901007387 */ /* 0x0001e20000100800 */
[----:B----4-:R-:W-:Y:S02]  /*1f430*/  IMAD.MOV.U32 R8, RZ, RZ, R15 ;  /* 0x000000ffff087224 */ /* 0x010fe400078e000f */
[----:B0-----:R-:W-:Y:S02]  /*1f440*/  IMAD.MOV.U32 R9, RZ, RZ, R14 ;  /* 0x000000ffff097224 */ /* 0x001fe400078e000e */
[----:B------:R-:W-:Y:S01]  /*1f450*/  IMAD.WIDE R8, R18, 0x2, R8 ;  /* 0x0000000212087825 */ /* 0x000fe200078e0208 */
[----:B------:R-:W-:-:S04]  /*1f460*/  UIADD3 UR7, UPT, UPT, UR7, -0x1, URZ ;  /* 0xffffffff07077890 */ /* 0x000fc8000fffe0ff */
[----:B------:R-:W-:Y:S01]  /*1f470*/  UISETP.NE.U32.AND UP0, UPT, UR7, URZ, UPT ;  /* 0x000000ff0700728c */ /* 0x000fe2000bf05070 */
[----:B------:R-:W-:Y:S02]  /*1f480*/  IMAD.MOV.U32 R3, RZ, RZ, R4 ;  /* 0x000000ffff037224 */ /* 0x000fe400078e0004 */
[----:B------:R-:W-:Y:S02]  /*1f490*/  IMAD.MOV.U32 R4, RZ, RZ, R5 ;  /* 0x000000ffff047224 */ /* 0x000fe400078e0005 */
[----:B--2---:R-:W-:Y:S02]  /*1f4a0*/  IMAD.MOV.U32 R7, RZ, RZ, R11 ;  /* 0x000000ffff077224 */ /* 0x004fe400078e000b */
[----:B------:R-:W-:Y:S02]  /*1f4b0*/  IMAD.MOV.U32 R11, RZ, RZ, R28 ;  /* 0x000000ffff0b7224 */ /* 0x000fe400078e001c */
[----:B------:R-:W-:-:S04]  /*1f4c0*/  IMAD.WIDE R6, R18, 0x2, R6 ;  /* 0x0000000212067825 */ /* 0x000fc800078e0206 */
[----:B------:R-:W-:Y:S01]  /*1f4d0*/  IMAD.WIDE R10, R18, 0x2, R10 ;  /* 0x00000002120a7825 */ /* 0x000fe200078e020a */
[----:B------:R0:W-:Y:S04]  /*1f4e0*/  STL [R1+0x950], R6 ;  /* 0x0009500601007387 */ /* 0x0001e80000100800 */
[----:B------:R1:W-:Y:S04]  /*1f4f0*/  STL [R1+0x934], R7 ;  /* 0x0009340701007387 */ /* 0x0003e80000100800 */
[----:B------:R2:W-:Y:S04]  /*1f500*/  STL [R1+0x960], R10 ;  /* 0x0009600a01007387 */ /* 0x0005e80000100800 */
[----:B------:R3:W-:Y:S01]  /*1f510*/  STL [R1+0x948], R11 ;  /* 0x0009480b01007387 */ /* 0x0007e20000100800 */
[----:B0-----:R-:W-:-:S02]  /*1f520*/  IMAD.MOV.U32 R6, RZ, RZ, R27 ;  /* 0x000000ffff067224 */ /* 0x001fc400078e001b */
[----:B-1----:R-:W-:Y:S02]  /*1f530*/  IMAD.MOV.U32 R7, RZ, RZ, R26 ;  /* 0x000000ffff077224 */ /* 0x002fe400078e001a */
[----:B--2---:R-:W-:Y:S02]  /*1f540*/  IMAD.MOV.U32 R10, RZ, RZ, R13 ;  /* 0x000000ffff0a7224 */ /* 0x004fe400078e000d */
[----:B---3--:R-:W-:Y:S02]  /*1f550*/  IMAD.MOV.U32 R11, RZ, RZ, R12 ;  /* 0x000000ffff0b7224 */ /* 0x008fe400078e000c */
[----:B------:R-:W-:-:S04]  /*1f560*/  IMAD.WIDE R6, R18, 0x2, R6 ;  /* 0x0000000212067825 */ /* 0x000fc800078e0206 */
[----:B------:R-:W-:-:S04]  /*1f570*/  IMAD.WIDE R10, R18, 0x2, R10 ;  /* 0x00000002120a7825 */ /* 0x000fc800078e020a */
[----:B------:R-:W-:Y:S01]  /*1f580*/  VIADD R19, R19, 0xffffffe0 ;  /* 0xffffffe013137836 */ /* 0x000fe20000000000 */
[----:B------:R0:W-:Y:S04]  /*1f590*/  STL [R1+0x954], R6 ;  /* 0x0009540601007387 */ /* 0x0001e80000100800 */
[----:B------:R0:W-:Y:S04]  /*1f5a0*/  STL [R1+0x940], R7 ;  /* 0x0009400701007387 */ /* 0x0001e80000100800 */
[----:B------:R0:W-:Y:S04]  /*1f5b0*/  STL [R1+0x958], R10 ;  /* 0x0009580a01007387 */ /* 0x0001e80000100800 */
[----:B------:R0:W-:Y:S04]  /*1f5c0*/  STL [R1+0x94c], R11 ;  /* 0x00094c0b01007387 */ /* 0x0001e80000100800 */
[----:B------:R0:W-:Y:S04]  /*1f5d0*/  STL [R1+0x964], R8 ;  /* 0x0009640801007387 */ /* 0x0001e80000100800 */
[----:B------:R0:W-:Y:S04]  /*1f5e0*/  STL [R1+0x95c], R9 ;  /* 0x00095c0901007387 */ /* 0x0001e80000100800 */
[----:B------:R0:W-:Y:S01]  /*1f5f0*/  STL [R1+0x150], R19 ;  /* 0x0001501301007387 */ /* 0x0001e20000100800 */
[----:B------:R-:W-:Y:S05]  /*1f600*/  BRA.U UP0, `(.L_x_1) ;  /* 0xfffffef100987547 */ /* 0x000fea000b83ffff */
[----:B0-----:R-:W2:Y:S04]  /*1f610*/  LDL.LU R19, [R1+0x1bc] ;  /* 0x0001bc0001137983 */ /* 0x001ea80000300800 */
[----:B------:R-:W3:Y:S04]  /*1f620*/  LDL.LU R18, [R1+0x1b8] ;  /* 0x0001b80001127983 */ /* 0x000ee80000300800 */
[----:B------:R-:W4:Y:S04]  /*1f630*/  LDL.LU R15, [R1+0x200] ;  /* 0x00020000010f7983 */ /* 0x000f280000300800 */
[----:B------:R-:W2:Y:S04]  /*1f640*/  LDL.LU R14, [R1+0x204] ;  /* 0x00020400010e7983 */ /* 0x000ea80000300800 */
[----:B------:R-:W2:Y:S04]  /*1f650*/  LDL.LU R13, [R1+0x1a0] ;  /* 0x0001a000010d7983 */ /* 0x000ea80000300800 */
[----:B------:R-:W2:Y:S04]  /*1f660*/  LDL.LU R12, [R1+0x1a4] ;  /* 0x0001a400010c7983 */ /* 0x000ea80000300800 */
[----:B------:R0:W-:Y:S04]  /*1f670*/  STL [R1+0xb7c], R20 ;  /* 0x000b7c1401007387 */ /* 0x0001e80000100800 */
[----:B0-----:R-:W2:Y:S04]  /*1f680*/  LDL.LU R20, [R1+0x1e8] ;  /* 0x0001e80001147983 */ /* 0x001ea80000300800 */
[----:B--2---:R0:W-:Y:S04]  /*1f690*/  STL [R1+0xb84], R20 ;  /* 0x000b841401007387 */ /* 0x0041e80000100800 */
[----:B0-----:R-:W2:Y:S04]  /*1f6a0*/  LDL.LU R20, [R1+0x1d0] ;  /* 0x0001d00001147983 */ /* 0x001ea80000300800 */
[----:B--2---:R0:W-:Y:S04]  /*1f6b0*/  STL [R1+0xb8c], R20 ;  /* 0x000b8c1401007387 */ /* 0x0041e80000100800 */
[----:B0-----:R-:W2:Y:S04]  /*1f6c0*/  LDL.LU R20, [R1+0x1d8] ;  /* 0x0001d80001147983 */ /* 0x001ea80000300800 */
[----:B--2---:R0:W-:Y:S04]  /*1f6d0*/  STL [R1+0xb94], R20 ;  /* 0x000b941401007387 */ /* 0x0041e80000100800 */
[----:B0-----:R-:W2:Y:S04]  /*1f6e0*/  LDL.LU R20, [R1+0x1c0] ;  /* 0x0001c00001147983 */ /* 0x001ea80000300800 */
[----:B--2---:R0:W-:Y:S04]  /*1f6f0*/  STL [R1+0xb9c], R20 ;  /* 0x000b9c1401007387 */ /* 0x0041e80000100800 */
[----:B------:R1:W-:Y:S01]  /*1f700*/  STL [R1+0xb78], R21 ;  /* 0x000b781501007387 */ /* 0x0003e20000100800 */
[----:B0-----:R-:W-:-:S03]  /*1f710*/  IMAD.MOV.U32 R20, RZ, RZ, R25 ;  /* 0x000000ffff147224 */ /* 0x001fc600078e0019 */
[----:B-1----:R-:W2:Y:S04]  /*1f720*/  LDL.LU R21, [R1+0x1e4] ;  /* 0x0001e40001157983 */ /* 0x002ea80000300800 */
[----:B--2---:R0:W-:Y:S04]  /*1f730*/  STL [R1+0xb80], R21 ;  /* 0x000b801501007387 */ /* 0x0041e80000100800 */
[----:B0-----:R-:W2:Y:S04]  /*1f740*/  LDL.LU R21, [R1+0x1ec] ;  /* 0x0001ec0001157983 */ /* 0x001ea80000300800 */
[----:B--2---:R0:W-:Y:S04]  /*1f750*/  STL [R1+0xb88], R21 ;  /* 0x000b881501007387 */ /* 0x0041e80000100800 */
[----:B0-----:R-:W2:Y:S04]  /*1f760*/  LDL.LU R21, [R1+0x1d4] ;  /* 0x0001d40001157983 */ /* 0x001ea80000300800 */
[----:B--2---:R0:W-:Y:S04]  /*1f770*/  STL [R1+0xb90], R21 ;  /* 0x000b901501007387 */ /* 0x0041e80000100800 */
[----:B0-----:R-:W2:Y:S04]  /*1f780*/  LDL.LU R21, [R1+0x1dc] ;  /* 0x0001dc0001157983 */ /* 0x001ea80000300800 */
[----:B--2---:R0:W-:Y:S04]  /*1f790*/  STL [R1+0xb98], R21 ;  /* 0x000b981501007387 */ /* 0x0041e80000100800 */
[----:B0-----:R-:W2:Y:S01]  /*1f7a0*/  LDL.LU R21, [R1+0x1c4] ;  /* 0x0001c40001157983 */ /* 0x001ea20000300800 */
[----:B------:R-:W-:-:S02]  /*1f7b0*/  IMAD.MOV.U32 R25, RZ, RZ, R13 ;  /* 0x000000ffff197224 */ /* 0x000fc400078e000d */
[----:B----4-:R-:W-:Y:S02]  /*1f7c0*/  IMAD.MOV.U32 R13, RZ, RZ, R15 ;  /* 0x000000ffff0d7224 */ /* 0x010fe400078e000f */
[----:B------:R-:W-:Y:S01]  /*1f7d0*/  IMAD.MOV.U32 R15, RZ, RZ, R22 ;  /* 0x000000ffff0f7224 */ /* 0x000fe200078e0016 */
[----:B--2---:R0:W-:Y:S04]  /*1f7e0*/  STL [R1+0xba0], R21 ;  /* 0x000ba01501007387 */ /* 0x0041e80000100800 */
[----:B-----5:R1:W-:Y:S01]  /*1f7f0*/  STL [R1+0xb74], R16 ;  /* 0x000b741001007387 */ /* 0x0203e20000100800 */
[----:B0-----:R-:W-:-:S03]  /*1f800*/  IMAD.MOV.U32 R21, RZ, RZ, R24 ;  /* 0x000000ffff157224 */ /* 0x001fc600078e0018 */
[----:B-1----:R-:W2:Y:S04]  /*1f810*/  LDL.LU R16, [R1+0x1e0] ;  /* 0x0001e00001107983 */ /* 0x002ea80000300800 */
[----:B------:R0:W-:Y:S04]  /*1f820*/  STL [R1+0xb70], R17 ;  /* 0x000b701101007387 */ /* 0x0001e80000100800 */
[----:B0-----:R-:W4:Y:S04]  /*1f830*/  LDL.LU R17, [R1+0x1fc] ;  /* 0x0001fc0001117983 */ /* 0x001f280000300800 */
[----:B------:R-:W4:Y:S04]  /*1f840*/  LDL.LU R3, [R1+0x1f8] ;  /* 0x0001f80001037983 */ /* 0x000f280000300800 */
[----:B------:R-:W2:Y:S04]  /*1f850*/  LDL.LU R4, [R1+0x1f4] ;  /* 0x0001f40001047983 */ /* 0x000ea80000300800 */
[----:B------:R-:W2:Y:S04]  /*1f860*/  LDL.LU R0, [R1+0x1f0] ;  /* 0x0001f00001007983 */ /* 0x000ea80000300800 */
[----:B------:R-:W2:Y:S04]  /*1f870*/  LDL.LU R2, [R1+0x17c] ;  /* 0x00017c0001027983 */ /* 0x000ea80000300800 */
[----:B------:R-:W2:Y:S04]  /*1f880*/  LDL.LU R5, [R1+0x178] ;  /* 0x0001780001057983 */ /* 0x000ea80000300800 */
[----:B------:R-:W2:Y:S04]  /*1f890*/  LDL.LU R8, [R1+0x174] ;  /* 0x0001740001087983 */ /* 0x000ea80000300800 */
[----:B------:R-:W2:Y:S04]  /*1f8a0*/  LDL.LU R9, [R1+0x170] ;  /* 0x0001700001097983 */ /* 0x000ea80000300800 */
[----:B------:R-:W2:Y:S04]  /*1f8b0*/  LDL.LU R10, [R1+0x19c] ;  /* 0x00019c00010a7983 */ /* 0x000ea80000300800 */
[----:B------:R-:W2:Y:S04]  /*1f8c0*/  LDL.LU R11, [R1+0x198] ;  /* 0x00019800010b7983 */ /* 0x000ea80000300800 */
[----:B------:R-:W2:Y:S01]  /*1f8d0*/  LDL.LU R6, [R1+0x194] ;  /* 0x0001940001067983 */ /* 0x000ea20000300800 */
[----:B------:R-:W-:-:S03]  /*1f8e0*/  IMAD.MOV.U32 R24, RZ, RZ, R12 ;  /* 0x000000ffff187224 */ /* 0x000fc600078e000c */
[----:B------:R-:W2:Y:S01]  /*1f8f0*/  LDL.LU R7, [R1+0x190] ;  /* 0x0001900001077983 */ /* 0x000ea20000300800 */
[----:B------:R-:W-:-:S03]  /*1f900*/  F2FP.F16.F32.PACK_AB R20, R21, R20 ;  /* 0x000000141514723e */ /* 0x000fc600000000ff */
[----:B------:R-:W2:Y:S01]  /*1f910*/  LDL.LU R28, [R1+0x1ac] ;  /* 0x0001ac00011c7983 */ /* 0x000ea20000300800 */
[----:B------:R-:W-:-:S03]  /*1f920*/  IMAD.MOV.U32 R12, RZ, RZ, R14 ;  /* 0x000000ffff0c7224 */ /* 0x000fc600078e000e */
[----:B------:R-:W2:Y:S01]  /*1f930*/  LDL.LU R29, [R1+0x1a8] ;  /* 0x0001a800011d7983 */ /* 0x000ea20000300800 */
[----:B------:R-:W-:-:S03]  /*1f940*/  IMAD.MOV.U32 R14, RZ, RZ, R23 ;  /* 0x000000ffff0e7224 */ /* 0x000fc600078e0017 */
[----:B------:R-:W2:Y:S04]  /*1f950*/  LDL.LU R26, [R1+0x20c] ;  /* 0x00020c00011a7983 */ /* 0x000ea80000300800 */
[----:B------:R-:W2:Y:S04]  /*1f960*/  LDL.LU R27, [R1+0x208] ;  /* 0x00020800011b7983 */ /* 0x000ea80000300800 */
[----:B------:R-:W2:Y:S04]  /*1f970*/  LDL.LU R22, [R1+0x18c] ;  /* 0x00018c0001167983 */ /* 0x000ea80000300800 */
[----:B------:R-:W2:Y:S04]  /*1f980*/  LDL.LU R23, [R1+0x188] ;  /* 0x0001880001177983 */ /* 0x000ea80000300800 */
[----:B------:R-:W2:Y:S04]  /*1f990*/  LDL.LU R21, [R1+0xba0] ;  /* 0x000ba00001157983 */ /* 0x000ea80000300800 */
[----:B------:R0:W-:Y:S04]  /*1f9a0*/  STL [R1+0x56c], R20 ;  /* 0x00056c1401007387 */ /* 0x0001e80000100800 */
[----:B0-----:R-:W2:Y:S02]  /*1f9b0*/  LDL.LU R20, [R1+0xb9c] ;  /* 0x000b9c0001147983 */ /* 0x001ea40000300800 */
[----:B--2---:R-:W-:-:S02]  /*1f9c0*/  F2FP.F16.F32.PACK_AB R20, R21, R20 ;  /* 0x000000141514723e */ /* 0x004fc400000000ff */
        /* <DEDUP_REMOVED lines=14> */
[----:B0-----:R-:W3:Y:S01]  /*1fab0*/  LDL.LU R20, [R1+0xb7c] ;  /* 0x000b7c0001147983 */ /* 0x001ee20000300800 */
[----:B----4-:R-:W-:Y:S02]  /*1fac0*/  F2FP.F16.F32.PACK_AB R3, R17, R3 ;  /* 0x000000031103723e */ /* 0x010fe400000000ff */
[----:B--2---:R-:W-:-:S02]  /*1fad0*/  F2FP.F16.F32.PACK_AB R16, R21, R16 ;  /* 0x000000101510723e */ /* 0x004fc400000000ff */
[----:B------:R-:W2:Y:S04]  /*1fae0*/  LDL.LU R21, [R1+0xb78] ;  /* 0x000b780001157983 */ /* 0x000ea80000300800 */
[----:B------:R0:W-:Y:S01]  /*1faf0*/  STL [R1+0x1d8], R16 ;  /* 0x0001d81001007387 */ /* 0x0001e20000100800 */
[----:B------:R-:W-:-:S03]  /*1fb00*/  F2FP.F16.F32.PACK_AB R2, R2, R5 ;  /* 0x000000050202723e */ /* 0x000fc600000000ff */
[----:B0-----:R-:W4:Y:S04]  /*1fb10*/  LDL.LU R16, [R1+0xb74] ;  /* 0x000b740001107983 */ /* 0x001f280000300800 */
[----:B------:R-:W4:Y:S04]  /*1fb20*/  LDL.LU R17, [R1+0xb70] ;  /* 0x000b700001117983 */ /* 0x000f280000300800 */
[----:B------:R0:W-:Y:S02]  /*1fb30*/  STL [R1+0x1d4], R3 ;  /* 0x0001d40301007387 */ /* 0x0001e40000100800 */
[----:B0-----:R-:W-:-:S02]  /*1fb40*/  F2FP.F16.F32.PACK_AB R3, R4, R0 ;  /* 0x000000000403723e */ /* 0x001fc400000000ff */
[----:B------:R-:W-:-:S03]  /*1fb50*/  F2FP.F16.F32.PACK_AB R0, R8, R9 ;  /* 0x000000090800723e */ /* 0x000fc600000000ff */
[----:B------:R0:W-:Y:S04]  /*1fb60*/  STL [R1+0x1d0], R3 ;  /* 0x0001d00301007387 */ /* 0x0001e80000100800 */
[----:B------:R1:W-:Y:S04]  /*1fb70*/  STL [R1+0x1cc], R2 ;  /* 0x0001cc0201007387 */ /* 0x0003e80000100800 */
[----:B------:R3:W-:Y:S01]  /*1fb80*/  STL [R1+0x1c8], R0 ;  /* 0x0001c80001007387 */ /* 0x0007e20000100800 */
[----:B0-----:R-:W-:Y:S02]  /*1fb90*/  F2FP.F16.F32.PACK_AB R3, R10, R11 ;  /* 0x0000000b0a03723e */ /* 0x001fe400000000ff */
[----:B-1----:R-:W-:-:S03]  /*1fba0*/  F2FP.F16.F32.PACK_AB R2, R6, R7 ;  /* 0x000000070602723e */ /* 0x002fc600000000ff */
[----:B------:R0:W-:Y:S01]  /*1fbb0*/  STL [R1+0x1c4], R3 ;  /* 0x0001c40301007387 */ /* 0x0001e20000100800 */
[----:B---3--:R-:W-:-:S03]  /*1fbc0*/  F2FP.F16.F32.PACK_AB R0, R28, R29 ;  /* 0x0000001d1c00723e */ /* 0x008fc600000000ff */
[----:B------:R1:W-:Y:S04]  /*1fbd0*/  STL [R1+0x1c0], R2 ;  /* 0x0001c00201007387 */ /* 0x0003e80000100800 */
[----:B------:R3:W-:Y:S01]  /*1fbe0*/  STL [R1+0x17c], R0 ;  /* 0x00017c0001007387 */ /* 0x0007e20000100800 */
[----:B0-----:R-:W-:Y:S02]  /*1fbf0*/  F2FP.F16.F32.PACK_AB R3, R24, R25 ;  /* 0x000000191803723e */ /* 0x001fe400000000ff */
[----:B------:R-:W-:Y:S01]  /*1fc00*/  F2FP.F16.F32.PACK_AB R25, R22, R23 ;  /* 0x000000171619723e */ /* 0x000fe200000000ff */
[----:B------:R-:W-:Y:S01]  /*1fc10*/  IMAD.MOV.U32 R23, RZ, RZ, R18 ;  /* 0x000000ffff177224 */ /* 0x000fe200078e0012 */
[----:B-1----:R-:W-:Y:S01]  /*1fc20*/  F2FP.F16.F32.PACK_AB R2, R26, R27 ;  /* 0x0000001b1a02723e */ /* 0x002fe200000000ff */
[----:B------:R-:W-:Y:S01]  /*1fc30*/  STL [R1+0x178], R3 ;  /* 0x0001780301007387 */ /* 0x000fe20000100800 */
[----:B------:R-:W-:-:S02]  /*1fc40*/  F2FP.F16.F32.PACK_AB R27, R14, R15 ;  /* 0x0000000f0e1b723e */ /* 0x000fc400000000ff */
[----:B---3--:R-:W-:Y:S01]  /*1fc50*/  F2FP.F16.F32.PACK_AB R0, R12, R13 ;  /* 0x0000000d0c00723e */ /* 0x008fe200000000ff */
[----:B------:R-:W-:Y:S04]  /*1fc60*/  STL [R1+0x174], R2 ;  /* 0x0001740201007387 */ /* 0x000fe80000100800 */
[----:B------:R-:W-:Y:S04]  /*1fc70*/  STL [R1+0x994], R27 ;  /* 0x0009941b01007387 */ /* 0x000fe80000100800 */
[----:B------:R-:W-:Y:S01]  /*1fc80*/  STL [R1+0x170], R0 ;  /* 0x0001700001007387 */ /* 0x000fe20000100800 */
[----:B--2---:R-:W-:-:S05]  /*1fc90*/  F2FP.F16.F32.PACK_AB R26, R21, R20 ;  /* 0x00000014151a723e */ /* 0x004fca00000000ff */
[----:B------:R-:W-:Y:S04]  /*1fca0*/  STL [R1+0x998], R26 ;  /* 0x0009981a01007387 */ /* 0x000fe80000100800 */
[----:B------:R-:W-:Y:S04]  /*1fcb0*/  STL [R1+0x99c], R25 ;  /* 0x00099c1901007387 */ /* 0x000fe80000100800 */
[----:B------:R-:W2:Y:S01]  /*1fcc0*/  LDL.LU R22, [R1+0x1b0] ;  /* 0x0001b00001167983 */ /* 0x000ea20000300800 */
[----:B----4-:R-:W-:-:S03]  /*1fcd0*/  F2FP.F16.F32.PACK_AB R24, R17, R16 ;  /* 0x000000101118723e */ /* 0x010fc600000000ff */
[----:B--2---:R0:W-:Y:S04]  /*1fce0*/  STL [R1+0xb6c], R22 ;  /* 0x000b6c1601007387 */ /* 0x0041e80000100800 */
[----:B------:R-:W2:Y:S01]  /*1fcf0*/  LDL.LU R21, [R1+0x228] ;  /* 0x0002280001157983 */ /* 0x000ea20000300800 */
[----:B0-----:R-:W-:-:S05]  /*1fd00*/  IMAD.MOV.U32 R22, RZ, RZ, R19 ;  /* 0x000000ffff167224 */ /* 0x001fca00078e0013 */
[----:B------:R-:W-:Y:S01]  /*1fd10*/  F2FP.F16.F32.PACK_AB R23, R22, R23 ;  /* 0x000000171617723e */ /* 0x000fe200000000ff */
[----:B--2---:R0:W-:Y:S04]  /*1fd20*/  STL [R1+0xb68], R21 ;  /* 0x000b681501007387 */ /* 0x0041e80000100800 */
[----:B0-----:R-:W2:Y:S04]  /*1fd30*/  LDL.LU R21, [R1+0x1b4] ;  /* 0x0001b40001157983 */ /* 0x001ea80000300800 */
[----:B------:R-:W3:Y:S04]  /*1fd40*/  LDL.LU R20, [R1+0x220] ;  /* 0x0002200001147983 */ /* 0x000ee80000300800 */
[----:B------:R-:W4:Y:S04]  /*1fd50*/  LDL.LU R25, [R1+0x21c] ;  /* 0x00021c0001197983 */ /* 0x000f280000300800 */
        /* <DEDUP_REMOVED lines=23> */
[----:B------:R0:W-:Y:S04]  /*1fed0*/  STL [R1+0x9a0], R24 ;  /* 0x0009a01801007387 */ /* 0x0001e80000100800 */
[----:B0-----:R-:W3:Y:S04]  /*1fee0*/  LDL.LU R24, [R1+0x224] ;  /* 0x0002240001187983 */ /* 0x001ee80000300800 */
[----:B------:R-:W2:Y:S04]  /*1fef0*/  LDL.LU R22, [R1+0xb6c] ;  /* 0x000b6c0001167983 */ /* 0x000ea80000300800 */
[----:B------:R0:W-:Y:S04]  /*1ff00*/  STL [R1+0x9a4], R23 ;  /* 0x0009a41701007387 */ /* 0x0001e80000100800 */
[----:B0-----:R-:W4:Y:S01]  /*1ff10*/  LDL.LU R23, [R1+0x22c] ;  /* 0x00022c0001177983 */ /* 0x001f220000300800 */
[----:B--2---:R-:W-:-:S03]  /*1ff20*/  F2FP.F16.F32.PACK_AB R22, R21, R22 ;  /* 0x000000161516723e */ /* 0x004fc600000000ff */
[----:B------:R-:W2:Y:S01]  /*1ff30*/  LDL.LU R21, [R1+0xb68] ;  /* 0x000b680001157983 */ /* 0x000ea20000300800 */
[----:B---3--:R-:W-:Y:S02]  /*1ff40*/  F2FP.F16.F32.PACK_AB R20, R24, R20 ;  /* 0x000000141814723e */ /* 0x008fe400000000ff */
[----:B----4-:R-:W-:Y:S01]  /*1ff50*/  F2FP.F16.F32.PACK_AB R19, R25, R19 ;  /* 0x000000131913723e */ /* 0x010fe200000000ff */
[----:B------:R-:W-:Y:S01]  /*1ff60*/  STL [R1+0x9a8], R22 ;  /* 0x0009a81601007387 */ /* 0x000fe20000100800 */
[----:B------:R-:W-:Y:S02]  /*1ff70*/  F2FP.F16.F32.PACK_AB R18, R26, R18 ;  /* 0x000000121a12723e */ /* 0x000fe400000000ff */
[----:B------:R-:W-:Y:S02]  /*1ff80*/  F2FP.F16.F32.PACK_AB R17, R27, R17 ;  /* 0x000000111b11723e */ /* 0x000fe400000000ff */
[----:B------:R-:W-:Y:S02]  /*1ff90*/  F2FP.F16.F32.PACK_AB R16, R3, R16 ;  /* 0x000000100310723e */ /* 0x000fe400000000ff */
[----:B------:R-:W-:-:S02]  /*1ffa0*/  F2FP.F16.F32.PACK_AB R15, R4, R15 ;  /* 0x0000000f040f723e */ /* 0x000fc400000000ff */
[----:B------:R-:W-:Y:S02]  /*1ffb0*/  F2FP.F16.F32.PACK_AB R14, R0, R14 ;  /* 0x0000000e000e723e */ /* 0x000fe400000000ff */
[----:B------:R-:W-:Y:S02]  /*1ffc0*/  F2FP.F16.F32.PACK_AB R13, R2, R13 ;  /* 0x0000000d020d723e */ /* 0x000fe400000000ff */
[----:B------:R-:W-:Y:S02]  /*1ffd0*/  F2FP.F16.F32.PACK_AB R12, R5, R12 ;  /* 0x0000000c050c723e */ /* 0x000fe400000000ff */
[----:B------:R-:W-:Y:S02]  /*1ffe0*/  F2FP.F16.F32.PACK_AB R11, R8, R11 ;  /* 0x0000000b080b723e */ /* 0x000fe400000000ff */
[----:B------:R-:W-:Y:S02]  /*1fff0*/  F2FP.F16.F32.PACK_AB R10, R9, R10 ;  /* 0x0000000a090a723e */ /* 0x000fe400000000ff */
[----:B------:R-:W-:-:S02]  /*20000*/  F2FP.F16.F32.PACK_AB R9, R6, R7 ;  /* 0x000000070609723e */ /* 0x000fc400000000ff */
[----:B--2---:R-:W-:-:S05]  /*20010*/  F2FP.F16.F32.PACK_AB R21, R23, R21 ;  /* 0x000000151715723e */ /* 0x004fca00000000ff */
        /* <DEDUP_REMOVED lines=13> */
[----:B------:R-:W2:Y:S04]  /*200f0*/  LDL.LU R7, [R1+0x288] ;  /* 0x0002880001077983 */ /* 0x000ea80000300800 */
[----:B------:R-:W3:Y:S04]  /*20100*/  LDL.LU R6, [R1+0x280] ;  /* 0x0002800001067983 */ /* 0x000ee80000300800 */
[----:B---3--:R0:W-:Y:S04]  /*20110*/  STL [R1+0xb64], R6 ;  /* 0x000b640601007387 */ /* 0x0081e80000100800 */
[----:B0-----:R-:W2:Y:S04]  /*20120*/  LDL.LU R6, [R1+0x28c] ;  /* 0x00028c0001067983 */ /* 0x001ea80000300800 */
[----:B------:R-:W3:Y:S04]  /*20130*/  LDL.LU R5, [R1+0x2a8] ;  /* 0x0002a80001057983 */ /* 0x000ee80000300800 */
[----:B---3--:R0:W-:Y:S04]  /*20140*/  STL [R1+0xb60], R5 ;  /* 0x000b600501007387 */ /* 0x0081e80000100800 */
[----:B0-----:R-:W3:Y:S04]  /*20150*/  LDL.LU R5, [R1+0x284] ;  /* 0x0002840001057983 */ /* 0x001ee80000300800 */
[----:B------:R-:W4:Y:S04]  /*20160*/  LDL.LU R4, [R1+0x2a0] ;  /* 0x0002a00001047983 */ /* 0x000f280000300800 */
[----:B----4-:R0:W-:Y:S04]  /*20170*/  STL [R1+0xb5c], R4 ;  /* 0x000b5c0401007387 */ /* 0x0101e80000100800 */
[----:B0-----:R-:W4:Y:S04]  /*20180*/  LDL.LU R4, [R1+0x2ac] ;  /* 0x0002ac0001047983 */ /* 0x001f280000300800 */
[----:B------:R-:W2:Y:S04]  /*20190*/  LDL.LU R9, [R1+0x30c] ;  /* 0x00030c0001097983 */ /* 0x000ea80000300800 */
[----:B--2---:R0:W-:Y:S04]  /*201a0*/  STL [R1+0xb0c], R9 ;  /* 0x000b0c0901007387 */ /* 0x0041e80000100800 */
        /* <DEDUP_REMOVED lines=38> */
[----:B------:R-:W-:-:S02]  /*20410*/  F2FP.F16.F32.PACK_AB R8, R28, R29 ;  /* 0x0000001d1c08723e */ /* 0x000fc400000000ff */
[----:B------:R-:W-:Y:S01]  /*20420*/  F2FP.F16.F32.PACK_AB R7, R6, R7 ;  /* 0x000000070607723e */ /* 0x000fe200000000ff */
[----:B--2---:R0:W-:Y:S04]  /*20430*/  STL [R1+0xb54], R10 ;  /* 0x000b540a01007387 */ /* 0x0041e80000100800 */
[----:B0-----:R-:W2:Y:S04]  /*20440*/  LDL.LU R10, [R1+0x29c] ;  /* 0x00029c00010a7983 */ /* 0x001ea80000300800 */
        /* <DEDUP_REMOVED lines=24> */
[----:B------:R-:W3:Y:S04]  /*205d0*/  LDL.LU R6, [R1+0xb64] ;  /* 0x000b640001067983 */ /* 0x000ee80000300800 */
[----:B------:R0:W-:Y:S04]  /*205e0*/  STL [R1+0x9e4], R7 ;  /* 0x0009e40701007387 */ /* 0x0001e80000100800 */
[----:B0-----:R-:W2:Y:S01]  /*205f0*/  LDL.LU R7, [R1+0x2f4] ;  /* 0x0002f40001077983 */ /* 0x001ea20000300800 */
[----:B---3--:R-:W-:-:S03]  /*20600*/  F2FP.F16.F32.PACK_AB R6, R5, R6 ;  /* 0x000000060506723e */ /* 0x008fc600000000ff */
[----:B------:R-:W4:Y:S04]  /*20610*/  LDL.LU R5, [R1+0xb60] ;  /* 0x000b600001057983 */ /* 0x000f280000300800 */
[----:B------:R0:W-:Y:S04]  /*20620*/  STL [R1+0x9e8], R6 ;  /* 0x0009e80601007387 */ /* 0x0001e80000100800 */
[----:B0-----:R-:W3:Y:S01]  /*20630*/  LDL.LU R6, [R1+0x2f8] ;  /* 0x0002f80001067983 */ /* 0x001ee20000300800 */
[----:B----4-:R-:W-:-:S03]  /*20640*/  F2FP.F16.F32.PACK_AB R5, R4, R5 ;  /* 0x000000050405723e */ /* 0x010fc600000000ff */
[----:B------:R-:W4:Y:S04]  /*20650*/  LDL.LU R4, [R1+0xb5c] ;  /* 0x000b5c0001047983 */ /* 0x000f280000300800 */
[----:B------:R0:W-:Y:S04]  /*20660*/  STL [R1+0x9ec], R5 ;  /* 0x0009ec0501007387 */ /* 0x0001e80000100800 */
[----:B0-----:R-:W3:Y:S01]  /*20670*/  LDL.LU R5, [R1+0x2fc] ;  /* 0x0002fc0001057983 */ /* 0x001ee20000300800 */
[----:B----4-:R-:W-:-:S03]  /*20680*/  F2FP.F16.F32.PACK_AB R4, R9, R4 ;  /* 0x000000040904723e */ /* 0x010fc600000000ff */
[----:B------:R-:W2:Y:S04]  /*20690*/  LDL.LU R9, [R1+0xb58] ;  /* 0x000b580001097983 */ /* 0x000ea80000300800 */
[----:B------:R0:W-:Y:S04]  /*206a0*/  STL [R1+0x9f0], R4 ;  /* 0x0009f00401007387 */ /* 0x0001e80000100800 */
[----:B0-----:R-:W4:Y:S01]  /*206b0*/  LDL.LU R4, [R1+0x2d0] ;  /* 0x0002d00001047983 */ /* 0x001f220000300800 */
[----:B--2---:R-:W-:-:S03]  /*206c0*/  F2FP.F16.F32.PACK_AB R9, R10, R9 ;  /* 0x000000090a09723e */ /* 0x004fc600000000ff */
        /* <DEDUP_REMOVED lines=13> */
[----:B------:R0:W-:Y:S04]  /*207a0*/  STL [R1], R9 ;  /* 0x0000000901007387 */ /* 0x0001e80000100800 */
        /* <DEDUP_REMOVED lines=20> */
[----:B0-----:R-:W4:Y:S01]  /*208f0*/  LDL.LU R9, [R1+0xb10] ;  /* 0x000b100001097983 */ /* 0x001f220000300800 */
[----:B---3--:R-:W-:Y:S02]  /*20900*/  F2FP.F16.F32.PACK_AB R5, R5, R6 ;  /* 0x000000060505723e */ /* 0x008fe400000000ff */
[----:B----4-:R-:W-:-:S02]  /*20910*/  F2FP.F16.F32.PACK_AB R4, R9, R4 ;  /* 0x000000040904723e */ /* 0x010fc400000000ff */
[----:B------:R-:W2:Y:S04]  /*20920*/  LDL.LU R9, [R1+0xb0c] ;  /* 0x000b0c0001097983 */ /* 0x000ea80000300800 */
[----:B------:R0:W-:Y:S04]  /*20930*/  STL [R1+0x28], R4 ;  /* 0x0000280401007387 */ /* 0x0001e80000100800 */
[----:B------:R1:W-:Y:S01]  /*20940*/  STL [R1+0x24], R5 ;  /* 0x0000240501007387 */ /* 0x0003e20000100800 */
[----:B0-----:R-:W-:Y:S02]  /*20950*/  F2FP.F16.F32.PACK_AB R4, R7, R8 ;  /* 0x000000080704723e */ /* 0x001fe400000000ff */
[----:B-1----:R-:W-:-:S03]  /*20960*/  F2FP.F16.F32.PACK_AB R5, R11, R12 ;  /* 0x0000000c0b05723e */ /* 0x002fc600000000ff */
[----:B------:R0:W-:Y:S02]  /*20970*/  STL [R1+0x20], R4 ;  /* 0x0000200401007387 */ /* 0x0001e40000100800 */
[----:B0-----:R-:W-:Y:S02]  /*20980*/  F2FP.F16.F32.PACK_AB R4, R13, R14 ;  /* 0x0000000e0d04723e */ /* 0x001fe400000000ff */
[----:B------:R-:W-:Y:S02]  /*20990*/  F2FP.F16.F32.PACK_AB R3, R27, R3 ;  /* 0x000000031b03723e */ /* 0x000fe400000000ff */
[----:B--2---:R-:W-:-:S05]  /*209a0*/  F2FP.F16.F32.PACK_AB R6, R9, R10 ;  /* 0x0000000a0906723e */ /* 0x004fca00000000ff */
[----:B------:R0:W-:Y:S04]  /*209b0*/  STL [R1+0x3c], R6 ;  /* 0x00003c0601007387 */ /* 0x0001e80000100800 */
[----:B------:R1:W-:Y:S04]  /*209c0*/  STL [R1+0x38], R5 ;  /* 0x0000380501007387 */ /* 0x0003e80000100800 */
[----:B------:R2:W-:Y:S01]  /*209d0*/  STL [R1+0x34], R4 ;  /* 0x0000340401007387 */ /* 0x0005e20000100800 */
[----:B0-----:R-:W-:Y:S02]  /*209e0*/  F2FP.F16.F32.PACK_AB R6, R15, R16 ;  /* 0x000000100f06723e */ /* 0x001fe400000000ff */
[----:B-1----:R-:W-:-:S03]  /*209f0*/  F2FP.F16.F32.PACK_AB R5, R17, R18 ;  /* 0x000000121105723e */ /* 0x002fc600000000ff */
[----:B------:R0:W-:Y:S01]  /*20a00*/  STL [R1+0x30], R6 ;  /* 0x0000300601007387 */ /* 0x0001e20000100800 */
[----:B--2---:R-:W-:-:S03]  /*20a10*/  F2FP.F16.F32.PACK_AB R4, R19, R20 ;  /* 0x000000141304723e */ /* 0x004fc600000000ff */
[----:B------:R1:W-:Y:S04]  /*20a20*/  STL [R1+0x4c], R5 ;  /* 0x00004c0501007387 */ /* 0x0003e80000100800 */
[----:B------:R2:W-:Y:S01]  /*20a30*/  STL [R1+0x48], R4 ;  /* 0x0000480401007387 */ /* 0x0005e20000100800 */
[----:B0-----:R-:W-:Y:S02]  /*20a40*/  F2FP.F16.F32.PACK_AB R6, R21, R22 ;  /* 0x000000161506723e */ /* 0x001fe400000000ff */
[----:B-1----:R-:W-:-:S03]  /*20a50*/  F2FP.F16.F32.PACK_AB R5, R23, R24 ;  /* 0x000000181705723e */ /* 0x002fc600000000ff */
[----:B------:R-:W-:Y:S01]  /*20a60*/  STL [R1+0x44], R6 ;  /* 0x0000440601007387 */ /* 0x000fe20000100800 */
[----:B--2---:R-:W-:-:S03]  /*20a70*/  F2FP.F16.F32.PACK_AB R4, R25, R26 ;  /* 0x0000001a1904723e */ /* 0x004fc600000000ff */
[----:B------:R-:W-:Y:S04]  /*20a80*/  STL [R1+0x40], R5 ;  /* 0x0000400501007387 */ /* 0x000fe80000100800 */
[----:B------:R0:W-:Y:S04]  /*20a90*/  STL [R1+0x5c], R4 ;  /* 0x00005c0401007387 */ /* 0x0001e80000100800 */
[----:B------:R-:W-:Y:S04]  /*20aa0*/  STL [R1+0x58], R3 ;  /* 0x0000580301007387 */ /* 0x000fe80000100800 */
[----:B0-----:R-:W2:Y:S01]  /*20ab0*/  LDL.LU R4, [R1+0x3d0] ;  /* 0x0003d00001047983 */ /* 0x001ea20000300800 */
[----:B------:R-:W-:-:S02]  /*20ac0*/  F2FP.F16.F32.PACK_AB R2, R0, R2 ;  /* 0x000000020002723e */ /* 0x000fc400000000ff */
[----:B------:R-:W-:-:S03]  /*20ad0*/  F2FP.F16.F32.PACK_AB R0, R28, R29 ;  /* 0x0000001d1c00723e */ /* 0x000fc600000000ff */
[----:B------:R-:W-:Y:S04]  /*20ae0*/  STL [R1+0x54], R2 ;  /* 0x0000540201007387 */ /* 0x000fe80000100800 */
[----:B--2---:R0:W-:Y:S04]  /*20af0*/  STL [R1+0xa84], R4 ;  /* 0x000a840401007387 */ /* 0x0041e80000100800 */
[----:B------:R-:W-:Y:S04]  /*20b00*/  STL [R1+0x50], R0 ;  /* 0x0000500001007387 */ /* 0x000fe80000100800 */
        /* <DEDUP_REMOVED lines=33> */
[----:B------:R-:W3:Y:S04]  /*20d20*/  LDL.LU R5, [R1+0x3fc] ;  /* 0x0003fc0001057983 */ /* 0x000ee80000300800 */
[----:B---3--:R0:W-:Y:S04]  /*20d30*/  STL [R1+0xa80], R5 ;  /* 0x000a800501007387 */ /* 0x0081e80000100800 */
[----:B0-----:R-:W3:Y:S04]  /*20d40*/  LDL.LU R5, [R1+0x3d4] ;  /* 0x0003d40001057983 */ /* 0x001ee80000300800 */
        /* <DEDUP_REMOVED lines=33> */
[----:B0-----:R-:W2:Y:S04]  /*20f60*/  LDL.LU R5, [R1+0x35c] ;  /* 0x00035c0001057983 */ /* 0x001ea80000300800 */
[----:B------:R-:W3:Y:S04]  /*20f70*/  LDL.LU R6, [R1+0x3f8] ;  /* 0x0003f80001067983 */ /* 0x000ee80000300800 */
[----:B------:R-:W4:Y:S04]  /*20f80*/  LDL.LU R7, [R1+0x3f4] ;  /* 0x0003f40001077983 */ /* 0x000f280000300800 */
        /* <DEDUP_REMOVED lines=24> */
[----:B------:R-:W3:Y:S01]  /*21110*/  LDL.LU R29, [R1+0x460] ;  /* 0x00046000011d7983 */ /* 0x000ee20000300800 */
        /* <DEDUP_REMOVED lines=70> */
[----:B------:R4:W-:Y:S02]  /*21580*/  STL [R1+0xa8], R4 ;  /* 0x0000a80401007387 */ /* 0x0009e40000100800 */
[----:B----4-:R-:W-:Y:S02]  /*21590*/  F2FP.F16.F32.PACK_AB R4, R7, R8 ;  /* 0x000000080704723e */ /* 0x010fe400000000ff */
[----:B---3--:R-:W-:Y:S02]  /*215a0*/  F2FP.F16.F32.PACK_AB R3, R27, R3 ;  /* 0x000000031b03723e */ /* 0x008fe400000000ff */
[----:B--2---:R-:W-:-:S02]  /*215b0*/  F2FP.F16.F32.PACK_AB R5, R5, R6 ;  /* 0x000000060505723e */ /* 0x004fc400000000ff */
[----:B------:R-:W-:-:S03]  /*215c0*/  F2FP.F16.F32.PACK_AB R6, R9, R10 ;  /* 0x0000000a0906723e */ /* 0x000fc600000000ff */
[----:B------:R0:W-:Y:S04]  /*215d0*/  STL [R1+0xa4], R5 ;  /* 0x0000a40501007387 */ /* 0x0001e80000100800 */
[----:B------:R1:W-:Y:S01]  /*215e0*/  STL [R1+0xa0], R4 ;  /* 0x0000a00401007387 */ /* 0x0003e20000100800 */
[----:B0-----:R-:W-:-:S03]  /*215f0*/  F2FP.F16.F32.PACK_AB R5, R11, R12 ;  /* 0x0000000c0b05723e */ /* 0x001fc600000000ff */
[----:B------:R0:W-:Y:S01]  /*21600*/  STL [R1+0xbc], R6 ;  /* 0x0000bc0601007387 */ /* 0x0001e20000100800 */
[----:B-1----:R-:W-:-:S03]  /*21610*/  F2FP.F16.F32.PACK_AB R4, R13, R14 ;  /* 0x0000000e0d04723e */ /* 0x002fc600000000ff */
        /* <DEDUP_REMOVED lines=187> */
[----:B------:R-:W2:Y:S01]  /*221d0*/  LDL.LU R5, [R1+0x9f4] ;  /* 0x0009f40001057983 */ /* 0x000ea20000300800 */
[----:B----4-:R-:W-:-:S03]  /*221e0*/  F2FP.F16.F32.PACK_AB R8, R7, R8 ;  /* 0x000000080708723e */ /* 0x010fc600000000ff */
[----:B------:R0:W-:Y:S01]  /*221f0*/  STL [R1+0x128], R4 ;  /* 0x0001280401007387 */ /* 0x0001e20000100800 */
[----:B---3--:R-:W-:Y:S02]  /*22200*/  F2FP.F16.F32.PACK_AB R10, R9, R10 ;  /* 0x0000000a090a723e */ /* 0x008fe400000000ff */
[----:B------:R-:W-:Y:S01]  /*22210*/  F2FP.F16.F32.PACK_AB R12, R11, R12 ;  /* 0x0000000c0b0c723e */ /* 0x000fe200000000ff */
[----:B0-----:R1:W5:Y:S01]  /*22220*/  LDL.LU R4, [R1+0x9f0] ;  /* 0x0009f00001047983 */ /* 0x0013620000300800 */
        /* <DEDUP_REMOVED lines=10> */
[----:B--2---:R-:W-:Y:S02]  /*222d0*/  F2FP.F16.F32.PACK_AB R6, R5, R6 ;  /* 0x000000060506723e */ /* 0x004fe400000000ff */
[----:B------:R1:W5:Y:S04]  /*222e0*/  LDL.LU R5, [R1+0x9ec] ;  /* 0x0009ec0001057983 */ /* 0x0003680000300800 */
[----:B------:R0:W-:Y:S04]  /*222f0*/  STL [R1+0x124], R6 ;  /* 0x0001240601007387 */ /* 0x0001e80000100800 */
[----:B0-----:R1:W5:Y:S04]  /*22300*/  LDL.LU R6, [R1+0x9e8] ;  /* 0x0009e80001067983 */ /* 0x0013680000300800 */
        /* <DEDUP_REMOVED lines=32> */
[----:B------:R1:W-:Y:S04]  /*22510*/  STL [R1+0x160], R0 ;  /* 0x0001600001007387 */ /* 0x0003e80000100800 */
[----:B------:R1:W-:Y:S02]  /*22520*/  STL [R1+0x164], R2 ;  /* 0x0001640201007387 */ /* 0x0003e40000100800 */
.L_x_0:
[----:B-----5:R-:W-:Y:S01]  /*22530*/  STL.64 [R1+0xa08], R6 ;  /* 0x000a080601007387 */ /* 0x020fe20000100a00 */
[----:B------:R-:W2:Y:S03]  /*22540*/  LDCU UR64, c[0x0][0x39c] ;  /* 0x00007380ff4077ac */ /* 0x000ea60008000800 */
[----:B------:R4:W-:Y:S01]  /*22550*/  STL.64 [R1+0xa00], R4 ;  /* 0x000a000401007387 */ /* 0x0009e20000100a00 */
[----:B------:R-:W-:Y:S01]  /*22560*/  UMOV UR4, 0x400 ;  /* 0x0000040000047882 */ /* 0x000fe20000000000 */
[----:B------:R-:W1:Y:S02]  /*22570*/  LDCU UR63, c[0x0][0x39c] ;  /* 0x00007380ff3f77ac */ /* 0x000e640008000800 */
[----:B-1----:R-:W1:Y:S01]  /*22580*/  S2R R3, SR_TID.X ;  /* 0x0000000000037919 */ /* 0x002e620000002100 */
[----:B------:R-:W3:Y:S01]  /*22590*/  S2UR UR5, SR_CgaCtaId ;  /* 0x00000000000579c3 */ /* 0x000ee20000008800 */
[----:B------:R-:W0:Y:S01]  /*225a0*/  LDCU.64 UR6, c[0x0][0x398] ;  /* 0x00007300ff0677ac */ /* 0x000e220008000a00 */
[----:B------:R-:W0:Y:S01]  /*225b0*/  LDCU UR65, c[0x0][0x39c] ;  /* 0x00007380ff4177ac */ /* 0x000e220008000800 */
[----:B----4-:R-:W4:Y:S01]  /*225c0*/  LDL.LU R4, [R1+0x140] ;  /* 0x0001400001047983 */ /* 0x010f220000300800 */
[----:B------:R-:W0:Y:S03]  /*225d0*/  LDCU UR66, c[0x0][0x39c] ;  /* 0x00007380ff4277ac */ /* 0x000e260008000800 */
[----:B------:R-:W4:Y:S01]  /*225e0*/  LDL.LU R5, [R1+0x144] ;  /* 0x0001440001057983 */ /* 0x000f220000300800 */
[----:B------:R-:W0:Y:S03]  /*225f0*/  LDCU UR46, c[0x0][0x3b4] ;  /* 0x00007680ff2e77ac */ /* 0x000e260008000800 */
[----:B------:R-:W4:Y:S01]  /*22600*/  LDL.LU R6, [R1+0x148] ;  /* 0x0001480001067983 */ /* 0x000f220000300800 */
[----:B------:R-:W0:Y:S03]  /*22610*/  LDCU UR60, c[0x0][0x3b8] ;  /* 0x00007700ff3c77ac */ /* 0x000e260008000800 */
[----:B------:R-:W4:Y:S01]  /*22620*/  LDL.LU R7, [R1+0x14c] ;  /* 0x00014c0001077983 */ /* 0x000f220000300800 */
[----:B------:R-:W0:Y:S03]  /*22630*/  LDCU UR59, c[0x0][0x3b8] ;  /* 0x00007700ff3b77ac */ /* 0x000e260008000800 */
[----:B------:R-:W-:Y:S01]  /*22640*/  STL.64 [R1+0x9f8], R10 ;  /* 0x0009f80a01007387 */ /* 0x000fe20000100a00 */
[----:B------:R-:W0:Y:S03]  /*22650*/  LDCU UR21, c[0x0][0x39c] ;  /* 0x00007380ff1577ac */ /* 0x000e260008000800 */
[----:B------:R1:W-:Y:S01]  /*22660*/  STL.64 [R1+0x9f0], R8 ;  /* 0x0009f00801007387 */ /* 0x0003e20000100a00 */
[----:B------:R-:W0:Y:S01]  /*22670*/  LDCU UR36, c[0x0][0x3b8] ;  /* 0x00007700ff2477ac */ /* 0x000e220008000800 */
[----:B------:R-:W0:Y:S01]  /*22680*/  LDCU UR34, c[0x0][0x3b8] ;  /* 0x00007700ff2277ac */ /* 0x000e220008000800 */
[----:B------:R-:W0:Y:S01]  /*22690*/  LDCU UR58, c[0x0][0x39c] ;  /* 0x00007380ff3a77ac */ /* 0x000e220008000800 */
[----:B-1----:R-:W2:Y:S01]  /*226a0*/  LDL.LU R8, [R1+0x160] ;  /* 0x0001600001087983 */ /* 0x002ea20000300800 */
[----:B------:R-:W1:Y:S03]  /*226b0*/  LDCU UR28, c[0x0][0x39c] ;  /* 0x00007380ff1c77ac */ /* 0x000e660008000800 */
[----:B------:R-:W2:Y:S01]  /*226c0*/  LDL.LU R9, [R1+0x164] ;  /* 0x0001640001097983 */ /* 0x000ea20000300800 */
[----:B------:R-:W0:Y:S03]  /*226d0*/  LDCU UR35, c[0x0][0x3b8] ;  /* 0x00007700ff2377ac */ /* 0x000e260008000800 */
[----:B------:R-:W2:Y:S01]  /*226e0*/  LDL.LU R10, [R1+0x168] ;  /* 0x00016800010a7983 */ /* 0x000ea20000300800 */
[----:B------:R-:W0:Y:S03]  /*226f0*/  LDCU UR57, c[0x0][0x39c] ;  /* 0x00007380ff3977ac */ /* 0x000e260008000800 */
[----:B------:R-:W2:Y:S01]  /*22700*/  LDL.LU R11, [R1+0x16c] ;  /* 0x00016c00010b7983 */ /* 0x000ea20000300800 */
[----:B------:R-:W0:Y:S03]  /*22710*/  LDCU UR32, c[0x0][0x3b8] ;  /* 0x00007700ff2077ac */ /* 0x000e260008000800 */
[----:B------:R-:W0:Y:S01]  /*22720*/  LDL R2, [R1+0x984] ;  /* 0x0009840001027983 */ /* 0x000e220000100800 */
[----:B------:R-:W0:Y:S03]  /*22730*/  LDCU UR9, c[0x0][0x39c] ;  /* 0x00007380ff0977ac */ /* 0x000e260008000800 */
[----:B------:R-:W-:Y:S01]  /*22740*/  STL.64 [R1+0x9e8], R14 ;  /* 0x0009e80e01007387 */ /* 0x000fe20000100a00 */
        /* <DEDUP_REMOVED lines=9> */
[----:B------:R1:W-:Y:S01]  /*227e0*/  STL.64 [R1+0x9c0], R20 ;  /* 0x0009c01401007387 */ /* 0x0003e20000100a00 */
[----:B------:R-:W0:Y:S03]  /*227f0*/  LDCU UR55, c[0x0][0x39c] ;  /* 0x00007380ff3777ac */ /* 0x000e260008000800 */
[----:B------:R-:W-:Y:S01]  /*22800*/  STL.64 [R1+0x9b8], R26 ;  /* 0x0009b81a01007387 */ /* 0x000fe20000100a00 */
[----:B------:R-:W0:Y:S03]  /*22810*/  LDCU UR24, c[0x0][0x3b8] ;  /* 0x00007700ff1877ac */ /* 0x000e260008000800 */
[----:B------:R-:W-:Y:S01]  /*22820*/  STL.64 [R1+0x9b0], R24 ;  /* 0x0009b01801007387 */ /* 0x000fe20000100a00 */
[----:B------:R-:W0:Y:S03]  /*22830*/  LDCU UR25, c[0x0][0x39c] ;  /* 0x00007380ff1977ac */ /* 0x000e260008000800 */
[----:B0-----:R-:W2:Y:S01]  /*22840*/  LDL R29, [R1+0x15c] ;  /* 0x00015c00011d7983 */ /* 0x001ea20000100800 */
[----:B---3--:R-:W-:Y:S01]  /*22850*/  LOP3.LUT R28, R3, 0x1f, RZ, 0xc0, !PT ;  /* 0x0000001f031c7812 */ /* 0x008fe200078ec0ff */
[----:B------:R-:W-:-:S02]  /*22860*/  ULEA UR4, UR5, UR4, 0x18 ;  /* 0x0000000405047291 */ /* 0x000fc4000f8ec0ff */
[----:B-1----:R-:W3:Y:S01]  /*22870*/  LDL.LU R20, [R1+0xe0] ;  /* 0x0000e00001147983 */ /* 0x002ee20000300800 */
[----:B------:R-:W0:Y:S01]  /*22880*/  LDCU UR27, c[0x0][0x3b8] ;  /* 0x00007700ff1b77ac */ /* 0x000e220008000800 */
[----:B------:R-:W1:Y:S01]  /*22890*/  LDCU UR54, c[0x0][0x39c] ;  /* 0x00007380ff3677ac */ /* 0x000e620008000800 */
[----:B------:R-:W0:Y:S01]  /*228a0*/  LDCU UR51, c[0x0][0x3b8] ;  /* 0x00007700ff3377ac */ /* 0x000e220008000800 */
        /* <DEDUP_REMOVED lines=41> */
[----:B------:R-:W-:Y:S01]  /*22b40*/  BAR.SYNC.DEFER_BLOCKING 0x0 ;  /* 0x0000000000007b1d */ /* 0x000fe20000010000 */
[----:B------:R-:W-:-:S05]  /*22b50*/  ISETP.GE.AND P0, PT, R2, UR6, PT ;  /* 0x0000000602007c0c */ /* 0x000fca000bf06270 */
[----:B------:R-:W0:Y:S01]  /*22b60*/  LDCU UR6, c[0x0][0x3b8] ;  /* 0x00007700ff0677ac */ /* 0x000e220008000800 */
[C---:B--2---:R-:W-:Y:S02]  /*22b70*/  VIADD R2, R29.reuse, 0x2 ;  /* 0x000000021d027836 */ /* 0x044fe40000000000 */
[----:B------:R-:W-:-:S03]  /*22b80*/  VIADD R0, R29, 0x1 ;  /* 0x000000011d007836 */ /* 0x000fc60000000000 */
[----:B------:R-:W-:Y:S01]  /*22b90*/  ISETP.LT.AND P3, PT, R2, UR64, !P0 ;  /* 0x0000004002007c0c */ /* 0x000fe2000c761270 */
[----:B------:R-:W2:Y:S01]  /*22ba0*/  LDCU UR64, c[0x0][0x3b8] ;  /* 0x00007700ff4077ac */ /* 0x000ea20008000800 */
[----:B------:R-:W-:Y:S02]  /*22bb0*/  LOP3.LUT R2, R3, 0x20, RZ, 0xc0, !PT ;  /* 0x0000002003027812 */ /* 0x000fe400078ec0ff */
[----:B------:R-:W-:Y:S01]  /*22bc0*/  ISETP.LT.AND P4, PT, R0, UR63, !P0 ;  /* 0x0000003f00007c0c */ /* 0x000fe2000c781270 */
[----:B------:R-:W-:Y:S01]  /*22bd0*/  VIADD R0, R29, 0x3 ;  /* 0x000000031d007836 */ /* 0x000fe20000000000 */
[----:B------:R-:W-:Y:S01]  /*22be0*/  LEA R2, R2, UR4, 0x5 ;  /* 0x0000000402027c11 */ /* 0x000fe2000f8e28ff */
[----:B------:R-:W0:Y:S01]  /*22bf0*/  LDCU UR63, c[0x0][0x39c] ;  /* 0x00007380ff3f77ac */ /* 0x000e220008000800 */
[----:B------:R-:W-:Y:S02]  /*22c00*/  LOP3.LUT R3, R3, 0x3f, RZ, 0xc0, !PT ;  /* 0x0000003f03037812 */ /* 0x000fe400078ec0ff */
[----:B------:R-:W-:Y:S01]  /*22c10*/  ISETP.LT.AND P2, PT, R0, UR65, !P0 ;  /* 0x0000004100007c0c */ /* 0x000fe2000c741270 */
[----:B------:R-:W-:Y:S01]  /*22c20*/  IMAD R2, R28, 0x10, R2 ;  /* 0x000000101c027824 */ /* 0x000fe200078e0202 */
[C---:B------:R-:W-:Y:S01]  /*22c30*/  ISETP.LT.AND P5, PT, R29.reuse, UR7, !P0 ;  /* 0x000000071d007c0c */ /* 0x040fe2000c7a1270 */
[----:B------:R-:W-:Y:S01]  /*22c40*/  VIADD R0, R29, 0x4 ;  /* 0x000000041d007836 */ /* 0x000fe20000000000 */
[----:B------:R-:W0:Y:S02]  /*22c50*/  LDCU UR65, c[0x0][0x39c] ;  /* 0x00007380ff4177ac */ /* 0x000e240008000800 */
[----:B------:R-:W-:Y:S02]  /*22c60*/  STSM.16.M88.4 [R2], R8 ;  /* 0x0000000802007844 */ /* 0x000fe40000000200 */
[----:B------:R-:W-:Y:S01]  /*22c70*/  ISETP.LT.AND P1, PT, R0, UR66, !P0 ;  /* 0x0000004200007c0c */ /* 0x000fe2000c721270 */
[----:B------:R-:W0:Y:S01]  /*22c80*/  LDCU UR66, c[0x0][0x3b8] ;  /* 0x00007700ff4277ac */ /* 0x000e220008000800 */
[----:B----4-:R-:W-:Y:S01]  /*22c90*/  STSM.16.M88.4 [R2+0x200], R4 ;  /* 0x0002000402007844 */ /* 0x010fe20000000200 */
[----:B------:R-:W-:Y:S01]  /*22ca0*/  LEA R0, R3, UR4, 0x4 ;  /* 0x0000000403007c11 */ /* 0x000fe2000f8e20ff */
[----:B------:R-:W4:Y:S01]  /*22cb0*/  LDCU.64 UR4, c[0x0][0x390] ;  /* 0x00007200ff0477ac */ /* 0x000f220008000a00 */
[----:B------:R-:W-:Y:S06]  /*22cc0*/  BAR.SYNC.DEFER_BLOCKING 0x0 ;  /* 0x0000000000007b1d */ /* 0x000fec0000010000 */
[----:B------:R-:W0:Y:S01]  /*22cd0*/  LDCU UR7, c[0x0][0x39c] ;  /* 0x00007380ff0777ac */ /* 0x000e220008000800 */
[----:B------:R-:W0:Y:S04]  /*22ce0*/  LDS.128 R8, [R0] ;  /* 0x0000000000087984 */ /* 0x000e280000000c00 */
[----:B------:R-:W1:Y:S04]  /*22cf0*/  LDS.128 R4, [R0+0x400] ;  /* 0x0004000000047984 */ /* 0x000e680000000c00 */
[----:B0-----:R-:W-:Y:S04]  /*22d00*/  STL.64 [R1+0x140], R8 ;  /* 0x0001400801007387 */ /* 0x001fe80000100a00 */
[----:B------:R-:W-:Y:S04]  /*22d10*/  STL.64 [R1+0x148], R10 ;  /* 0x0001480a01007387 */ /* 0x000fe80000100a00 */
[----:B-1----:R-:W-:Y:S04]  /*22d20*/  STL.64 [R1+0x160], R4 ;  /* 0x0001600401007387 */ /* 0x002fe80000100a00 */
[----:B------:R-:W-:Y:S04]  /*22d30*/  STL.64 [R1+0x168], R6 ;  /* 0x0001680601007387 */ /* 0x000fe80000100a00 */
[----:B------:R-:W3:Y:S04]  /*22d40*/  LDL.LU R21, [R1+0xe4] ;  /* 0x0000e40001157983 */ /* 0x000ee80000300800 */
[----:B------:R-:W2:Y:S04]  /*22d50*/  LDL.LU R22, [R1+0xe8] ;  /* 0x0000e80001167983 */ /* 0x000ea80000300800 */
[----:B------:R-:W2:Y:S01]  /*22d60*/  LDL.LU R23, [R1+0xec] ;  /* 0x0000ec0001177983 */ /* 0x000ea20000300800 */
[----:B------:R-:W-:Y:S06]  /*22d70*/  BAR.SYNC.DEFER_BLOCKING 0x0 ;  /* 0x0000000000007b1d */ /* 0x000fec0000010000 */
[----:B--2---:R-:W-:Y:S04]  /*22d80*/  STL.64 [R1+0xa58], R22 ;  /* 0x000a581601007387 */ /* 0x004fe80000100a00 */
[----:B---3--:R0:W-:Y:S04]  /*22d90*/  STL.64 [R1+0xa50], R20 ;  /* 0x000a501401007387 */ /* 0x0081e80000100a00 */
[----:B0-----:R-:W2:Y:S04]  /*22da0*/  LDL.LU R20, [R1+0x100] ;  /* 0x0001000001147983 */ /* 0x001ea80000300800 */
[----:B------:R-:W2:Y:S04]  /*22db0*/  LDL.LU R21, [R1+0x104] ;  /* 0x0001040001157983 */ /* 0x000ea80000300800 */
[----:B------:R-:W3:Y:S04]  /*22dc0*/  LDL.LU R22, [R1+0x108] ;  /* 0x0001080001167983 */ /* 0x000ee80000300800 */
[----:B------:R-:W3:Y:S04]  /*22dd0*/  LDL.LU R23, [R1+0x10c] ;  /* 0x00010c0001177983 */ /* 0x000ee80000300800 */
[----:B---3--:R-:W-:Y:S04]  /*22de0*/  STL.64 [R1+0xa68], R22 ;  /* 0x000a681601007387 */ /* 0x008fe80000100a00 */
[----:B--2---:R0:W-:Y:S04]  /*22df0*/  STL.64 [R1+0xa60], R20 ;  /* 0x000a601401007387 */ /* 0x0041e80000100a00 */
        /* <DEDUP_REMOVED lines=14> */
[----:B------:R-:W2:Y:S04]  /*22ee0*/  LDL.LU R22, [R1+0x138] ;  /* 0x0001380001167983 */ /* 0x000ea80000300800 */
[----:B------:R-:W2:Y:S04]  /*22ef0*/  LDL.LU R23, [R1+0x13c] ;  /* 0x00013c0001177983 */ /* 0x000ea80000300800 */
        /* <DEDUP_REMOVED lines=20> */
[----:B--2---:R0:W-:Y:S04]  /*23040*/  STSM.16.M88.4 [R2], R20 ;  /* 0x0000001402007844 */ /* 0x0041e80000000200 */
[----:B0-----:R-:W2:Y:S04]  /*23050*/  LDL.LU.64 R22, [R1+0xa88] ;  /* 0x000a880001167983 */ /* 0x001ea80000300a00 */
[----:B------:R-:W2:Y:S04]  /*23060*/  LDL.LU.64 R20, [R1+0xa80] ;  /* 0x000a800001147983 */ /* 0x000ea80000300a00 */
[----:B--2---:R-:W-:Y:S01]  /*23070*/  STSM.16.M88.4 [R2+0x200], R20 ;  /* 0x0002001402007844 */ /* 0x004fe20000000200 */
[----:B------:R-:W-:Y:S06]  /*23080*/  BAR.SYNC.DEFER_BLOCKING 0x0 ;  /* 0x0000000000007b1d */ /* 0x000fec0000010000 */
[----:B------:R-:W0:Y:S04]  /*23090*/  LDS.128 R20, [R0] ;  /* 0x0000000000147984 */ /* 0x000e280000000c00 */
[----:B0-----:R-:W-:Y:S04]  /*230a0*/  STL.64 [R1+0x120], R20 ;  /* 0x0001201401007387 */ /* 0x001fe80000100a00 */
[----:B------:R-:W-:Y:S04]  /*230b0*/  STL.64 [R1+0x128], R22 ;  /* 0x0001281601007387 */ /* 0x000fe80000100a00 */
[----:B------:R-:W0:Y:S04]  /*230c0*/  LDS.128 R20, [R0+0x400] ;  /* 0x0004000000147984 */ /* 0x000e280000000c00 */
[----:B0-----:R-:W-:Y:S04]  /*230d0*/  STL.64 [R1+0x130], R20 ;  /* 0x0001301401007387 */ /* 0x001fe80000100a00 */
[----:B------:R0:W-:Y:S04]  /*230e0*/  STL.64 [R1+0x138], R22 ;  /* 0x0001381601007387 */ /* 0x0001e80000100a00 */
[----:B0-----:R-:W2:Y:S04]  /*230f0*/  LDL.LU.64 R22, [R1+0xa78] ;  /* 0x000a780001167983 */ /* 0x001ea80000300a00 */
[----:B------:R-:W2:Y:S01]  /*23100*/  LDL.LU.64 R20, [R1+0xa70] ;  /* 0x000a700001147983 */ /* 0x000ea20000300a00 */
[----:B------:R-:W-:Y:S06]  /*23110*/  BAR.SYNC.DEFER_BLOCKING 0x0 ;  /* 0x0000000000007b1d */ /* 0x000fec0000010000 */
        /* <DEDUP_REMOVED lines=8> */
[----:B------:R-:W0:Y:S01]  /*231a0*/  LDS.128 R20, [R0+0x400] ;  /* 0x0004000000147984 */ /* 0x000e220000000c00 */
[----:B------:R-:W-:Y:S06]  /*231b0*/  BAR.SYNC.DEFER_BLOCKING 0x0 ;  /* 0x0000000000007b1d */ /* 0x000fec0000010000 */
[----:B0-----:R-:W-:Y:S04]  /*231c0*/  STL.64 [R1+0x110], R20 ;  /* 0x0001101401007387 */ /* 0x001fe80000100a00 */
[----:B------:R0:W-:Y:S04]  /*231d0*/  STL.64 [R1+0x118], R22 ;  /* 0x0001181601007387 */ /* 0x0001e80000100a00 */
[----:B0-----:R-:W2:Y:S04]  /*231e0*/  LDL.LU.64 R22, [R1+0xa58] ;  /* 0x000a580001167983 */ /* 0x001ea80000300a00 */
[----:B------:R-:W2:Y:S04]  /*231f0*/  LDL.LU.64 R20, [R1+0xa50] ;  /* 0x000a500001147983 */ /* 0x000ea80000300a00 */
[----:B---3--:R-:W-:Y:S04]  /*23200*/  STSM.16.M88.4 [R2], R24 ;  /* 0x0000001802007844 */ /* 0x008fe80000000200 */
[----:B--2---:R-:W-:Y:S01]  /*23210*/  STSM.16.M88.4 [R2+0x200], R20 ;  /* 0x0002001402007844 */ /* 0x004fe20000000200 */
[----:B------:R-:W-:Y:S06]  /*23220*/  BAR.SYNC.DEFER_BLOCKING 0x0 ;  /* 0x0000000000007b1d */ /* 0x000fec0000010000 */
[----:B------:R-:W0:Y:S04]  /*23230*/  LDS.128 R24, [R0] ;  /* 0x0000000000187984 */ /* 0x000e280000000c00 */
[----:B------:R-:W1:Y:S01]  /*23240*/  LDS.128 R20, [R0+0x400] ;  /* 0x0004000000147984 */ /* 0x000e620000000c00 */
[----:B------:R-:W-:Y:S06]  /*23250*/  BAR.SYNC.DEFER_BLOCKING 0x0 ;  /* 0x0000000000007b1d */ /* 0x000fec0000010000 */
[----:B------:R-:W-:Y:S04]  /*23260*/  STSM.16.M88.4 [R2], R16 ;  /* 0x0000001002007844 */ /* 0x000fe80000000200 */
[----:B------:R-:W-:Y:S01]  /*23270*/  STSM.16.M88.4 [R2+0x200], R12 ;  /* 0x0002000c02007844 */ /* 0x000fe20000000200 */
[----:B------:R-:W-:Y:S06]  /*23280*/  BAR.SYNC.DEFER_BLOCKING 0x0 ;  /* 0x0000000000007b1d */ /* 0x000fec0000010000 */
[----:B------:R-:W2:Y:S04]  /*23290*/  LDS.128 R16, [R0] ;  /* 0x0000000000107984 */ /* 0x000ea80000000c00 */
[----:B------:R-:W3:Y:S01]  /*232a0*/  LDS.128 R12, [R0+0x400] ;  /* 0x00040000000c7984 */ /* 0x000ee20000000c00 */
[----:B------:R-:W-:Y:S06]  /*232b0*/  BAR.SYNC.DEFER_BLOCKING 0x0 ;  /* 0x0000000000007b1d */ /* 0x000fec0000010000 */
[----:B------:R0:W-:Y:S04]  /*232c0*/  STSM.16.M88.4 [R2], R8 ;  /* 0x0000000802007844 */ /* 0x0001e80000000200 */
[----:B------:R-:W-:Y:S01]  /*232d0*/  STSM.16.M88.4 [R2+0x200], R4 ;  /* 0x0002000402007844 */ /* 0x000fe20000000200 */
[----:B------:R-:W-:Y:S06]  /*232e0*/  BAR.SYNC.DEFER_BLOCKING 0x0 ;  /* 0x0000000000007b1d */ /* 0x000fec0000010000 */
[----:B0-----:R-:W-:Y:S04]  /*232f0*/  STL.64 [R1+0xe0], R24 ;  /* 0x0000e01801007387 */ /* 0x001fe80000100a00 */
[----:B------:R-:W-:Y:S04]  /*23300*/  STL.64 [R1+0xe8], R26 ;  /* 0x0000e81a01007387 */ /* 0x000fe80000100a00 */
[----:B-1----:R-:W-:Y:S04]  /*23310*/  STL.64 [R1+0xf0], R20 ;  /* 0x0000f01401007387 */ /* 0x002fe80000100a00 */
[----:B------:R-:W-:Y:S04]  /*23320*/  STL.64 [R1+0xf8], R22 ;  /* 0x0000f81601007387 */ /* 0x000fe80000100a00 */
[----:B--2---:R-:W-:Y:S04]  /*23330*/  STL.64 [R1+0xc0], R16 ;  /* 0x0000c01001007387 */ /* 0x004fe80000100a00 */
[----:B------:R-:W-:Y:S04]  /*23340*/  STL.64 [R1+0xc8], R18 ;  /* 0x0000c81201007387 */ /* 0x000fe80000100a00 */
[----:B---3--:R-:W-:Y:S04]  /*23350*/  STL.64 [R1+0xd0], R12 ;  /* 0x0000d00c01007387 */ /* 0x008fe80000100a00 */
[----:B------:R-:W-:Y:S04]  /*23360*/  STL.64 [R1+0xd8], R14 ;  /* 0x0000d80e01007387 */ /* 0x000fe80000100a00 */
[----:B------:R-:W0:Y:S04]  /*23370*/  LDS.128 R12, [R0] ;  /* 0x00000000000c7984 */ /* 0x000e280000000c00 */
[----:B------:R-:W1:Y:S04]  /*23380*/  LDS.128 R4, [R0+0x400] ;  /* 0x0004000000047984 */ /* 0x000e680000000c00 */
[----:B------:R-:W2:Y:S04]  /*23390*/  LDL.LU R8, [R1+0x40] ;  /* 0x0000400001087983 */ /* 0x000ea80000300800 */
[----:B0-----:R-:W-:Y:S04]  /*233a0*/  STL.64 [R1+0xa0], R12 ;  /* 0x0000a00c01007387 */ /* 0x001fe80000100a00 */
[----:B------:R-:W-:Y:S04]  /*233b0*/  STL.64 [R1+0xa8], R14 ;  /* 0x0000a80e01007387 */ /* 0x000fe80000100a00 */
[----:B-1----:R-:W-:Y:S04]  /*233c0*/  STL.64 [R1+0xb0], R4 ;  /* 0x0000b00401007387 */ /* 0x002fe80000100a00 */
[----:B------:R-:W-:Y:S04]  /*233d0*/  STL.64 [R1+0xb8], R6 ;  /* 0x0000b80601007387 */ /* 0x000fe80000100a00 */
[----:B------:R-:W2:Y:S04]  /*233e0*/  LDL.LU R9, [R1+0x44] ;  /* 0x0000440001097983 */ /* 0x000ea80000300800 */
[----:B------:R-:W3:Y:S04]  /*233f0*/  LDL.LU R10, [R1+0x48] ;  /* 0x00004800010a7983 */ /* 0x000ee80000300800 */
[----:B------:R-:W3:Y:S01]  /*23400*/  LDL.LU R11, [R1+0x4c] ;  /* 0x00004c00010b7983 */ /* 0x000ee20000300800 */
[----:B------:R-:W-:Y:S06]  /*23410*/  BAR.SYNC.DEFER_BLOCKING 0x0 ;  /* 0x0000000000007b1d */ /* 0x000fec0000010000 */
        /* <DEDUP_REMOVED lines=36> */
[----:B------:R-:W3:Y:S04]  /*23660*/  LDL.LU R24, [R1] ;  /* 0x0000000001187983 */ /* 0x000ee80000300800 */
        /* <DEDUP_REMOVED lines=35> */
[----:B---3--:R0:W-:Y:S04]  /*238a0*/  STSM.16.M88.4 [R2], R4 ;  /* 0x0000000402007844 */ /* 0x0081e80000000200 */
[----:B0-----:R-:W3:Y:S04]  /*238b0*/  LDL.LU.64 R6, [R1+0xa08] ;  /* 0x000a080001067983 */ /* 0x001ee80000300a00 */
[----:B------:R-:W3:Y:S04]  /*238c0*/  LDL.LU.64 R4, [R1+0xa00] ;  /* 0x000a000001047983 */ /* 0x000ee80000300a00 */
[----:B--2---:R-:W-:Y:S01]  /*238d0*/  STSM.16.M88.4 [R2+0x200], R8 ;  /* 0x0002000802007844 */ /* 0x004fe20000000200 */
[----:B------:R-:W-:Y:S06]  /*238e0*/  BAR.SYNC.DEFER_BLOCKING 0x0 ;  /* 0x0000000000007b1d */ /* 0x000fec0000010000 */
[----:B------:R-:W0:Y:S04]  /*238f0*/  LDS.128 R8, [R0] ;  /* 0x0000000000087984 */ /* 0x000e280000000c00 */
[----:B0-----:R-:W-:Y:S04]  /*23900*/  STL.64 [R1+0x40], R8 ;  /* 0x0000400801007387 */ /* 0x001fe80000100a00 */
[----:B------:R-:W-:Y:S04]  /*23910*/  STL.64 [R1+0x48], R10 ;  /* 0x0000480a01007387 */ /* 0x000fe80000100a00 */
[----:B------:R-:W0:Y:S01]  /*23920*/  LDS.128 R8, [R0+0x400] ;  /* 0x0004000000087984 */ /* 0x000e220000000c00 */
[----:B------:R-:W-:Y:S06]  /*23930*/  BAR.SYNC.DEFER_BLOCKING 0x0 ;  /* 0x0000000000007b1d */ /* 0x000fec0000010000 */
[----:B------:R-:W-:Y:S04]  /*23940*/  STSM.16.M88.4 [R2], R12 ;  /* 0x0000000c02007844 */ /* 0x000fe80000000200 */
[----:B------:R-:W-:Y:S01]  /*23950*/  STSM.16.M88.4 [R2+0x200], R16 ;  /* 0x0002001002007844 */ /* 0x000fe20000000200 */
[----:B------:R-:W-:Y:S06]  /*23960*/  BAR.SYNC.DEFER_BLOCKING 0x0 ;  /* 0x0000000000007b1d */ /* 0x000fec0000010000 */
[----:B------:R-:W1:Y:S04]  /*23970*/  LDS.128 R16, [R0] ;  /* 0x0000000000107984 */ /* 0x000e680000000c00 */
[----:B0-----:R-:W-:Y:S04]  /*23980*/  STL.64 [R1+0x50], R8 ;  /* 0x0000500801007387 */ /* 0x001fe80000100a00 */
[----:B------:R0:W-:Y:S04]  /*23990*/  STL.64 [R1+0x58], R10 ;  /* 0x0000580a01007387 */ /* 0x0001e80000100a00 */
[----:B0-----:R-:W2:Y:S04]  /*239a0*/  LDL.LU.64 R10, [R1+0x9f8] ;  /* 0x0009f800010a7983 */ /* 0x001ea80000300a00 */
[----:B------:R-:W2:Y:S04]  /*239b0*/  LDL.LU.64 R8, [R1+0x9f0] ;  /* 0x0009f00001087983 */ /* 0x000ea80000300a00 */
[----:B------:R-:W4:Y:S04]  /*239c0*/  LDL.LU.64 R14, [R1+0x9e8] ;  /* 0x0009e800010e7983 */ /* 0x000f280000300a00 */
[----:B------:R-:W4:Y:S04]  /*239d0*/  LDL.LU.64 R12, [R1+0x9e0] ;  /* 0x0009e000010c7983 */ /* 0x000f280000300a00 */
[----:B------:R-:W4:Y:S04]  /*239e0*/  LDL.LU R28, [R1+0x984] ;  /* 0x00098400011c7983 */ /* 0x000f280000300800 */
[----:B-1----:R-:W-:Y:S04]  /*239f0*/  STL.64 [R1+0x20], R16 ;  /* 0x0000201001007387 */ /* 0x002fe80000100a00 */
[----:B------:R-:W-:Y:S04]  /*23a00*/  STL.64 [R1+0x28], R18 ;  /* 0x0000281201007387 */ /* 0x000fe80000100a00 */
[----:B------:R-:W0:Y:S01]  /*23a10*/  LDS.128 R16, [R0+0x400] ;  /* 0x0004000000107984 */ /* 0x000e220000000c00 */
[----:B------:R-:W-:Y:S06]  /*23a20*/  BAR.SYNC.DEFER_BLOCKING 0x0 ;  /* 0x0000000000007b1d */ /* 0x000fec0000010000 */
[----:B------:R-:W-:Y:S04]  /*23a30*/  STSM.16.M88.4 [R2], R20 ;  /* 0x0000001402007844 */ /* 0x000fe80000000200 */
[----:B------:R-:W-:Y:S01]  /*23a40*/  STSM.16.M88.4 [R2+0x200], R24 ;  /* 0x0002001802007844 */ /* 0x000fe20000000200 */
[----:B------:R-:W-:Y:S06]  /*23a50*/  BAR.SYNC.DEFER_BLOCKING 0x0 ;  /* 0x0000000000007b1d */ /* 0x000fec0000010000 */
[----:B0-----:R-:W-:Y:S04]  /*23a60*/  STL.64 [R1+0x30], R16 ;  /* 0x0000301001007387 */ /* 0x001fe80000100a00 */
[----:B------:R-:W0:Y:S04]  /*23a70*/  LDS.128 R24, [R0] ;  /* 0x0000000000187984 */ /* 0x000e280000000c00 */
[----:B------:R1:W-:Y:S04]  /*23a80*/  STL.64 [R1+0x38], R18 ;  /* 0x0000381201007387 */ /* 0x0003e80000100a00 */
[----:B-1----:R-:W4:Y:S04]  /*23a90*/  LDL.LU.64 R18, [R1+0x9d8] ;  /* 0x0009d80001127983 */ /* 0x002f280000300a00 */
[----:B------:R-:W4:Y:S04]  /*23aa0*/  LDL.LU.64 R16, [R1+0x9d0] ;  /* 0x0009d00001107983 */ /* 0x000f280000300a00 */
[----:B------:R-:W4:Y:S04]  /*23ab0*/  LDL.LU.64 R22, [R1+0x9c8] ;  /* 0x0009c80001167983 */ /* 0x000f280000300a00 */
[----:B------:R-:W4:Y:S04]  /*23ac0*/  LDL.LU.64 R20, [R1+0x9c0] ;  /* 0x0009c00001147983 */ /* 0x000f280000300a00 */
[----:B0-----:R-:W-:Y:S04]  /*23ad0*/  STL.64 [R1], R24 ;  /* 0x0000001801007387 */ /* 0x001fe80000100a00 */
[----:B------:R-:W-:Y:S04]  /*23ae0*/  STL.64 [R1+0x8], R26 ;  /* 0x0000081a01007387 */ /* 0x000fe80000100a00 */
[----:B------:R-:W0:Y:S01]  /*23af0*/  LDS.128 R24, [R0+0x400] ;  /* 0x0004000000187984 */ /* 0x000e220000000c00 */
[----:B------:R-:W-:Y:S06]  /*23b00*/  BAR.SYNC.DEFER_BLOCKING 0x0 ;  /* 0x0000000000007b1d */ /* 0x000fec0000010000 */
[----:B0-----:R-:W-:Y:S04]  /*23b10*/  STL.64 [R1+0x10], R24 ;  /* 0x0000101801007387 */ /* 0x001fe80000100a00 */
[----:B------:R0:W-:Y:S04]  /*23b20*/  STL.64 [R1+0x18], R26 ;  /* 0x0000181a01007387 */ /* 0x0001e80000100a00 */
[----:B0-----:R-:W4:Y:S04]  /*23b30*/  LDL.LU.64 R26, [R1+0x9b8] ;  /* 0x0009b800011a7983 */ /* 0x001f280000300a00 */
[----:B------:R-:W4:Y:S04]  /*23b40*/  LDL.LU.64 R24, [R1+0x9b0] ;  /* 0x0009b00001187983 */ /* 0x000f280000300a00 */
[----:B---3--:R-:W-:Y:S04]  /*23b50*/  STSM.16.M88.4 [R2], R4 ;  /* 0x0000000402007844 */ /* 0x008fe80000000200 */
[----:B--2---:R-:W-:Y:S01]  /*23b60*/  STSM.16.M88.4 [R2+0x200], R8 ;  /* 0x0002000802007844 */ /* 0x004fe20000000200 */
[----:B------:R-:W-:Y:S06]  /*23b70*/  BAR.SYNC.DEFER_BLOCKING 0x0 ;  /* 0x0000000000007b1d */ /* 0x000fec0000010000 */
[----:B------:R-:W0:Y:S04]  /*23b80*/  LDS.128 R8, [R0] ;  /* 0x0000000000087984 */ /* 0x000e280000000c00 */
[----:B------:R-:W1:Y:S01]  /*23b90*/  LDS.128 R4, [R0+0x400] ;  /* 0x0004000000047984 */ /* 0x000e620000000c00 */
[----:B------:R-:W-:Y:S06]  /*23ba0*/  BAR.SYNC.DEFER_BLOCKING 0x0 ;  /* 0x0000000000007b1d */ /* 0x000fec0000010000 */
[----:B----4-:R2:W-:Y:S04]  /*23bb0*/  STSM.16.M88.4 [R2], R12 ;  /* 0x0000000c02007844 */ /* 0x0105e80000000200 */
[----:B0-----:R-:W-:Y:S04]  /*23bc0*/  STL.64 [R1+0x180], R8 ;  /* 0x0001800801007387 */ /* 0x001fe80000100a00 */
[----:B------:R-:W-:Y:S04]  /*23bd0*/  STL.64 [R1+0x188], R10 ;  /* 0x0001880a01007387 */ /* 0x000fe80000100a00 */
[----:B-1----:R-:W-:Y:S04]  /*23be0*/  STL.64 [R1+0x190], R4 ;  /* 0x0001900401007387 */ /* 0x002fe80000100a00 */
[----:B------:R-:W-:Y:S04]  /*23bf0*/  STL.64 [R1+0x198], R6 ;  /* 0x0001980601007387 */ /* 0x000fe80000100a00 */
[----:B--2---:R-:W2:Y:S04]  /*23c00*/  LDL.LU R12, [R1+0x1c0] ;  /* 0x0001c000010c7983 */ /* 0x004ea80000300800 */
[----:B------:R-:W2:Y:S04]  /*23c10*/  LDL.LU R13, [R1+0x1c4] ;  /* 0x0001c400010d7983 */ /* 0x000ea80000300800 */
[----:B------:R-:W2:Y:S04]  /*23c20*/  LDL.LU R14, [R1+0x1c8] ;  /* 0x0001c800010e7983 */ /* 0x000ea80000300800 */
[----:B------:R-:W2:Y:S04]  /*23c30*/  LDL.LU R15, [R1+0x1cc] ;  /* 0x0001cc00010f7983 */ /* 0x000ea80000300800 */
[----:B------:R0:W-:Y:S01]  /*23c40*/  STSM.16.M88.4 [R2+0x200], R16 ;  /* 0x0002001002007844 */ /* 0x0001e20000000200 */
[----:B------:R-:W-:Y:S06]  /*23c50*/  BAR.SYNC.DEFER_BLOCKING 0x0 ;  /* 0x0000000000007b1d */ /* 0x000fec0000010000 */
[----:B0-----:R-:W3:Y:S04]  /*23c60*/  LDL.LU R16, [R1+0x170] ;  /* 0x0001700001107983 */ /* 0x001ee80000300800 */
[----:B------:R-:W3:Y:S04]  /*23c70*/  LDL.LU R17, [R1+0x174] ;  /* 0x0001740001117983 */ /* 0x000ee80000300800 */
[----:B------:R-:W3:Y:S04]  /*23c80*/  LDL.LU R18, [R1+0x178] ;  /* 0x0001780001127983 */ /* 0x000ee80000300800 */
[----:B------:R-:W0:Y:S04]  /*23c90*/  LDS.128 R4, [R0+0x400] ;  /* 0x0004000000047984 */ /* 0x000e280000000c00 */
[----:B------:R-:W1:Y:S01]  /*23ca0*/  LDS.128 R8, [R0] ;  /* 0x0000000000087984 */ /* 0x000e620000000c00 */
[----:B------:R-:W-:Y:S06]  /*23cb0*/  BAR.SYNC.DEFER_BLOCKING 0x0 ;  /* 0x0000000000007b1d */ /* 0x000fec0000010000 */
[----:B------:R-:W3:Y:S04]  /*23cc0*/  LDL.LU R19, [R1+0x17c] ;  /* 0x00017c0001137983 */ /* 0x000ee80000300800 */
[----:B------:R-:W-:Y:S04]  /*23cd0*/  STSM.16.M88.4 [R2], R20 ;  /* 0x0000001402007844 */ /* 0x000fe80000000200 */
[----:B0-----:R-:W-:Y:S04]  /*23ce0*/  STL.64 [R1+0x1b0], R4 ;  /* 0x0001b00401007387 */ /* 0x001fe80000100a00 */
[----:B-1----:R-:W-:Y:S04]  /*23cf0*/  STL.64 [R1+0x1a0], R8 ;  /* 0x0001a00801007387 */ /* 0x002fe80000100a00 */
[----:B------:R-:W-:Y:S04]  /*23d00*/  STL.64 [R1+0x1a8], R10 ;  /* 0x0001a80a01007387 */ /* 0x000fe80000100a00 */
[----:B------:R-:W-:Y:S04]  /*23d10*/  STL [R1+0x1bc], R7 ;  /* 0x0001bc0701007387 */ /* 0x000fe80000100800 */
[----:B------:R0:W-:Y:S01]  /*23d20*/  STSM.16.M88.4 [R2+0x200], R24 ;  /* 0x0002001802007844 */ /* 0x0001e20000000200 */
[----:B------:R-:W-:Y:S06]  /*23d30*/  BAR.SYNC.DEFER_BLOCKING 0x0 ;  /* 0x0000000000007b1d */ /* 0x000fec0000010000 */
[----:B0-----:R-:W4:Y:S01]  /*23d40*/  LDL.LU R24, [R1+0x140] ;  /* 0x0001400001187983 */ /* 0x001f220000300800 */
[----:B------:R-:W-:Y:S01]  /*23d50*/  IMAD R3, R28, UR46, RZ ;  /* 0x0000002e1c037c24 */ /* 0x000fe2000f8e02ff */
[----:B------:R-:W0:Y:S02]  /*23d60*/  LDCU UR46, c[0x0][0x39c] ;  /* 0x00007380ff2e77ac */ /* 0x000e240008000800 */
[----:B------:R-:W-:Y:S04]  /*23d70*/  LDS.128 R8, [R0+0x400] ;  /* 0x0004000000087984 */ /* 0x000fe80000000c00 */
[----:B----4-:R1:W-:Y:S04]  /*23d80*/  STL.64 [R1+0x998], R24 ;  /* 0x0009981801007387 */ /* 0x0103e80000100a00 */
[----:B-1----:R-:W4:Y:S04]  /*23d90*/  LDL.LU R24, [R1+0x560] ;  /* 0x0005600001187983 */ /* 0x002f280000300800 */
[----:B------:R-:W4:Y:S04]  /*23da0*/  LDL.LU R25, [R1+0x564] ;  /* 0x0005640001197983 */ /* 0x000f280000300800 */
[----:B------:R-:W4:Y:S04]  /*23db0*/  LDL.LU R26, [R1+0x568] ;  /* 0x00056800011a7983 */ /* 0x000f280000300800 */
[----:B------:R-:W4:Y:S01]  /*23dc0*/  LDL.LU R27, [R1+0x56c] ;  /* 0x00056c00011b7983 */ /* 0x000f220000300800 */
[----:B------:R-:W-:-:S03]  /*23dd0*/  IMAD.MOV.U32 R28, RZ, RZ, R6 ;  /* 0x000000ffff1c7224 */ /* 0x000fc600078e0006 */
[----:B------:R-:W1:Y:S01]  /*23de0*/  LDS.128 R4, [R0] ;  /* 0x0000000000047984 */ /* 0x000e620000000c00 */
[----:B------:R-:W-:Y:S06]  /*23df0*/  BAR.SYNC.DEFER_BLOCKING 0x0 ;  /* 0x0000000000007b1d */ /* 0x000fec0000010000 */
[----:B---3--:R-:W-:Y:S04]  /*23e00*/  STSM.16.M88.4 [R2], R16 ;  /* 0x0000001002007844 */ /* 0x008fe80000000200 */
[----:B--2---:R-:W-:Y:S01]  /*23e10*/  STSM.16.M88.4 [R2+0x200], R12 ;  /* 0x0002000c02007844 */ /* 0x004fe20000000200 */
[----:B------:R-:W-:Y:S06]  /*23e20*/  BAR.SYNC.DEFER_BLOCKING 0x0 ;  /* 0x0000000000007b1d */ /* 0x000fec0000010000 */
[----:B------:R-:W2:Y:S04]  /*23e30*/  LDS.128 R12, [R0] ;  /* 0x00000000000c7984 */ /* 0x000ea80000000c00 */
[----:B------:R-:W3:Y:S01]  /*23e40*/  LDS.128 R16, [R0+0x400] ;  /* 0x0004000000107984 */ /* 0x000ee20000000c00 */
[----:B------:R-:W-:Y:S06]  /*23e50*/  BAR.SYNC.DEFER_BLOCKING 0x0 ;  /* 0x0000000000007b1d */ /* 0x000fec0000010000 */
[----:B----4-:R-:W-:Y:S04]  /*23e60*/  STL.64 [R1+0x9a8], R26 ;  /* 0x0009a81a01007387 */ /* 0x010fe80000100a00 */
[----:B------:R4:W-:Y:S04]  /*23e70*/  STL.64 [R1+0x9a0], R24 ;  /* 0x0009a01801007387 */ /* 0x0009e80000100a00 */
[----:B----4-:R-:W4:Y:S04]  /*23e80*/  LDL.LU R24, [R1+0x1d0] ;  /* 0x0001d00001187983 */ /* 0x010f280000300800 */
[----:B------:R-:W4:Y:S04]  /*23e90*/  LDL.LU R25, [R1+0x1d4] ;  /* 0x0001d40001197983 */ /* 0x000f280000300800 */
[----:B------:R-:W4:Y:S04]  /*23ea0*/  LDL.LU R26, [R1+0x1d8] ;  /* 0x0001d800011a7983 */ /* 0x000f280000300800 */
[----:B------:R-:W4:Y:S04]  /*23eb0*/  LDL.LU R27, [R1+0x1dc] ;  /* 0x0001dc00011b7983 */ /* 0x000f280000300800 */
[----:B----4-:R4:W-:Y:S04]  /*23ec0*/  STSM.16.M88.4 [R2], R24 ;  /* 0x0000001802007844 */ /* 0x0109e80000000200 */
[----:B----4-:R-:W4:Y:S04]  /*23ed0*/  LDL.LU.64 R26, [R1+0x9a8] ;  /* 0x0009a800011a7983 */ /* 0x010f280000300a00 */
[----:B------:R-:W4:Y:S01]  /*23ee0*/  LDL.LU.64 R24, [R1+0x9a0] ;  /* 0x0009a00001187983 */ /* 0x000f220000300a00 */
[----:B------:R-:W-:Y:S01]  /*23ef0*/  IMAD R21, R29, UR60, RZ ;  /* 0x0000003c1d157c24 */ /* 0x000fe2000f8e02ff */
[C---:B------:R-:W-:Y:S01]  /*23f00*/  LEA R20, P6, R3.reuse, UR4, 0x1 ;  /* 0x0000000403147c11 */ /* 0x040fe2000f8c08ff */
[----:B------:R-:W0:Y:S03]  /*23f10*/  LDCU UR4, c[0x0][0x39c] ;  /* 0x00007380ff0477ac */ /* 0x000e260008000800 */
[----:B------:R-:W-:Y:S01]  /*23f20*/  LEA.HI.X.SX32 R3, R3, UR5, 0x1, P6 ;  /* 0x0000000503037c11 */ /* 0x000fe2000b0f0eff */
[----:B------:R-:W0:Y:S01]  /*23f30*/  LDCU UR60, c[0x0][0x3b8] ;  /* 0x00007700ff3c77ac */ /* 0x000e220008000800 */
[C---:B------:R-:W-:Y:S01]  /*23f40*/  LEA R22, P6, R21.reuse, R20, 0x1 ;  /* 0x0000001415167211 */ /* 0x040fe200078c08ff */
[----:B------:R-:W0:Y:S01]  /*23f50*/  LDCU UR5, c[0x0][0x3b8] ;  /* 0x00007700ff0577ac */ /* 0x000e220008000800 */
[----:B----4-:R4:W-:Y:S04]  /*23f60*/  STSM.16.M88.4 [R2+0x200], R24 ;  /* 0x0002001802007844 */ /* 0x0109e80000000200 */
[----:B----4-:R-:W4:Y:S01]  /*23f70*/  LDL.LU.64 R24, [R1+0x998] ;  /* 0x0009980001187983 */ /* 0x010f220000300a00 */
[C---:B------:R-:W-:Y:S01]  /*23f80*/  LEA.HI.X.SX32 R23, R21.reuse, R3, 0x1, P6 ;  /* 0x0000000315177211 */ /* 0x040fe200030f0eff */
[----:B------:R-:W-:Y:S01]  /*23f90*/  BAR.SYNC.DEFER_BLOCKING 0x0 ;  /* 0x0000000000007b1d */ /* 0x000fe20000010000 */
[----:B------:R-:W-:-:S02]  /*23fa0*/  VIADD R21, R21, UR59 ;  /* 0x0000003b15157c36 */ /* 0x000fc40008000000 */
[----:B------:R-:W-:-:S03]  /*23fb0*/  VIADD R2, R29, 0x5 ;  /* 0x000000051d027836 */ /* 0x000fc60000000000 */
[----:B------:R-:W0:Y:S01]  /*23fc0*/  LDCU UR59, c[0x0][0x3b8] ;  /* 0x00007700ff3b77ac */ /* 0x000e220008000800 */
[----:B------:R-:W2:Y:S04]  /*23fd0*/  LDL.LU R26, [R1+0x148] ;  /* 0x00014800011a7983 */ /* 0x000ea80000300800 */
[----:B------:R-:W2:Y:S04]  /*23fe0*/  LDL.LU R27, [R1+0x14c] ;  /* 0x00014c00011b7983 */ /* 0x000ea80000300800 */
[----:B----4-:R4:W-:Y:S01]  /*23ff0*/  @P5 STG.E.U16 desc[UR10][R22.64], R24 ;  /* 0x0000001816005986 */ /* 0x0109e2000c10150a */
[----:B------:R-:W-:-:S02]  /*24000*/  PRMT R25, R24, 0x7632, R25 ;  /* 0x0000763218197816 */ /* 0x000fc40000000019 */
[----:B----4-:R-:W-:-:S04]  /*24010*/  LEA R22, P6, R21, R20, 0x1 ;  /* 0x0000001415167211 */ /* 0x010fc800078c08ff */
[----:B------:R-:W-:-:S05]  /*24020*/  LEA.HI.X.SX32 R23, R21, R3, 0x1, P6 ;  /* 0x0000000315177211 */ /* 0x000fca00030f0eff */
[----:B------:R4:W-:Y:S04]  /*24030*/  @P4 STG.E.U16 desc[UR10][R22.64], R25 ;  /* 0x0000001916004986 */ /* 0x0009e8000c10150a */
[----:B----4-:R-:W4:Y:S01]  /*24040*/  LDL.LU R23, [R1+0x144] ;  /* 0x0001440001177983 */ /* 0x010f220000300800 */
[----:B------:R-:W-:Y:S01]  /*24050*/  ISETP.LT.AND P5, PT, R2, UR21, !P0 ;  /* 0x0000001502007c0c */ /* 0x000fe2000c7a1270 */
[----:B------:R-:W-:Y:S01]  /*24060*/  VIADD R2, R21, UR36 ;  /* 0x0000002415027c36 */ /* 0x000fe20008000000 */
[----:B------:R-:W0:Y:S01]  /*24070*/  LDCU UR21, c[0x0][0x39c] ;  /* 0x00007380ff1577ac */ /* 0x000e220008000800 */
[----:B------:R-:W-:-:S03]  /*24080*/  VIADD R21, R29, 0x6 ;  /* 0x000000061d157836 */ /* 0x000fc60000000000 */
[C---:B------:R-:W-:Y:S01]  /*24090*/  LEA R24, P6, R2.reuse, R20, 0x1 ;  /* 0x0000001402187211 */ /* 0x040fe200078c08ff */
[----:B------:R-:W0:Y:S01]  /*240a0*/  LDCU UR36, c[0x0][0x3b8] ;  /* 0x00007700ff2477ac */ /* 0x000e220008000800 */
[----:B------:R-:W-:Y:S02]  /*240b0*/  ISETP.LT.AND P4, PT, R21, UR58, !P0 ;  /* 0x0000003a15007c0c */ /* 0x000fe4000c781270 */
[C---:B------:R-:W-:Y:S01]  /*240c0*/  LEA.HI.X.SX32 R25, R2.reuse, R3, 0x1, P6 ;  /* 0x0000000302197211 */ /* 0x040fe200030f0eff */
[----:B------:R-:W-:Y:S01]  /*240d0*/  VIADD R2, R2, UR34 ;  /* 0x0000002202027c36 */ /* 0x000fe20008000000 */
[----:B------:R-:W0:Y:S01]  /*240e0*/  LDCU UR58, c[0x0][0x39c] ;  /* 0x00007380ff3a77ac */ /* 0x000e220008000800 */
[----:B------:R-:W-:-:S03]  /*240f0*/  VIADD R21, R29, 0x7 ;  /* 0x000000071d157836 */ /* 0x000fc60000000000 */
[C---:B------:R-:W-:Y:S01]  /*24100*/  LEA R22, P6, R2.reuse, R20, 0x1 ;  /* 0x0000001402167211 */ /* 0x040fe200078c08ff */
[----:B------:R-:W0:Y:S01]  /*24110*/  LDCU UR34, c[0x0][0x3b8] ;  /* 0x00007700ff2277ac */ /* 0x000e220008000800 */
[----:B----4-:R4:W-:Y:S01]  /*24120*/  @P3 STG.E.U16 desc[UR10][R24.64], R23 ;  /* 0x0000001718003986 */ /* 0x0109e2000c10150a */
[----:B------:R-:W-:Y:S01]  /*24130*/  ISETP.LT.AND P3, PT, R21, UR28, !P0 ;  /* 0x0000001c15007c0c */ /* 0x000fe2000c761270 */
[C---:B------:R-:W-:Y:S01]  /*24140*/  VIADD R21, R2.reuse, UR35 ;  /* 0x0000002302157c36 */ /* 0x040fe20008000000 */
[----:B------:R-:W0:Y:S01]  /*24150*/  LDCU UR28, c[0x0][0x39c] ;  /* 0x00007380ff1c77ac */ /* 0x000e220008000800 */
[----:B------:R-:W0:Y:S01]  /*24160*/  LDCU UR35, c[0x0][0x3b8] ;  /* 0x00007700ff2377ac */ /* 0x000e220008000800 */
[----:B----4-:R-:W-:Y:S01]  /*24170*/  IMAD.MOV.U32 R24, RZ, RZ, R23 ;  /* 0x000000ffff187224 */ /* 0x010fe200078e0017 */
[----:B------:R-:W-:Y:S01]  /*24180*/  LEA.HI.X.SX32 R23, R2, R3, 0x1, P6 ;  /* 0x0000000302177211 */ /* 0x000fe200030f0eff */
[----:B------:R-:W-:-:S03]  /*24190*/  VIADD R2, R29, 0x8 ;  /* 0x000000081d027836 */ /* 0x000fc60000000000 */
[----:B------:R-:W-:Y:S02]  /*241a0*/  PRMT R25, R24, 0x7632, R25 ;  /* 0x0000763218197816 */ /* 0x000fe40000000019 */
[----:B------:R-:W-:-:S03]  /*241b0*/  LEA R24, P6, R21, R20, 0x1 ;  /* 0x0000001415187211 */ /* 0x000fc600078c08ff */
[----:B------:R4:W-:Y:S01]  /*241c0*/  @P2 STG.E.U16 desc[UR10][R22.64], R25 ;  /* 0x0000001916002986 */ /* 0x0009e2000c10150a */
[----:B------:R-:W-:Y:S01]  /*241d0*/  ISETP.LT.AND P2, PT, R2, UR57, !P0 ;  /* 0x0000003902007c0c */ /* 0x000fe2000c741270 */
[C---:B------:R-:W-:Y:S01]  /*241e0*/  VIADD R2, R21.reuse, UR32 ;  /* 0x0000002015027c36 */ /* 0x040fe20008000000 */
[----:B------:R-:W0:Y:S01]  /*241f0*/  LDCU UR57, c[0x0][0x39c] ;  /* 0x00007380ff3977ac */ /* 0x000e220008000800 */
[----:B------:R-:W0:Y:S01]  /*24200*/  LDCU UR32, c[0x0][0x3b8] ;  /* 0x00007700ff2077ac */ /* 0x000e220008000800 */
[----:B----4-:R-:W-:Y:S01]  /*24210*/  LEA.HI.X.SX32 R25, R21, R3, 0x1, P6 ;  /* 0x0000000315197211 */ /* 0x010fe200030f0eff */
[----:B------:R-:W-:-:S04]  /*24220*/  VIADD R21, R29, 0x9 ;  /* 0x000000091d157836 */ /* 0x000fc80000000000 */
[----:B--2---:R2:W-:Y:S01]  /*24230*/  @P1 STG.E.U16 desc[UR10][R24.64], R26 ;  /* 0x0000001a18001986 */ /* 0x0045e2000c10150a */
[----:B------:R-:W-:Y:S01]  /*24240*/  ISETP.LT.AND P1, PT, R21, UR9, !P0 ;  /* 0x0000000915007c0c */ /* 0x000fe2000c721270 */
[----:B------:R-:W-:Y:S01]  /*24250*/  VIADD R21, R2, UR45 ;  /* 0x0000002d02157c36 */ /* 0x000fe20008000000 */
[----:B------:R-:W-:Y:S01]  /*24260*/  PRMT R23, R26, 0x7632, R23 ;  /* 0x000076321a177816 */ /* 0x000fe20000000017 */
[----:B------:R-:W4:Y:S01]  /*24270*/  LDCU UR9, c[0x0][0x39c] ;  /* 0x00007380ff0977ac */ /* 0x000f220008000800 */
[----:B------:R-:W0:Y:S01]  /*24280*/  LDCU UR45, c[0x0][0x3b8] ;  /* 0x00007700ff2d77ac */ /* 0x000e220008000800 */
[----:B--2---:R-:W-:-:S04]  /*24290*/  LEA R24, P6, R2, R20, 0x1 ;  /* 0x0000001402187211 */ /* 0x004fc800078c08ff */
[----:B------:R-:W-:Y:S01]  /*242a0*/  LEA.HI.X.SX32 R25, R2, R3, 0x1, P6 ;  /* 0x0000000302197211 */ /* 0x000fe200030f0eff */
[----:B------:R-:W-:Y:S01]  /*242b0*/  VIADD R2, R29, 0xa ;  /* 0x0000000a1d027836 */ /* 0x000fe20000000000 */
[----:B------:R-:W-:-:S03]  /*242c0*/  LEA R22, P6, R21, R20, 0x1 ;  /* 0x0000001415167211 */ /* 0x000fc600078c08ff */
[----:B------:R2:W-:Y:S01]  /*242d0*/  @P5 STG.E.U16 desc[UR10][R24.64], R23 ;  /* 0x0000001718005986 */ /* 0x0005e2000c10150a */
[----:B------:R-:W-:Y:S01]  /*242e0*/  ISETP.LT.AND P5, PT, R2, UR56, !P0 ;  /* 0x0000003802007c0c */ /* 0x000fe2000c7a1270 */
[C---:B------:R-:W-:Y:S01]  /*242f0*/  VIADD R2, R21.reuse, UR41 ;  /* 0x0000002915027c36 */ /* 0x040fe20008000000 */
[----:B------:R-:W0:Y:S01]  /*24300*/  LDCU UR56, c[0x0][0x39c] ;  /* 0x00007380ff3877ac */ /* 0x000e220008000800 */
[----:B------:R-:W0:Y:S01]  /*24310*/  LDCU UR41, c[0x0][0x3b8] ;  /* 0x00007700ff2977ac */ /* 0x000e220008000800 */
[----:B--2---:R-:W-:-:S05]  /*24320*/  LEA.HI.X.SX32 R23, R21, R3, 0x1, P6 ;  /* 0x0000000315177211 */ /* 0x004fca00030f0eff */
[----:B------:R2:W-:Y:S01]  /*24330*/  @P4 STG.E.U16 desc[UR10][R22.64], R27 ;  /* 0x0000001b16004986 */ /* 0x0005e2000c10150a */
[----:B------:R-:W-:Y:S02]  /*24340*/  PRMT R25, R27, 0x7632, R25 ;  /* 0x000076321b197816 */ /* 0x000fe40000000019 */
[C---:B--2---:R-:W-:Y:S01]  /*24350*/  LEA R22, P6, R2.reuse, R20, 0x1 ;  /* 0x0000001402167211 */ /* 0x044fe200078c08ff */
[----:B------:R-:W2:Y:S03]  /*24360*/  LDL.LU R27, [R1+0x16c] ;  /* 0x00016c00011b7983 */ /* 0x000ea60000300800 */
[----:B------:R-:W-:Y:S01]  /*24370*/  LEA.HI.X.SX32 R23, R2, R3, 0x1, P6 ;  /* 0x0000000302177211 */ /* 0x000fe200030f0eff */
[----:B------:R-:W2:Y:S04]  /*24380*/  LDL.LU R26, [R1+0x124] ;  /* 0x00012400011a7983 */ /* 0x000ea80000300800 */
[----:B------:R0:W-:Y:S04]  /*24390*/  @P3 STG.E.U16 desc[UR10][R22.64], R25 ;  /* 0x0000001916003986 */ /* 0x0001e8000c10150a */
[----:B0-----:R-:W2:Y:S01]  /*243a0*/  LDL.LU R23, [R1+0x160] ;  /* 0x0001600001177983 */ /* 0x001ea20000300800 */
[----:B------:R-:W-:-:S05]  /*243b0*/  VIADD R21, R29, 0xb ;  /* 0x0000000b1d157836 */ /* 0x000fca0000000000 */
[----:B------:R-:W-:Y:S01]  /*243c0*/  ISETP.LT.AND P4, PT, R21, UR43, !P0 ;  /* 0x0000002b15007c0c */ /* 0x000fe2000c781270 */
[----:B------:R-:W-:Y:S01]  /*243d0*/  VIADD R21, R2, UR20 ;  /* 0x0000001402157c36 */ /* 0x000fe20008000000 */
[----:B------:R-:W0:Y:S01]  /*243e0*/  LDCU UR43, c[0x0][0x39c] ;  /* 0x00007380ff2b77ac */ /* 0x000e220008000800 */
[----:B------:R-:W-:-:S03]  /*243f0*/  VIADD R2, R29, 0xc ;  /* 0x0000000c1d027836 */ /* 0x000fc60000000000 */
[CC--:B------:R-:W-:Y:S01]  /*24400*/  LEA R24, P6, R21.reuse, R20.reuse, 0x1 ;  /* 0x0000001415187211 */ /* 0x0c0fe200078c08ff */
[----:B------:R-:W0:Y:S01]  /*24410*/  LDCU UR20, c[0x0][0x3b8] ;  /* 0x00007700ff1477ac */ /* 0x000e220008000800 */
[----:B------:R-:W-:Y:S02]  /*24420*/  ISETP.LT.AND P3, PT, R2, UR55, !P0 ;  /* 0x0000003702007c0c */ /* 0x000fe4000c761270 */
[CC--:B------:R-:W-:Y:S01]  /*24430*/  LEA.HI.X.SX32 R25, R21.reuse, R3.reuse, 0x1, P6 ;  /* 0x0000000315197211 */ /* 0x0c0fe200030f0eff */
[----:B------:R-:W-:Y:S01]  /*24440*/  VIADD R2, R21, UR24 ;  /* 0x0000001815027c36 */ /* 0x000fe20008000000 */
[----:B------:R-:W0:Y:S04]  /*24450*/  LDCU UR55, c[0x0][0x39c] ;  /* 0x00007380ff3777ac */ /* 0x000e280008000800 */
[C---:B------:R-:W-:Y:S01]  /*24460*/  LEA R22, P6, R2.reuse, R20, 0x1 ;  /* 0x0000001402167211 */ /* 0x040fe200078c08ff */
[----:B--2---:R2:W-:Y:S01]  /*24470*/  @P2 STG.E.U16 desc[UR10][R24.64], R23 ;  /* 0x0000001718002986 */ /* 0x0045e2000c10150a */
[----:B------:R-:W-:Y:S01]  /*24480*/  VIADD R21, R29, 0xd ;  /* 0x0000000d1d157836 */ /* 0x000fe20000000000 */
[----:B------:R-:W0:Y:S01]  /*24490*/  LDCU UR24, c[0x0][0x3b8] ;  /* 0x00007700ff1877ac */ /* 0x000e220008000800 */
[----:B--2---:R-:W-:Y:S01]  /*244a0*/  IMAD.MOV.U32 R24, RZ, RZ, R23 ;  /* 0x000000ffff187224 */ /* 0x004fe200078e0017 */
[----:B------:R-:W-:-:S04]  /*244b0*/  LEA.HI.X.SX32 R23, R2, R3, 0x1, P6 ;  /* 0x0000000302177211 */ /* 0x000fc800030f0eff */
[----:B------:R-:W-:-:S05]  /*244c0*/  PRMT R25, R24, 0x7632, R25 ;  /* 0x0000763218197816 */ /* 0x000fca0000000019 */
[----:B------:R2:W-:Y:S04]  /*244d0*/  @P1 STG.E.U16 desc[UR10][R22.64], R25 ;  /* 0x0000001916001986 */ /* 0x0005e8000c10150a */
[----:B--2---:R-:W2:Y:S01]  /*244e0*/  LDL.LU R23, [R1+0x164] ;  /* 0x0001640001177983 */ /* 0x004ea20000300800 */
        /* <DEDUP_REMOVED lines=25> */
[----:B------:R-:W-:Y:S01]  /*24680*/  ISETP.LT.AND P4, PT, R2, UR53, !P0 ;  /* 0x0000003502007c0c */ /* 0x000fe2000c781270 */
[C---:B------:R-:W-:Y:S01]  /*24690*/  VIADD R2, R21.reuse, UR14 ;  /* 0x0000000e15027c36 */ /* 0x040fe20008000000 */
[----:B------:R-:W-:Y:S01]  /*246a0*/  LEA.HI.X.SX32 R25, R21, R3, 0x1, P6 ;  /* 0x0000000315197211 */ /* 0x000fe200030f0eff */
[----:B------:R-:W-:Y:S01]  /*246b0*/  VIADD R21, R29, 0x11 ;  /* 0x000000111d157836 */ /* 0x000fe20000000000 */
[----:B------:R-:W0:Y:S01]  /*246c0*/  LDCU UR53, c[0x0][0x39c] ;  /* 0x00007380ff3577ac */ /* 0x000e220008000800 */
[----:B------:R-:W0:Y:S02]  /*246d0*/  LDCU UR14, c[0x0][0x3b8] ;  /* 0x00007700ff0e77ac */ /* 0x000e240008000800 */
[----:B--2---:R2:W-:Y:S01]  /*246e0*/  @P3 STG.E.U16 desc[UR10][R24.64], R22 ;  /* 0x0000001618003986 */ /* 0x0045e2000c10150a */
[----:B------:R-:W-:Y:S01]  /*246f0*/  ISETP.LT.AND P3, PT, R21, UR13, !P0 ;  /* 0x0000000d15007c0c */ /* 0x000fe2000c761270 */
[----:B------:R-:W-:Y:S01]  /*24700*/  VIADD R21, R2, UR42 ;  /* 0x0000002a02157c36 */ /* 0x000fe20008000000 */
[----:B------:R-:W-:Y:S01]  /*24710*/  PRMT R23, R22, 0x7632, R23 ;  /* 0x0000763216177816 */ /* 0x000fe20000000017 */
[----:B------:R-:W0:Y:S01]  /*24720*/  LDCU UR13, c[0x0][0x39c] ;  /* 0x00007380ff0d77ac */ /* 0x000e220008000800 */
        /* <DEDUP_REMOVED lines=15> */
[----:B------:R-:W-:-:S05]  /*24820*/  LEA.HI.X.SX32 R23, R2, R3, 0x1, P6 ;  /* 0x0000000302177211 */ /* 0x000fca00030f0eff */
[----:B------:R0:W-:Y:S04]  /*24830*/  @P5 STG.E.U16 desc[UR10][R22.64], R25 ;  /* 0x0000001916005986 */ /* 0x0001e8000c10150a */
[----:B0-----:R-:W2:Y:S01]  /*24840*/  LDL.LU R23, [R1+0x120] ;  /* 0x0001200001177983 */ /* 0x001ea20000300800 */
[----:B------:R-:W-:-:S05]  /*24850*/  VIADD R21, R29, 0x13 ;  /* 0x000000131d157836 */ /* 0x000fca0000000000 */
        /* <DEDUP_REMOVED lines=13> */
[----:B--2---:R2:W-:Y:S01]  /*24930*/  @P4 STG.E.U16 desc[UR10][R24.64], R23 ;  /* 0x0000001718004986 */ /* 0x0045e2000c10150a */
[----:B------:R-:W-:Y:S01]  /*24940*/  ISETP.LT.AND P4, PT, R21, UR33, !P0 ;  /* 0x0000002115007c0c */ /* 0x000fe2000c781270 */
[C---:B------:R-:W-:Y:S01]  /*24950*/  VIADD R21, R2.reuse, UR30 ;  /* 0x0000001e02157c36 */ /* 0x040fe20008000000 */
[----:B------:R-:W0:Y:S01]  /*24960*/  LDCU UR30, c[0x0][0x39c] ;  /* 0x00007380ff1e77ac */ /* 0x000e220008000800 */
[----:B------:R-:W0:Y:S01]  /*24970*/  LDCU UR33, c[0x0][0x3b8] ;  /* 0x00007700ff2177ac */ /* 0x000e220008000800 */
[----:B--2---:R-:W-:Y:S01]  /*24980*/  IMAD.MOV.U32 R24, RZ, RZ, R23 ;  /* 0x000000ffff187224 */ /* 0x004fe200078e0017 */
        /* <DEDUP_REMOVED lines=9> */
[----:B--2---:R-:W-:Y:S01]  /*24a20*/  LEA.HI.X.SX32 R25, R21, R3, 0x1, P6 ;  /* 0x0000000315197211 */ /* 0x004fe200030f0eff */
[----:B------:R-:W-:Y:S01]  /*24a30*/  VIADD R21, R29, 0x17 ;  /* 0x000000171d157836 */ /* 0x000fe20000000000 */
[----:B------:R-:W-:-:S03]  /*24a40*/  LEA R22, P6, R2, R20, 0x1 ;  /* 0x0000001402167211 */ /* 0x000fc600078c08ff */
[----:B------:R-:W-:Y:S01]  /*24a50*/  @P2 STG.E.U16 desc[UR10][R24.64], R26 ;  /* 0x0000001a18002986 */ /* 0x000fe2000c10150a */
[----:B------:R-:W-:Y:S01]  /*24a60*/  ISETP.LT.AND P2, PT, R21, UR44, !P0 ;  /* 0x0000002c15007c0c */ /* 0x000fe2000c741270 */
[C---:B------:R-:W-:Y:S01]  /*24a70*/  VIADD R21, R2.reuse, UR50 ;  /* 0x0000003202157c36 */ /* 0x040fe20008000000 */
[----:B------:R-:W-:Y:S01]  /*24a80*/  LEA.HI.X.SX32 R23, R2, R3, 0x1, P6 ;  /* 0x0000000302177211 */ /* 0x000fe200030f0eff */
[----:B------:R-:W2:Y:S01]  /*24a90*/  LDCU UR50, c[0x0][0x39c] ;  /* 0x00007380ff3277ac */ /* 0x000ea20008000800 */
[----:B------:R-:W-:Y:S01]  /*24aa0*/  PRMT R2, R26, 0x7632, R2 ;  /* 0x000076321a027816 */ /* 0x000fe20000000002 */
[----:B------:R-:W0:Y:S04]  /*24ab0*/  LDCU UR44, c[0x0][0x39c] ;  /* 0x00007380ff2c77ac */ /* 0x000e280008000800 */
[----:B------:R1:W-:Y:S04]  /*24ac0*/  @P1 STG.E.U16 desc[UR10][R22.64], R2 ;  /* 0x0000000216001986 */ /* 0x0003e8000c10150a */
[----:B-1----:R-:W2:Y:S01]  /*24ad0*/  LDL.LU R23, [R1+0x128] ;  /* 0x0001280001177983 */ /* 0x002ea20000300800 */
[----:B------:R-:W-:Y:S01]  /*24ae0*/  LEA R24, P6, R21, R20, 0x1 ;  /* 0x0000001415187211 */ /* 0x000fe200078c08ff */
[----:B------:R-:W-:-:S03]  /*24af0*/  VIADD R2, R29, 0x19 ;  /* 0x000000191d027836 */ /* 0x000fc60000000000 */
[C---:B------:R-:W-:Y:S01]  /*24b00*/  LEA.HI.X.SX32 R25, R21.reuse, R3, 0x1, P6 ;  /* 0x0000000315197211 */ /* 0x040fe200030f0eff */
[----:B------:R-:W-:Y:S01]  /*24b10*/  VIADD R21, R21, UR23 ;  /* 0x0000001715157c36 */ /* 0x000fe20008000000 */
[----:B------:R-:W1:Y:S01]  /*24b20*/  LDCU UR23, c[0x0][0x3b8] ;  /* 0x00007700ff1777ac */ /* 0x000e620008000800 */
[----:B------:R-:W-:-:S05]  /*24b30*/  VIADD R26, R29, 0x18 ;  /* 0x000000181d1a7836 */ /* 0x000fca0000000000 */
[----:B------:R-:W-:Y:S01]  /*24b40*/  ISETP.LT.AND P1, PT, R26, UR31, !P0 ;  /* 0x0000001f1a007c0c */ /* 0x000fe2000c721270 */
[----:B------:R-:W-:Y:S01]  /*24b50*/  VIADD R26, R29, 0x1a ;  /* 0x0000001a1d1a7836 */ /* 0x000fe20000000000 */
[----:B------:R-:W0:Y:S01]  /*24b60*/  LDCU UR31, c[0x0][0x39c] ;  /* 0x00007380ff1f77ac */ /* 0x000e220008000800 */
[----:B--2---:R2:W-:Y:S01]  /*24b70*/  @P5 STG.E.U16 desc[UR10][R24.64], R23 ;  /* 0x0000001718005986 */ /* 0x0045e2000c10150a */
[----:B------:R-:W-:Y:S01]  /*24b80*/  ISETP.LT.AND P5, PT, R2, UR62, !P0 ;  /* 0x0000003e02007c0c */ /* 0x000fe2000c7a1270 */
[C---:B------:R-:W-:Y:S01]  /*24b90*/  VIADD R2, R21.reuse, UR38 ;  /* 0x0000002615027c36 */ /* 0x040fe20008000000 */
[----:B------:R-:W0:Y:S01]  /*24ba0*/  LDCU UR62, c[0x0][0x39c] ;  /* 0x00007380ff3e77ac */ /* 0x000e220008000800 */
[----:B------:R-:W0:Y:S01]  /*24bb0*/  LDCU UR38, c[0x0][0x3b8] ;  /* 0x00007700ff2677ac */ /* 0x000e220008000800 */
[----:B--2---:R-:W-:-:S04]  /*24bc0*/  LEA R24, P6, R21, R20, 0x1 ;  /* 0x0000001415187211 */ /* 0x004fc800078c08ff */
[----:B------:R-:W-:Y:S02]  /*24bd0*/  LEA.HI.X.SX32 R25, R21, R3, 0x1, P6 ;  /* 0x0000000315197211 */ /* 0x000fe400030f0eff */
[----:B------:R-:W-:Y:S02]  /*24be0*/  PRMT R21, R23, 0x7632, R21 ;  /* 0x0000763217157816 */ /* 0x000fe40000000015 */
[----:B------:R-:W-:-:S03]  /*24bf0*/  LEA R22, P6, R2, R20, 0x1 ;  /* 0x0000001402167211 */ /* 0x000fc600078c08ff */
[----:B------:R2:W-:Y:S01]  /*24c00*/  @P4 STG.E.U16 desc[UR10][R24.64], R21 ;  /* 0x0000001518004986 */ /* 0x0005e2000c10150a */
[----:B------:R-:W-:-:S05]  /*24c10*/  LEA.HI.X.SX32 R23, R2, R3, 0x1, P6 ;  /* 0x0000000302177211 */ /* 0x000fca00030f0eff */
[----:B------:R0:W-:Y:S01]  /*24c20*/  @P3 STG.E.U16 desc[UR10][R22.64], R27 ;  /* 0x0000001b16003986 */ /* 0x0001e2000c10150a */
[----:B--2---:R-:W-:Y:S01]  /*24c30*/  VIADD R21, R2, UR18 ;  /* 0x0000001202157c36 */ /* 0x004fe20008000000 */
[----:B------:R-:W-:Y:S01]  /*24c40*/  ISETP.LT.AND P4, PT, R26, UR49, !P0 ;  /* 0x000000311a007c0c */ /* 0x000fe2000c781270 */
[----:B------:R-:W-:Y:S01]  /*24c50*/  VIADD R2, R29, 0x1b ;  /* 0x0000001b1d027836 */ /* 0x000fe20000000000 */
[----:B------:R-:W2:Y:S02]  /*24c60*/  LDCU UR49, c[0x0][0x39c] ;  /* 0x00007380ff3177ac */ /* 0x000ea40008000800 */
[C---:B0-----:R-:W-:Y:S01]  /*24c70*/  LEA R22, P6, R21.reuse, R20, 0x1 ;  /* 0x0000001415167211 */ /* 0x041fe200078c08ff */
[----:B------:R-:W0:Y:S01]  /*24c80*/  LDCU UR18, c[0x0][0x3b8] ;  /* 0x00007700ff1277ac */ /* 0x000e220008000800 */
[----:B------:R-:W-:Y:S01]  /*24c90*/  ISETP.LT.AND P3, PT, R2, UR61, !P0 ;  /* 0x0000003d02007c0c */ /* 0x000fe2000c761270 */
[C---:B------:R-:W-:Y:S01]  /*24ca0*/  VIADD R2, R21.reuse, UR39 ;  /* 0x0000002715027c36 */ /* 0x040fe20008000000 */
[----:B------:R-:W-:Y:S01]  /*24cb0*/  LEA.HI.X.SX32 R23, R21, R3, 0x1, P6 ;  /* 0x0000000315177211 */ /* 0x000fe200030f0eff */
[----:B------:R-:W-:Y:S01]  /*24cc0*/  VIADD R26, R29, 0x1c ;  /* 0x0000001c1d1a7836 */ /* 0x000fe20000000000 */
[----:B------:R-:W-:Y:S01]  /*24cd0*/  PRMT R21, R27, 0x7632, R21 ;  /* 0x000076321b157816 */ /* 0x000fe20000000015 */
[----:B------:R-:W0:Y:S01]  /*24ce0*/  LDCU UR61, c[0x0][0x39c] ;  /* 0x00007380ff3d77ac */ /* 0x000e220008000800 */
[----:B------:R-:W2:Y:S01]  /*24cf0*/  LDL.LU R27, [R1+0x13c] ;  /* 0x00013c00011b7983 */ /* 0x000ea20000300800 */
[----:B------:R-:W0:Y:S03]  /*24d00*/  LDCU UR39, c[0x0][0x3b8] ;  /* 0x00007700ff2777ac */ /* 0x000e260008000800 */
[----:B------:R1:W-:Y:S01]  /*24d10*/  @P2 STG.E.U16 desc[UR10][R22.64], R21 ;  /* 0x0000001516002986 */ /* 0x0003e2000c10150a */
[----:B------:R-:W-:-:S02]  /*24d20*/  ISETP.LT.AND P2, PT, R26, UR63, !P0 ;  /* 0x0000003f1a007c0c */ /* 0x000fc4000c741270 */
[C---:B------:R-:W-:Y:S01]  /*24d30*/  LEA R24, P6, R2.reuse, R20, 0x1 ;  /* 0x0000001402187211 */ /* 0x040fe200078c08ff */
[----:B------:R-:W2:Y:S01]  /*24d40*/  LDL.LU R26, [R1+0x130] ;  /* 0x00013000011a7983 */ /* 0x000ea20000300800 */
[----:B------:R-:W0:Y:S02]  /*24d50*/  LDCU UR63, c[0x0][0x39c] ;  /* 0x00007380ff3f77ac */ /* 0x000e240008000800 */
[C---:B------:R-:W-:Y:S01]  /*24d60*/  LEA.HI.X.SX32 R25, R2.reuse, R3, 0x1, P6 ;  /* 0x0000000302197211 */ /* 0x040fe200030f0eff */
[----:B-1----:R-:W-:Y:S01]  /*24d70*/  VIADD R21, R2, UR17 ;  /* 0x0000001102157c36 */ /* 0x002fe20008000000 */
[----:B------:R-:W1:Y:S01]  /*24d80*/  LDCU UR17, c[0x0][0x3b8] ;  /* 0x00007700ff1177ac */ /* 0x000e620008000800 */
[----:B------:R-:W-:-:S03]  /*24d90*/  VIADD R2, R29, 0x1d ;  /* 0x0000001d1d027836 */ /* 0x000fc60000000000 */
[----:B------:R-:W-:-:S04]  /*24da0*/  LEA R22, P6, R21, R20, 0x1 ;  /* 0x0000001415167211 */ /* 0x000fc800078c08ff */
[C---:B------:R-:W-:Y:S01]  /*24db0*/  LEA.HI.X.SX32 R23, R21.reuse, R3, 0x1, P6 ;  /* 0x0000000315177211 */ /* 0x040fe200030f0eff */
[----:B--2---:R2:W-:Y:S01]  /*24dc0*/  @P1 STG.E.U16 desc[UR10][R24.64], R26 ;  /* 0x0000001a18001986 */ /* 0x0045e2000c10150a */
[----:B------:R-:W-:Y:S01]  /*24dd0*/  ISETP.LT.AND P1, PT, R2, UR65, !P0 ;  /* 0x0000004102007c0c */ /* 0x000fe2000c721270 */
[----:B------:R-:W-:Y:S01]  /*24de0*/  VIADD R2, R21, UR37 ;  /* 0x0000002515027c36 */ /* 0x000fe20008000000 */
[----:B------:R-:W-:Y:S01]  /*24df0*/  PRMT R21, R26, 0x7632, R21 ;  /* 0x000076321a157816 */ /* 0x000fe20000000015 */
[----:B------:R-:W0:Y:S04]  /*24e00*/  LDCU UR37, c[0x0][0x39c] ;  /* 0x00007380ff2577ac */ /* 0x000e280008000800 */
[----:B------:R0:W-:Y:S01]  /*24e10*/  @P5 STG.E.U16 desc[UR10][R22.64], R21 ;  /* 0x0000001516005986 */ /* 0x0001e2000c10150a */
[----:B------:R-:W1:Y:S01]  /*24e20*/  LDCU UR65, c[0x0][0x3b8] ;  /* 0x00007700ff4177ac */ /* 0x000e620008000800 */
[----:B--2---:R-:W-:-:S05]  /*24e30*/  VIADD R26, R29, 0x1e ;  /* 0x0000001e1d1a7836 */ /* 0x004fca0000000000 */
[----:B------:R-:W-:Y:S01]  /*24e40*/  ISETP.LT.AND P5, PT, R26, UR67, !P0 ;  /* 0x000000431a007c0c */ /* 0x000fe2000c7a1270 */
[----:B------:R-:W2:Y:S01]  /*24e50*/  LDCU UR67, c[0x0][0x39c] ;  /* 0x00007380ff4377ac */ /* 0x000ea20008000800 */
[----:B------:R-:W2:Y:S01]  /*24e60*/  LDL.LU R26, [R1+0x134] ;  /* 0x00013400011a7983 */ /* 0x000ea20000300800 */
[----:B------:R-:W-:-:S04]  /*24e70*/  LEA R24, P6, R2, R20, 0x1 ;  /* 0x0000001402187211 */ /* 0x000fc800078c08ff */
[C---:B------:R-:W-:Y:S01]  /*24e80*/  LEA.HI.X.SX32 R25, R2.reuse, R3, 0x1, P6 ;  /* 0x0000000302197211 */ /* 0x040fe200030f0eff */
[----:B------:R-:W-:Y:S01]  /*24e90*/  VIADD R2, R2, UR47 ;  /* 0x0000002f02027c36 */ /* 0x000fe20008000000 */
[----:B------:R-:W1:Y:S01]  /*24ea0*/  LDCU UR47, c[0x0][0x3b8] ;  /* 0x00007700ff2f77ac */ /* 0x000e620008000800 */
[----:B0-----:R-:W-:-:S03]  /*24eb0*/  VIADD R21, R29, 0x1f ;  /* 0x0000001f1d157836 */ /* 0x001fc60000000000 */
[----:B------:R-:W-:-:S04]  /*24ec0*/  LEA R22, P6, R2, R20, 0x1 ;  /* 0x0000001402167211 */ /* 0x000fc800078c08ff */
[C---:B------:R-:W-:Y:S01]  /*24ed0*/  LEA.HI.X.SX32 R23, R2.reuse, R3, 0x1, P6 ;  /* 0x0000000302177211 */ /* 0x040fe200030f0eff */
[----:B--2---:R-:W-:Y:S01]  /*24ee0*/  @P4 STG.E.U16 desc[UR10][R24.64], R26 ;  /* 0x0000001a18004986 */ /* 0x004fe2000c10150a */
[----:B------:R-:W-:Y:S01]  /*24ef0*/  ISETP.LT.AND P4, PT, R21, UR76, !P0 ;  /* 0x0000004c15007c0c */ /* 0x000fe2000c781270 */
[----:B------:R-:W-:Y:S01]  /*24f00*/  VIADD R21, R2, UR64 ;  /* 0x0000004002157c36 */ /* 0x000fe20008000000 */
[----:B------:R-:W-:Y:S01]  /*24f10*/  PRMT R2, R26, 0x7632, R2 ;  /* 0x000076321a027816 */ /* 0x000fe20000000002 */
[----:B------:R-:W0:Y:S04]  /*24f20*/  LDCU UR64, c[0x0][0x39c] ;  /* 0x00007380ff4077ac */ /* 0x000e280008000800 */
[----:B------:R2:W-:Y:S01]  /*24f30*/  @P3 STG.E.U16 desc[UR10][R22.64], R2 ;  /* 0x0000000216003986 */ /* 0x0005e2000c10150a */
[----:B------:R-:W0:Y:S03]  /*24f40*/  LDCU UR76, c[0x0][0x3b8] ;  /* 0x00007700ff4c77ac */ /* 0x000e260008000800 */
[----:B--2---:R-:W2:Y:S01]  /*24f50*/  LDL.LU R23, [R1+0x138] ;  /* 0x0001380001177983 */ /* 0x004ea20000300800 */
[----:B------:R-:W-:Y:S01]  /*24f60*/  LEA R24, P6, R21, R20, 0x1 ;  /* 0x0000001415187211 */ /* 0x000fe200078c08ff */
[----:B------:R-:W-:-:S03]  /*24f70*/  VIADD R2, R29, 0x21 ;  /* 0x000000211d027836 */ /* 0x000fc60000000000 */
[C---:B------:R-:W-:Y:S01]  /*24f80*/  LEA.HI.X.SX32 R25, R21.reuse, R3, 0x1, P6 ;  /* 0x0000000315197211 */ /* 0x040fe200030f0eff */
[----:B------:R-:W-:Y:S01]  /*24f90*/  VIADD R21, R21, UR6 ;  /* 0x0000000615157c36 */ /* 0x000fe20008000000 */
[----:B------:R-:W0:Y:S01]  /*24fa0*/  LDCU UR6, c[0x0][0x3b8] ;  /* 0x00007700ff0677ac */ /* 0x000e220008000800 */
        /* <DEDUP_REMOVED lines=89> */
[----:B----4-:R-:W-:Y:S01]  /*25540*/  ISETP.LT.AND P3, PT, R26, UR9, !P0 ;  /* 0x000000091a007c0c */ /* 0x010fe2000c761270 */
[----:B------:R-:W-:Y:S01]  /*25550*/  VIADD R2, R29, 0x2b ;  /* 0x0000002b1d027836 */ /* 0x000fe20000000000 */
[----:B------:R-:W2:Y:S02]  /*25560*/  LDCU UR36, c[0x0][0x39c] ;  /* 0x00007380ff2477ac */ /* 0x000ea40008000800 */
[----:B0-----:R-:W-:Y:S01]  /*25570*/  LEA R22, P6, R21, R20, 0x1 ;  /* 0x0000001415167211 */ /* 0x001fe200078c08ff */
[----:B------:R-:W-:Y:S01]  /*25580*/  VIADD R26, R29, 0x2c ;  /* 0x0000002c1d1a7836 */ /* 0x000fe20000000000 */
[----:B------:R-:W-:Y:S01]  /*25590*/  ISETP.LT.AND P2, PT, R2, UR57, !P0 ;  /* 0x0000003902007c0c */ /* 0x000fe2000c741270 */
[C---:B------:R-:W-:Y:S01]  /*255a0*/  VIADD R2, R21.reuse, UR34 ;  /* 0x0000002215027c36 */ /* 0x040fe20008000000 */
[----:B------:R-:W-:Y:S01]  /*255b0*/  LEA.HI.X.SX32 R23, R21, R3, 0x1, P6 ;  /* 0x0000000315177211 */ /* 0x000fe200030f0eff */
[----:B------:R-:W0:Y:S01]  /*255c0*/  LDCU UR34, c[0x0][0x39c] ;  /* 0x00007380ff2277ac */ /* 0x000e220008000800 */
[----:B------:R-:W-:-:S02]  /*255d0*/  PRMT R21, R27, 0x7632, R21 ;  /* 0x000076321b157816 */ /* 0x000fc40000000015 */
[----:B------:R-:W4:Y:S01]  /*255e0*/  LDL.LU R27, [R1+0x11c] ;  /* 0x00011c00011b7983 */ /* 0x000f220000300800 */
[----:B------:R-:W0:Y:S03]  /*255f0*/  LDCU UR9, c[0x0][0x3b8] ;  /* 0x00007700ff0977ac */ /* 0x000e260008000800 */
[----:B------:R1:W-:Y:S01]  /*25600*/  @P1 STG.E.U16 desc[UR10][R22.64], R21 ;  /* 0x0000001516001986 */ /* 0x0003e2000c10150a */
[----:B------:R-:W-:Y:S01]  /*25610*/  ISETP.LT.AND P1, PT, R26, UR43, !P0 ;  /* 0x0000002b1a007c0c */ /* 0x000fe2000c721270 */
[----:B------:R-:W0:Y:S02]  /*25620*/  LDCU UR43, c[0x0][0x39c] ;  /* 0x00007380ff2b77ac */ /* 0x000e240008000800 */
[----:B------:R-:W2:Y:S01]  /*25630*/  LDL.LU R26, [R1+0x110] ;  /* 0x00011000011a7983 */ /* 0x000ea20000300800 */
[C---:B------:R-:W-:Y:S01]  /*25640*/  LEA R24, P6, R2.reuse, R20, 0x1 ;  /* 0x0000001402187211 */ /* 0x040fe200078c08ff */
[----:B------:R-:W0:Y:S03]  /*25650*/  LDCU UR57, c[0x0][0x3b8] ;  /* 0x00007700ff3977ac */ /* 0x000e260008000800 */
        /* <DEDUP_REMOVED lines=52> */
[----:B----4-:R4:W-:Y:S01]  /*259a0*/  @P4 STG.E.U16 desc[UR10][R22.64], R27 ;  /* 0x0000001b16004986 */ /* 0x0109e2000c10150a */
[----:B--2---:R-:W-:Y:S01]  /*259b0*/  VIADD R21, R2, UR27 ;  /* 0x0000001b02157c36 */ /* 0x004fe20008000000 */
[----:B------:R-:W-:Y:S01]  /*259c0*/  ISETP.LT.AND P5, PT, R26, UR13, !P0 ;  /* 0x0000000d1a007c0c */ /* 0x000fe2000c7a1270 */
[----:B------:R-:W-:Y:S01]  /*259d0*/  VIADD R2, R29, 0x33 ;  /* 0x000000331d027836 */ /* 0x000fe20000000000 */
[----:B------:R-:W2:Y:S02]  /*259e0*/  LDCU UR27, c[0x0][0x39c] ;  /* 0x00007380ff1b77ac */ /* 0x000ea40008000800 */
[----:B----4-:R-:W-:Y:S01]  /*259f0*/  LEA R22, P6, R21, R20, 0x1 ;  /* 0x0000001415167211 */ /* 0x010fe200078c08ff */
[----:B------:R-:W-:Y:S01]  /*25a00*/  VIADD R26, R29, 0x34 ;  /* 0x000000341d1a7836 */ /* 0x000fe20000000000 */
[----:B------:R-:W-:Y:S01]  /*25a10*/  ISETP.LT.AND P4, PT, R2, UR53, !P0 ;  /* 0x0000003502007c0c */ /* 0x000fe2000c781270 */
[C---:B------:R-:W-:Y:S01]  /*25a20*/  VIADD R2, R21.reuse, UR51 ;  /* 0x0000003315027c36 */ /* 0x040fe20008000000 */
[----:B------:R-:W-:Y:S01]  /*25a30*/  LEA.HI.X.SX32 R23, R21, R3, 0x1, P6 ;  /* 0x0000000315177211 */ /* 0x000fe200030f0eff */
[----:B------:R-:W4:Y:S01]  /*25a40*/  LDCU UR53, c[0x0][0x39c] ;  /* 0x00007380ff3577ac */ /* 0x000f220008000800 */
[----:B------:R-:W-:-:S02]  /*25a50*/  PRMT R21, R27, 0x7632, R21 ;  /* 0x000076321b157816 */ /* 0x000fc40000000015 */
[----:B------:R-:W2:Y:S01]  /*25a60*/  LDL.LU R27, [R1+0xec] ;  /* 0x0000ec00011b7983 */ /* 0x000ea20000300800 */
        /* <DEDUP_REMOVED lines=302> */
[----:B----4-:R-:W-:Y:S01]  /*26d50*/  ISETP.LT.AND P5, PT, R2, UR53, !P0 ;  /* 0x0000003502007c0c */ /* 0x010fe2000c7a1270 */
[----:B------:R-:W-:Y:S01]  /*26d60*/  VIADD R2, R21, UR16 ;  /* 0x0000001015027c36 */ /* 0x000fe20008000000 */
[----:B------:R-:W-:Y:S01]  /*26d70*/  PRMT R21, R26, 0x7632, R21 ;  /* 0x000076321a157816 */ /* 0x000fe20000000015 */
[----:B------:R-:W4:Y:S04]  /*26d80*/  LDCU UR53, c[0x0][0x39c] ;  /* 0x00007380ff3577ac */ /* 0x000f280008000800 */
        /* <DEDUP_REMOVED lines=291> */
[----:B----4-:R-:W-:Y:S01]  /*27fc0*/  ISETP.LT.AND P2, PT, R26, UR53, !P0 ;  /* 0x000000351a007c0c */ /* 0x010fe2000c741270 */
[----:B------:R-:W2:Y:S01]  /*27fd0*/  LDCU UR53, c[0x0][0x3b8] ;  /* 0x00007700ff3577ac */ /* 0x000ea20008000800 */
[----:B------:R-:W4:Y:S01]  /*27fe0*/  LDL.LU R26, [R1+0x64] ;  /* 0x00006400011a7983 */ /* 0x000f220000300800 */
[----:B------:R-:W-:-:S04]  /*27ff0*/  LEA R24, P6, R2, R20, 0x1 ;  /* 0x0000001402187211 */ /* 0x000fc800078c08ff */
[C---:B------:R-:W-:Y:S01]  /*28000*/  LEA.HI.X.SX32 R25, R2.reuse, R3, 0x1, P6 ;  /* 0x0000000302197211 */ /* 0x040fe200030f0eff */
[----:B------:R-:W-:Y:S01]  /*28010*/  VIADD R2, R2, UR57 ;  /* 0x0000003902027c36 */ /* 0x000fe20008000000 */
[----:B------:R-:W1:Y:S01]  /*28020*/  LDCU UR57, c[0x0][0x39c] ;  /* 0x00007380ff3977ac */ /* 0x000e620008000800 */
[----:B0-----:R-:W-:-:S03]  /*28030*/  VIADD R21, R29, 0x77 ;  /* 0x000000771d157836 */ /* 0x001fc60000000000 */
[----:B------:R-:W-:-:S04]  /*28040*/  LEA R22, P6, R2, R20, 0x1 ;  /* 0x0000001402167211 */ /* 0x000fc800078c08ff */
[C---:B------:R-:W-:Y:S01]  /*28050*/  LEA.HI.X.SX32 R23, R2.reuse, R3, 0x1, P6 ;  /* 0x0000000302177211 */ /* 0x040fe200030f0eff */
[----:B----4-:R-:W-:Y:S01]  /*28060*/  @P1 STG.E.U16 desc[UR10][R24.64], R26 ;  /* 0x0000001a18001986 */ /* 0x010fe2000c10150a */
[----:B------:R-:W-:Y:S01]  /*28070*/  ISETP.LT.AND P1, PT, R21, UR16, !P0 ;  /* 0x0000001015007c0c */ /* 0x000fe2000c721270 */
[----:B------:R-:W-:Y:S01]  /*28080*/  VIADD R21, R2, UR20 ;  /* 0x0000001402157c36 */ /* 0x000fe20008000000 */
[----:B------:R-:W-:Y:S01]  /*28090*/  PRMT R2, R26, 0x7632, R2 ;  /* 0x000076321a027816 */ /* 0x000fe20000000002 */
[----:B------:R-:W0:Y:S04]  /*280a0*/  LDCU UR16, c[0x0][0x39c] ;  /* 0x00007380ff1077ac */ /* 0x000e280008000800 */
[----:B------:R4:W-:Y:S01]  /*280b0*/  @P5 STG.E.U16 desc[UR10][R22.64], R2 ;  /* 0x0000000216005986 */ /* 0x0009e2000c10150a */
[----:B------:R-:W0:Y:S03]  /*280c0*/  LDCU UR20, c[0x0][0x3b8] ;  /* 0x00007700ff1477ac */ /* 0x000e260008000800 */
[----:B----4-:R-:W4:Y:S01]  /*280d0*/  LDL.LU R23, [R1+0x68] ;  /* 0x0000680001177983 */ /* 0x010f220000300800 */
        /* <DEDUP_REMOVED lines=9> */
[----:B----4-:R4:W-:Y:S01]  /*28170*/  @P4 STG.E.U16 desc[UR10][R24.64], R23 ;  /* 0x0000001718004986 */ /* 0x0109e2000c10150a */
[----:B------:R-:W-:Y:S01]  /*28180*/  ISETP.LT.AND P4, PT, R2, UR54, !P0 ;  /* 0x0000003602007c0c */ /* 0x000fe2000c781270 */
[C---:B------:R-:W-:Y:S01]  /*28190*/  VIADD R2, R21.reuse, UR27 ;  /* 0x0000001b15027c36 */ /* 0x040fe20008000000 */
[----:B------:R-:W0:Y:S01]  /*281a0*/  LDCU UR54, c[0x0][0x39c] ;  /* 0x00007380ff3677ac */ /* 0x000e220008000800 */
[----:B------:R-:W0:Y:S01]  /*281b0*/  LDCU UR27, c[0x0][0x3b8] ;  /* 0x00007700ff1b77ac */ /* 0x000e220008000800 */
[----:B----4-:R-:W-:-:S04]  /*281c0*/  LEA R24, P6, R21, R20, 0x1 ;  /* 0x0000001415187211 */ /* 0x010fc800078c08ff */
[----:B------:R-:W-:Y:S02]  /*281d0*/  LEA.HI.X.SX32 R25, R21, R3, 0x1, P6 ;  /* 0x0000000315197211 */ /* 0x000fe400030f0eff */
[----:B------:R-:W-:Y:S02]  /*281e0*/  PRMT R21, R23, 0x7632, R21 ;  /* 0x0000763217157816 */ /* 0x000fe40000000015 */
[----:B------:R-:W-:-:S03]  /*281f0*/  LEA R22, P6, R2, R20, 0x1 ;  /* 0x0000001402167211 */ /* 0x000fc600078c08ff */
[----:B------:R4:W-:Y:S01]  /*28200*/  @P3 STG.E.U16 desc[UR10][R24.64], R21 ;  /* 0x0000001518003986 */ /* 0x0009e2000c10150a */
[----:B------:R-:W-:-:S05]  /*28210*/  LEA.HI.X.SX32 R23, R2, R3, 0x1, P6 ;  /* 0x0000000302177211 */ /* 0x000fca00030f0eff */
[----:B------:R0:W-:Y:S01]  /*28220*/  @P2 STG.E.U16 desc[UR10][R22.64], R27 ;  /* 0x0000001b16002986 */ /* 0x0001e2000c10150a */
[----:B----4-:R-:W-:Y:S01]  /*28230*/  VIADD R21, R2, UR55 ;  /* 0x0000003702157c36 */ /* 0x010fe20008000000 */
[----:B------:R-:W-:Y:S01]  /*28240*/  ISETP.LT.AND P3, PT, R26, UR42, !P0 ;  /* 0x0000002a1a007c0c */ /* 0x000fe2000c761270 */
[----:B------:R-:W-:Y:S01]  /*28250*/  VIADD R2, R29, 0x7b ;  /* 0x0000007b1d027836 */ /* 0x000fe20000000000 */
[----:B------:R-:W4:Y:S02]  /*28260*/  LDCU UR42, c[0x0][0x39c] ;  /* 0x00007380ff2a77ac */ /* 0x000f240008000800 */
        /* <DEDUP_REMOVED lines=99> */
[----:B--2---:R-:W-:-:S05]  /*288a0*/  VIADD R26, R29, 0x86 ;  /* 0x000000861d1a7836 */ /* 0x004fca0000000000 */
[----:B------:R-:W-:Y:S02]  /*288b0*/  ISETP.LT.AND P1, PT, R26, UR68, !P0 ;  /* 0x000000441a007c0c */ /* 0x000fe4000c721270 */
        /* <DEDUP_REMOVED lines=13> */
[----:B------:R2:W-:Y:S04]  /*28990*/  @P4 STG.E.U16 desc[UR10][R22.64], R2 ;  /* 0x0000000216004986 */ /* 0x0005e8000c10150a */
        /* <DEDUP_REMOVED lines=25> */
[C---:B0-----:R-:W-:Y:S02]  /*28b30*/  LEA R22, P6, R21.reuse, R20, 0x1 ;  /* 0x0000001415167211 */ /* 0x041fe400078c08ff */
[----:B------:R-:W-:Y:S01]  /*28b40*/  ISETP.LT.AND P1, PT, R2, UR72, !P0 ;  /* 0x0000004802007c0c */ /* 0x000fe2000c721270 */
[C---:B------:R-:W-:Y:S01]  /*28b50*/  VIADD R2, R21.reuse, UR67 ;  /* 0x0000004315027c36 */ /* 0x040fe20008000000 */
[----:B------:R-:W-:Y:S01]  /*28b60*/  LEA.HI.X.SX32 R23, R21, R3, 0x1, P6 ;  /* 0x0000000315177211 */ /* 0x000fe200030f0eff */
[----:B------:R-:W-:Y:S01]  /*28b70*/  VIADD R26, R29, 0x8c ;  /* 0x0000008c1d1a7836 */ /* 0x000fe20000000000 */
[----:B------:R-:W-:-:S02]  /*28b80*/  PRMT R21, R27, 0x7632, R21 ;  /* 0x000076321b157816 */ /* 0x000fc40000000015 */
[----:B------:R-:W2:Y:S04]  /*28b90*/  LDL.LU R27, [R1+0x5c] ;  /* 0x00005c00011b7983 */ /* 0x000ea80000300800 */
[----:B------:R0:W-:Y:S01]  /*28ba0*/  @P5 STG.E.U16 desc[UR10][R22.64], R21 ;  /* 0x0000001516005986 */ /* 0x0001e2000c10150a */
[----:B------:R-:W-:Y:S01]  /*28bb0*/  ISETP.LT.AND P5, PT, R26, UR4, !P0 ;  /* 0x000000041a007c0c */ /* 0x000fe2000c7a1270 */
[----:B------:R-:W1:Y:S02]  /*28bc0*/  LDCU UR4, c[0x0][0x3b8] ;  /* 0x00007700ff0477ac */ /* 0x000e640008000800 */
[----:B------:R-:W2:Y:S01]  /*28bd0*/  LDL.LU R26, [R1+0x50] ;  /* 0x00005000011a7983 */ /* 0x000ea20000300800 */
[----:B------:R-:W-:-:S04]  /*28be0*/  LEA R24, P6, R2, R20, 0x1 ;  /* 0x0000001402187211 */ /* 0x000fc800078c08ff */
[C---:B------:R-:W-:Y:S01]  /*28bf0*/  LEA.HI.X.SX32 R25, R2.reuse, R3, 0x1, P6 ;  /* 0x0000000302197211 */ /* 0x040fe200030f0eff */
[----:B0-----:R-:W-:Y:S02]  /*28c00*/  VIADD R21, R2, UR65 ;  /* 0x0000004102157c36 */ /* 0x001fe40008000000 */
[----:B------:R-:W-:-:S03]  /*28c10*/  VIADD R2, R29, 0x8d ;  /* 0x0000008d1d027836 */ /* 0x000fc60000000000 */
[----:B------:R-:W-:-:S04]  /*28c20*/  LEA R22, P6, R21, R20, 0x1 ;  /* 0x0000001415167211 */ /* 0x000fc800078c08ff */
[C---:B------:R-:W-:Y:S01]  /*28c30*/  LEA.HI.X.SX32 R23, R21.reuse, R3, 0x1, P6 ;  /* 0x0000000315177211 */ /* 0x040fe200030f0eff */
[----:B--2---:R0:W-:Y:S01]  /*28c40*/  @P4 STG.E.U16 desc[UR10][R24.64], R26 ;  /* 0x0000001a18004986 */ /* 0x0041e2000c10150a */
[----:B------:R-:W-:Y:S01]  /*28c50*/  ISETP.LT.AND P4, PT, R2, UR76, !P0 ;  /* 0x0000004c02007c0c */ /* 0x000fe2000c781270 */
[----:B------:R-:W-:Y:S01]  /*28c60*/  VIADD R2, R21, UR47 ;  /* 0x0000002f15027c36 */ /* 0x000fe20008000000 */
[----:B------:R-:W-:Y:S01]  /*28c70*/  PRMT R21, R26, 0x7632, R21 ;  /* 0x000076321a157816 */ /* 0x000fe20000000015 */
[----:B------:R-:W2:Y:S04]  /*28c80*/  LDCU UR47, c[0x0][0x3b8] ;  /* 0x00007700ff2f77ac */ /* 0x000ea80008000800 */
[----:B------:R1:W-:Y:S01]  /*28c90*/  @P3 STG.E.U16 desc[UR10][R22.64], R21 ;  /* 0x0000001516003986 */ /* 0x0003e2000c10150a */
[----:B0-----:R-:W-:-:S05]  /*28ca0*/  VIADD R26, R29, 0x8e ;  /* 0x0000008e1d1a7836 */ /* 0x001fca0000000000 */
[----:B------:R-:W-:Y:S01]  /*28cb0*/  ISETP.LT.AND P3, PT, R26, UR21, !P0 ;  /* 0x000000151a007c0c */ /* 0x000fe2000c761270 */
[----:B------:R-:W0:Y:S01]  /*28cc0*/  LDCU UR21, c[0x0][0x39c] ;  /* 0x00007380ff1577ac */ /* 0x000e220008000800 */
[----:B------:R-:W2:Y:S01]  /*28cd0*/  LDL.LU R26, [R1+0x54] ;  /* 0x00005400011a7983 */ /* 0x000ea20000300800 */
[----:B------:R-:W-:-:S04]  /*28ce0*/  LEA R24, P6, R2, R20, 0x1 ;  /* 0x0000001402187211 */ /* 0x000fc800078c08ff */
[C---:B------:R-:W-:Y:S01]  /*28cf0*/  LEA.HI.X.SX32 R25, R2.reuse, R3, 0x1, P6 ;  /* 0x0000000302197211 */ /* 0x040fe200030f0eff */
[----:B------:R-:W-:Y:S01]  /*28d00*/  VIADD R2, R2, UR46 ;  /* 0x0000002e02027c36 */ /* 0x000fe20008000000 */
[----:B------:R-:W0:Y:S01]  /*28d10*/  LDCU UR46, c[0x0][0x3b8] ;  /* 0x00007700ff2e77ac */ /* 0x000e220008000800 */
[----:B-1----:R-:W-:-:S03]  /*28d20*/  VIADD R21, R29, 0x8f ;  /* 0x0000008f1d157836 */ /* 0x002fc60000000000 */
[----:B------:R-:W-:-:S04]  /*28d30*/  LEA R22, P6, R2, R20, 0x1 ;  /* 0x0000001402167211 */ /* 0x000fc800078c08ff */
[C---:B------:R-:W-:Y:S01]  /*28d40*/  LEA.HI.X.SX32 R23, R2.reuse, R3, 0x1, P6 ;  /* 0x0000000302177211 */ /* 0x040fe200030f0eff */
[----:B--2---:R-:W-:Y:S01]  /*28d50*/  @P2 STG.E.U16 desc[UR10][R24.64], R26 ;  /* 0x0000001a18002986 */ /* 0x004fe2000c10150a */
[----:B------:R-:W-:Y:S01]  /*28d60*/  ISETP.LT.AND P2, PT, R21, UR71, !P0 ;  /* 0x0000004715007c0c */ /* 0x000fe2000c741270 */
[----:B------:R-:W-:Y:S01]  /*28d70*/  VIADD R21, R2, UR73 ;  /* 0x0000004902157c36 */ /* 0x000fe20008000000 */
[----:B------:R-:W-:-:S05]  /*28d80*/  PRMT R2, R26, 0x7632, R2 ;  /* 0x000076321a027816 */ /* 0x000fca0000000002 */
        /* <DEDUP_REMOVED lines=22> */
[----:B--2---:R-:W-:Y:S02]  /*28ef0*/  VIADD R21, R2, UR70 ;  /* 0x0000004602157c36 */ /* 0x004fe40008000000 */
[----:B------:R-:W-:-:S03]  /*28f00*/  VIADD R2, R29, 0x93 ;  /* 0x000000931d027836 */ /* 0x000fc60000000000 */
[CC--:B0-----:R-:W-:Y:S02]  /*28f10*/  LEA R22, P6, R21.reuse, R20.reuse, 0x1 ;  /* 0x0000001415167211 */ /* 0x0c1fe400078c08ff */
[----:B------:R-:W-:Y:S01]  /*28f20*/  ISETP.LT.AND P3, PT, R2, UR69, !P0 ;  /* 0x0000004502007c0c */ /* 0x000fe2000c761270 */
[C---:B------:R-:W-:Y:S01]  /*28f30*/  VIADD R2, R21.reuse, UR34 ;  /* 0x0000002215027c36 */ /* 0x040fe20008000000 */
[----:B------:R-:W-:Y:S01]  /*28f40*/  LEA.HI.X.SX32 R23, R21, R3, 0x1, P6 ;  /* 0x0000000315177211 */ /* 0x000fe200030f0eff */
[----:B------:R-:W0:Y:S01]  /*28f50*/  LDCU UR34, c[0x0][0x39c] ;  /* 0x00007380ff2277ac */ /* 0x000e220008000800 */
[----:B------:R-:W-:Y:S01]  /*28f60*/  ISETP.LT.AND P4, PT, R26, UR58, !P0 ;  /* 0x0000003a1a007c0c */ /* 0x000fe2000c781270 */
[----:B------:R-:W-:Y:S01]  /*28f70*/  VIADD R26, R29, 0x94 ;  /* 0x000000941d1a7836 */ /* 0x000fe20000000000 */
[----:B------:R-:W-:Y:S01]  /*28f80*/  PRMT R21, R27, 0x7632, R21 ;  /* 0x000076321b157816 */ /* 0x000fe20000000015 */
[----:B------:R-:W2:Y:S01]  /*28f90*/  LDCU UR58, c[0x0][0x39c] ;  /* 0x00007380ff3a77ac */ /* 0x000ea20008000800 */
[----:B------:R-:W2:Y:S04]  /*28fa0*/  LDL.LU R27, [R1+0x2c] ;  /* 0x00002c00011b7983 */ /* 0x000ea80000300800 */
[----:B------:R0:W-:Y:S01]  /*28fb0*/  @P2 STG.E.U16 desc[UR10][R22.64], R21 ;  /* 0x0000001516002986 */ /* 0x0001e2000c10150a */
[----:B------:R-:W-:Y:S01]  /*28fc0*/  ISETP.LT.AND P2, PT, R26, UR35, !P0 ;  /* 0x000000231a007c0c */ /* 0x000fe2000c741270 */
[----:B------:R-:W1:Y:S02]  /*28fd0*/  LDCU UR35, c[0x0][0x3b8] ;  /* 0x00007700ff2377ac */ /* 0x000e640008000800 */
[----:B------:R-:W2:Y:S01]  /*28fe0*/  LDL.LU R26, [R1+0x20] ;  /* 0x00002000011a7983 */ /* 0x000ea20000300800 */
[----:B------:R-:W-:-:S04]  /*28ff0*/  LEA R24, P6, R2, R20, 0x1 ;  /* 0x0000001402187211 */ /* 0x000fc800078c08ff */
[C---:B------:R-:W-:Y:S01]  /*29000*/  LEA.HI.X.SX32 R25, R2.reuse, R3, 0x1, P6 ;  /* 0x0000000302197211 */ /* 0x040fe200030f0eff */
[----:B0-----:R-:W-:Y:S01]  /*29010*/  VIADD R21, R2, UR28 ;  /* 0x0000001c02157c36 */ /* 0x001fe20008000000 */
[----:B------:R-:W0:Y:S01]  /*29020*/  LDCU UR28, c[0x0][0x39c] ;  /* 0x00007380ff1c77ac */ /* 0x000e220008000800 */
        /* <DEDUP_REMOVED lines=52> */
[CC--:B0-----:R-:W-:Y:S02]  /*29370*/  LEA R22, P6, R21.reuse, R20.reuse, 0x1 ;  /* 0x0000001415167211 */ /* 0x0c1fe400078c08ff */
[----:B----4-:R-:W-:Y:S01]  /*29380*/  ISETP.LT.AND P5, PT, R2, UR42, !P0 ;  /* 0x0000002a02007c0c */ /* 0x010fe2000c7a1270 */
[C---:B------:R-:W-:Y:S01]  /*29390*/  VIADD R2, R21.reuse, UR53 ;  /* 0x0000003515027c36 */ /* 0x040fe20008000000 */
[----:B------:R-:W-:Y:S01]  /*293a0*/  LEA.HI.X.SX32 R23, R21, R3, 0x1, P6 ;  /* 0x0000000315177211 */ /* 0x000fe200030f0eff */
[----:B------:R-:W-:Y:S01]  /*293b0*/  VIADD R26, R29, 0x9c ;  /* 0x0000009c1d1a7836 */ /* 0x000fe20000000000 */
[----:B------:R-:W-:Y:S01]  /*293c0*/  PRMT R21, R27, 0x7632, R21 ;  /* 0x000076321b157816 */ /* 0x000fe20000000015 */
[----:B------:R-:W0:Y:S01]  /*293d0*/  LDCU UR42, c[0x0][0x39c] ;  /* 0x00007380ff2a77ac */ /* 0x000e220008000800 */
[----:B------:R-:W4:Y:S04]  /*293e0*/  LDL.LU R27, [R1+0x3c] ;  /* 0x00003c00011b7983 */ /* 0x000f280000300800 */
[----:B------:R1:W-:Y:S01]  /*293f0*/  @P4 STG.E.U16 desc[UR10][R22.64], R21 ;  /* 0x0000001516004986 */ /* 0x0003e2000c10150a */
[----:B------:R-:W-:Y:S01]  /*29400*/  ISETP.LT.AND P4, PT, R26, UR26, !P0 ;  /* 0x0000001a1a007c0c */ /* 0x000fe2000c781270 */
[----:B------:R-:W0:Y:S02]  /*29410*/  LDCU UR26, c[0x0][0x3b8] ;  /* 0x00007700ff1a77ac */ /* 0x000e240008000800 */
[----:B------:R-:W2:Y:S01]  /*29420*/  LDL.LU R26, [R1+0x30] ;  /* 0x00003000011a7983 */ /* 0x000ea20000300800 */
[----:B------:R-:W-:-:S04]  /*29430*/  LEA R24, P6, R2, R20, 0x1 ;  /* 0x0000001402187211 */ /* 0x000fc800078c08ff */
        /* <DEDUP_REMOVED lines=66> */
[----:B------:R-:W-:-:S03]  /*29860*/  ISETP.LT.AND P1, PT, R26, UR52, !P0 ;  /* 0x000000341a007c0c */ /* 0x000fc6000c721270 */
[----:B------:R-:W2:Y:S01]  /*29870*/  LDL.LU R26, [R1] ;  /* 0x00000000011a7983 */ /* 0x000ea20000300800 */
        /* <DEDUP_REMOVED lines=55> */
[CC--:B0-----:R-:W-:Y:S01]  /*29bf0*/  LEA R22, P6, R21.reuse, R20.reuse, 0x1 ;  /* 0x0000001415167211 */ /* 0x0c1fe200078c08ff */
[----:B------:R-:W0:Y:S01]  /*29c00*/  LDCU UR18, c[0x0][0x3b8] ;  /* 0x00007700ff1277ac */ /* 0x000e220008000800 */
[----:B------:R-:W-:Y:S01]  /*29c10*/  ISETP.LT.AND P4, PT, R2, UR62, !P0 ;  /* 0x0000003e02007c0c */ /* 0x000fe2000c781270 */
[C---:B------:R-:W-:Y:S01]  /*29c20*/  VIADD R2, R21.reuse, UR39 ;  /* 0x0000002715027c36 */ /* 0x040fe20008000000 */
[----:B------:R-:W-:Y:S01]  /*29c30*/  LEA.HI.X.SX32 R23, R21, R3, 0x1, P6 ;  /* 0x0000000315177211 */ /* 0x000fe200030f0eff */
[----:B------:R-:W-:Y:S01]  /*29c40*/  VIADD R26, R29, 0xac ;  /* 0x000000ac1d1a7836 */ /* 0x000fe20000000000 */
[----:B------:R-:W-:Y:S01]  /*29c50*/  PRMT R21, R27, 0x7632, R21 ;  /* 0x000076321b157816 */ /* 0x000fe20000000015 */
[----:B------:R-:W0:Y:S01]  /*29c60*/  LDCU UR39, c[0x0][0x39c] ;  /* 0x00007380ff2777ac */ /* 0x000e220008000800 */
[----:B------:R-:W2:Y:S04]  /*29c70*/  LDL.LU R27, [R1+0x1c] ;  /* 0x00001c00011b7983 */ /* 0x000ea80000300800 */
        /* <DEDUP_REMOVED lines=14> */
[----:B------:R-:W-:-:S05]  /*29d60*/  PRMT R21, R26, 0x7632, R21 ;  /* 0x000076321a157816 */ /* 0x000fca0000000015 */
        /* <DEDUP_REMOVED lines=23> */
[----:B------:R-:W-:Y:S02]  /*29ee0*/  VIADD R21, R21, UR59 ;  /* 0x0000003b15157c36 */ /* 0x000fe40008000000 */
        /* <DEDUP_REMOVED lines=30> */
[----:B------:R-:W-:-:S03]  /*2a0d0*/  ISETP.LT.AND P5, PT, R26, UR42, !P0 ;  /* 0x0000002a1a007c0c */ /* 0x000fc6000c7a1270 */
        /* <DEDUP_REMOVED lines=66> */
[----:B------:R-:W4:Y:S01]  /*2a500*/  LDCU UR29, c[0x0][0x39c] ;  /* 0x00007380ff1d77ac */ /* 0x000f220008000800 */
        /* <DEDUP_REMOVED lines=104> */
[----:B------:R-:W-:-:S04]  /*2ab90*/  LEA R24, P6, R21, R20, 0x1 ;  /* 0x0000001415187211 */ /* 0x000fc800078c08ff */
[C---:B------:R-:W-:Y:S01]  /*2aba0*/  LEA.HI.X.SX32 R25, R21.reuse, R3, 0x1, P6 ;  /* 0x0000000315197211 */ /* 0x040fe200030f0eff */
[----:B------:R-:W-:Y:S01]  /*2abb0*/  VIADD R21, R21, UR24 ;  /* 0x0000001815157c36 */ /* 0x000fe20008000000 */
[----:B------:R-:W0:Y:S01]  /*2abc0*/  LDCU UR24, c[0x0][0x39c] ;  /* 0x00007380ff1877ac */ /* 0x000e220008000800 */
[----:B------:R-:W-:Y:S02]  /*2abd0*/  VIADD R2, R29, 0xc9 ;  /* 0x000000c91d027836 */ /* 0x000fe40000000000 */
[----:B--2---:R2:W-:Y:S03]  /*2abe0*/  @P4 STG.E.U16 desc[UR10][R24.64], R23 ;  /* 0x0000001718004986 */ /* 0x0045e6000c10150a */
[----:B------:R-:W-:Y:S01]  /*2abf0*/  ISETP.LT.AND P4, PT, R2, UR25, !P0 ;  /* 0x0000001902007c0c */ /* 0x000fe2000c781270 */
[C---:B------:R-:W-:Y:S01]  /*2ac00*/  VIADD R2, R21.reuse, UR35 ;  /* 0x0000002315027c36 */ /* 0x040fe20008000000 */
[----:B------:R-:W0:Y:S01]  /*2ac10*/  LDCU UR25, c[0x0][0x39c] ;  /* 0x00007380ff1977ac */ /* 0x000e220008000800 */
[----:B--2---:R-:W-:-:S04]  /*2ac20*/  LEA R24, P6, R21, R20, 0x1 ;  /* 0x0000001415187211 */ /* 0x004fc800078c08ff */
[----:B------:R-:W-:Y:S02]  /*2ac30*/  LEA.HI.X.SX32 R25, R21, R3, 0x1, P6 ;  /* 0x0000000315197211 */ /* 0x000fe400030f0eff */
[----:B------:R-:W-:-:S05]  /*2ac40*/  PRMT R21, R23, 0x7632, R21 ;  /* 0x0000763217157816 */ /* 0x000fca0000000015 */
[----:B------:R2:W-:Y:S04]  /*2ac50*/  @P3 STG.E.U16 desc[UR10][R24.64], R21 ;  /* 0x0000001518003986 */ /* 0x0005e8000c10150a */
[----:B--2---:R-:W2:Y:S01]  /*2ac60*/  LDL.LU R25, [R1+0x1ac] ;  /* 0x0001ac0001197983 */ /* 0x004ea20000300800 */
[CC--:B------:R-:W-:Y:S01]  /*2ac70*/  LEA R22, P6, R2.reuse, R20.reuse, 0x1 ;  /* 0x0000001402167211 */ /* 0x0c0fe200078c08ff */
[C---:B------:R-:W-:Y:S02]  /*2ac80*/  VIADD R26, R29.reuse, 0xc8 ;  /* 0x000000c81d1a7836 */ /* 0x040fe40000000000 */
[C---:B------:R-:W-:Y:S01]  /*2ac90*/  VIADD R21, R2.reuse, UR32 ;  /* 0x0000002002157c36 */ /* 0x040fe20008000000 */
[----:B------:R-:W-:Y:S01]  /*2aca0*/  LEA.HI.X.SX32 R23, R2, R3, 0x1, P6 ;  /* 0x0000000302177211 */ /* 0x000fe200030f0eff */
[C---:B------:R-:W-:Y:S01]  /*2acb0*/  VIADD R2, R29.reuse, 0xcb ;  /* 0x000000cb1d027836 */ /* 0x040fe20000000000 */
[----:B------:R-:W-:Y:S01]  /*2acc0*/  ISETP.LT.AND P5, PT, R26, UR33, !P0 ;  /* 0x000000211a007c0c */ /* 0x000fe2000c7a1270 */
[C---:B------:R-:W-:Y:S01]  /*2acd0*/  VIADD R26, R29.reuse, 0xca ;  /* 0x000000ca1d1a7836 */ /* 0x040fe20000000000 */
[----:B------:R-:W0:Y:S04]  /*2ace0*/  LDCU UR32, c[0x0][0x39c] ;  /* 0x00007380ff2077ac */ /* 0x000e280008000800 */
        /* <DEDUP_REMOVED lines=10> */
[----:B------:R-:W-:-:S05]  /*2ad90*/  PRMT R21, R25, 0x7632, R21 ;  /* 0x0000763219157816 */ /* 0x000fca0000000015 */
[----:B------:R2:W-:Y:S01]  /*2ada0*/  @P1 STG.E.U16 desc[UR10][R22.64], R21 ;  /* 0x0000001516001986 */ /* 0x0005e2000c10150a */
[----:B----4-:R-:W-:Y:S01]  /*2adb0*/  ISETP.LT.AND P1, PT, R26, UR29, !P0 ;  /* 0x0000001d1a007c0c */ /* 0x010fe2000c721270 */
[----:B------:R-:W4:Y:S02]  /*2adc0*/  LDCU UR29, c[0x0][0x39c] ;  /* 0x00007380ff1d77ac */ /* 0x000f240008000800 */
[----:B------:R-:W3:Y:S01]  /*2add0*/  LDL.LU R26, [R1+0x1b0] ;  /* 0x0001b000011a7983 */ /* 0x000ee20000300800 */
[----:B------:R-:W-:-:S04]  /*2ade0*/  LEA R24, P6, R2, R20, 0x1 ;  /* 0x0000001402187211 */ /* 0x000fc800078c08ff */
[C---:B------:R-:W-:Y:S01]  /*2adf0*/  LEA.HI.X.SX32 R25, R2.reuse, R3, 0x1, P6 ;  /* 0x0000000302197211 */ /* 0x040fe200030f0eff */
[----:B--2---:R-:W-:Y:S01]  /*2ae00*/  VIADD R21, R2, UR9 ;  /* 0x0000000902157c36 */ /* 0x004fe20008000000 */
[----:B------:R-:W2:Y:S01]  /*2ae10*/  LDCU UR9, c[0x0][0x3b8] ;  /* 0x00007700ff0977ac */ /* 0x000ea20008000800 */
[----:B------:R-:W-:-:S03]  /*2ae20*/  VIADD R2, R29, 0xcd ;  /* 0x000000cd1d027836 */ /* 0x000fc60000000000 */
[----:B------:R-:W-:-:S04]  /*2ae30*/  LEA R22, P6, R21, R20, 0x1 ;  /* 0x0000001415167211 */ /* 0x000fc800078c08ff */
[C---:B------:R-:W-:Y:S01]  /*2ae40*/  LEA.HI.X.SX32 R23, R21.reuse, R3, 0x1, P6 ;  /* 0x0000000315177211 */ /* 0x040fe200030f0eff */
[----:B---3--:R3:W-:Y:S01]  /*2ae50*/  @P5 STG.E.U16 desc[UR10][R24.64], R26 ;  /* 0x0000001a18005986 */ /* 0x0087e2000c10150a */
[----:B------:R-:W-:Y:S01]  /*2ae60*/  ISETP.LT.AND P5, PT, R2, UR30, !P0 ;  /* 0x0000001e02007c0c */ /* 0x000fe2000c7a1270 */
[----:B------:R-:W-:Y:S01]  /*2ae70*/  VIADD R2, R21, UR15 ;  /* 0x0000000f15027c36 */ /* 0x000fe20008000000 */
[----:B------:R-:W-:Y:S01]  /*2ae80*/  PRMT R21, R26, 0x7632, R21 ;  /* 0x000076321a157816 */ /* 0x000fe20000000015 */
[----:B------:R-:W0:Y:S04]  /*2ae90*/  LDCU UR15, c[0x0][0x3b8] ;  /* 0x00007700ff0f77ac */ /* 0x000e280008000800 */
[----:B------:R1:W-:Y:S01]  /*2aea0*/  @P4 STG.E.U16 desc[UR10][R22.64], R21 ;  /* 0x0000001516004986 */ /* 0x0003e2000c10150a */
[----:B------:R-:W0:Y:S01]  /*2aeb0*/  LDCU UR30, c[0x0][0x39c] ;  /* 0x00007380ff1e77ac */ /* 0x000e220008000800 */
[----:B---3--:R-:W-:Y:S01]  /*2aec0*/  VIADD R26, R29, 0xce ;  /* 0x000000ce1d1a7836 */ /* 0x008fe20000000000 */
[----:B------:R-:W-:-:S04]  /*2aed0*/  LEA R24, P6, R2, R20, 0x1 ;  /* 0x0000001402187211 */ /* 0x000fc800078c08ff */
[----:B------:R-:W-:Y:S01]  /*2aee0*/  ISETP.LT.AND P4, PT, R26, UR31, !P0 ;  /* 0x0000001f1a007c0c */ /* 0x000fe2000c781270 */
[C---:B------:R-:W-:Y:S01]  /*2aef0*/  VIADD R26, R2.reuse, UR16 ;  /* 0x00000010021a7c36 */ /* 0x040fe20008000000 */
[-C--:B------:R-:W-:Y:S01]  /*2af00*/  LEA.HI.X.SX32 R25, R2, R3.reuse, 0x1, P6 ;  /* 0x0000000302197211 */ /* 0x080fe200030f0eff */
[C---:B------:R-:W-:Y:S01]  /*2af10*/  VIADD R2, R29.reuse, 0xcf ;  /* 0x000000cf1d027836 */ /* 0x040fe20000000000 */
[----:B------:R-:W3:Y:S02]  /*2af20*/  LDCU UR31, c[0x0][0x39c] ;  /* 0x00007380ff1f77ac */ /* 0x000ee40008000800 */
[----:B-1----:R-:W-:Y:S01]  /*2af30*/  LEA R22, P6, R26, R20, 0x1 ;  /* 0x000000141a167211 */ /* 0x002fe200078c08ff */
[----:B------:R1:W-:Y:S01]  /*2af40*/  @P3 STG.E.U16 desc[UR10][R24.64], R27 ;  /* 0x0000001b18003986 */ /* 0x0003e2000c10150a */
[----:B------:R-:W-:Y:S01]  /*2af50*/  ISETP.LT.AND P3, PT, R2, UR37, !P0 ;  /* 0x0000002502007c0c */ /* 0x000fe2000c761270 */
[C---:B------:R-:W-:Y:S01]  /*2af60*/  VIADD R2, R26.reuse, UR14 ;  /* 0x0000000e1a027c36 */ /* 0x040fe20008000000 */
[----:B------:R-:W-:Y:S01]  /*2af70*/  LEA.HI.X.SX32 R23, R26, R3, 0x1, P6 ;  /* 0x000000031a177211 */ /* 0x000fe200030f0eff */
[----:B------:R-:W-:Y:S01]  /*2af80*/  VIADD R21, R29, 0xd0 ;  /* 0x000000d01d157836 */ /* 0x000fe20000000000 */
[----:B------:R-:W0:Y:S01]  /*2af90*/  LDCU UR14, c[0x0][0x3b8] ;  /* 0x00007700ff0e77ac */ /* 0x000e220008000800 */
[----:B------:R-:W0:Y:S01]  /*2afa0*/  LDCU UR16, c[0x0][0x3b8] ;  /* 0x00007700ff1077ac */ /* 0x000e220008000800 */
[----:B-1----:R-:W-:-:S02]  /*2afb0*/  PRMT R25, R27, 0x7632, R25 ;  /* 0x000076321b197816 */ /* 0x002fc40000000019 */
[----:B------:R-:W-:-:S03]  /*2afc0*/  LEA R24, P6, R2, R20, 0x1 ;  /* 0x0000001402187211 */ /* 0x000fc600078c08ff */
[----:B------:R1:W-:Y:S01]  /*2afd0*/  @P2 STG.E.U16 desc[UR10][R22.64], R25 ;  /* 0x0000001916002986 */ /* 0x0003e2000c10150a */
[----:B------:R-:W-:Y:S01]  /*2afe0*/  ISETP.LT.AND P2, PT, R21, UR38, !P0 ;  /* 0x0000002615007c0c */ /* 0x000fe2000c741270 */
[C---:B------:R-:W-:Y:S01]  /*2aff0*/  VIADD R21, R2.reuse, UR20 ;  /* 0x0000001402157c36 */ /* 0x040fe20008000000 */
[----:B------:R-:W0:Y:S01]  /*2b000*/  LDCU UR20, c[0x0][0x3b8] ;  /* 0x00007700ff1477ac */ /* 0x000e220008000800 */
[----:B-1----:R-:W-:-:S05]  /*2b010*/  LEA.HI.X.SX32 R25, R2, R3, 0x1, P6 ;  /* 0x0000000302197211 */ /* 0x002fca00030f0eff */
[----:B------:R1:W-:Y:S01]  /*2b020*/  @P1 STG.E.U16 desc[UR10][R24.64], R28 ;  /* 0x0000001c18001986 */ /* 0x0003e2000c10150a */
[----:B------:R-:W-:Y:S02]  /*2b030*/  PRMT R23, R28, 0x7632, R23 ;  /* 0x000076321c177816 */ /* 0x000fe40000000017 */
[----:B-1----:R-:W-:-:S04]  /*2b040*/  LEA R24, P6, R21, R20, 0x1 ;  /* 0x0000001415187211 */ /* 0x002fc800078c08ff */
[----:B------:R-:W-:-:S05]  /*2b050*/  LEA.HI.X.SX32 R25, R21, R3, 0x1, P6 ;  /* 0x0000000315197211 */ /* 0x000fca00030f0eff */
[----:B------:R1:W-:Y:S04]  /*2b060*/  @P5 STG.E.U16 desc[UR10][R24.64], R23 ;  /* 0x0000001718005986 */ /* 0x0003e8000c10150a */
[----:B-1----:R-:W2:Y:S01]  /*2b070*/  LDL.LU R25, [R1+0x1bc] ;  /* 0x0001bc0001197983 */ /* 0x002ea20000300800 */
[----:B------:R-:W-:-:S05]  /*2b080*/  VIADD R2, R29, 0xd1 ;  /* 0x000000d11d027836 */ /* 0x000fca0000000000 */
[----:B------:R-:W-:Y:S01]  /*2b090*/  ISETP.LT.AND P1, PT, R2, UR34, !P0 ;  /* 0x0000002202007c0c */ /* 0x000fe2000c721270 */
[----:B------:R-:W-:Y:S01]  /*2b0a0*/  VIADD R2, R21, UR19 ;  /* 0x0000001315027c36 */ /* 0x000fe20008000000 */
[----:B------:R-:W1:Y:S01]  /*2b0b0*/  LDCU UR19, c[0x0][0x3b8] ;  /* 0x00007700ff1377ac */ /* 0x000e620008000800 */
[----:B------:R-:W-:-:S03]  /*2b0c0*/  VIADD R21, R29, 0xd2 ;  /* 0x000000d21d157836 */ /* 0x000fc60000000000 */
[CC--:B------:R-:W-:Y:S02]  /*2b0d0*/  LEA R22, P6, R2.reuse, R20.reuse, 0x1 ;  /* 0x0000001402167211 */ /* 0x0c0fe400078c08ff */
[----:B------:R-:W-:Y:S01]  /*2b0e0*/  ISETP.LT.AND P5, PT, R21, UR39, !P0 ;  /* 0x0000002715007c0c */ /* 0x000fe2000c7a1270 */
[C---:B------:R-:W-:Y:S01]  /*2b0f0*/  VIADD R21, R2.reuse, UR21 ;  /* 0x0000001502157c36 */ /* 0x040fe20008000000 */
[-C--:B------:R-:W-:Y:S01]  /*2b100*/  LEA.HI.X.SX32 R23, R2, R3.reuse, 0x1, P6 ;  /* 0x0000000302177211 */ /* 0x080fe200030f0eff */
[----:B------:R-:W0:Y:S02]  /*2b110*/  LDCU UR21, c[0x0][0x39c] ;  /* 0x00007380ff1577ac */ /* 0x000e240008000800 */
[C---:B------:R-:W-:Y:S01]  /*2b120*/  VIADD R28, R21.reuse, UR22 ;  /* 0x00000016151c7c36 */ /* 0x040fe20008000000 */
[----:B------:R-:W-:Y:S01]  /*2b130*/  LEA R26, P6, R21, R20, 0x1 ;  /* 0x00000014151a7211 */ /* 0x000fe200078c08ff */
[----:B------:R-:W-:Y:S01]  /*2b140*/  VIADD R2, R29, 0xd3 ;  /* 0x000000d31d027836 */ /* 0x000fe20000000000 */
[----:B------:R-:W0:Y:S02]  /*2b150*/  LDCU UR22, c[0x0][0x39c] ;  /* 0x00007380ff1677ac */ /* 0x000e240008000800 */
[----:B------:R-:W-:Y:S01]  /*2b160*/  LEA.HI.X.SX32 R27, R21, R3, 0x1, P6 ;  /* 0x00000003151b7211 */ /* 0x000fe200030f0eff */
[----:B------:R-:W-:Y:S01]  /*2b170*/  VIADD R21, R28, UR12 ;  /* 0x0000000c1c157c36 */ /* 0x000fe20008000000 */
[----:B------:R-:W0:Y:S01]  /*2b180*/  LDCU UR12, c[0x0][0x3b8] ;  /* 0x00007700ff0c77ac */ /* 0x000e220008000800 */
[----:B--2---:R2:W-:Y:S01]  /*2b190*/  @P4 STG.E.U16 desc[UR10][R22.64], R25 ;  /* 0x0000001916004986 */ /* 0x0045e2000c10150a */
[----:B------:R-:W-:-:S02]  /*2b1a0*/  ISETP.LT.AND P4, PT, R2, UR40, !P0 ;  /* 0x0000002802007c0c */ /* 0x000fc4000c781270 */
[----:B--2---:R-:W-:Y:S02]  /*2b1b0*/  PRMT R23, R25, 0x7632, R23 ;  /* 0x0000763219177816 */ /* 0x004fe40000000017 */
[----:B------:R-:W-:-:S03]  /*2b1c0*/  LEA R22, P6, R28, R20, 0x1 ;  /* 0x000000141c167211 */ /* 0x000fc600078c08ff */
[----:B------:R2:W-:Y:S01]  /*2b1d0*/  @P3 STG.E.U16 desc[UR10][R26.64], R23 ;  /* 0x000000171a003986 */ /* 0x0005e2000c10150a */
[----:B------:R-:W-:Y:S01]  /*2b1e0*/  VIADD R2, R29, 0xd4 ;  /* 0x000000d41d027836 */ /* 0x000fe20000000000 */
[-C--:B--2---:R-:W-:Y:S02]  /*2b1f0*/  LEA.HI.X.SX32 R23, R28, R3.reuse, 0x1, P6 ;  /* 0x000000031c177211 */ /* 0x084fe400030f0eff */
[C---:B------:R-:W-:Y:S01]  /*2b200*/  LEA R28, P6, R21.reuse, R20, 0x1 ;  /* 0x00000014151c7211 */ /* 0x040fe200078c08ff */
[----:B------:R-:W-:Y:S02]  /*2b210*/  IMAD.MOV.U32 R27, RZ, RZ, R29 ;  /* 0x000000ffff1b7224 */ /* 0x000fe400078e001d */
[----:B------:R2:W-:Y:S01]  /*2b220*/  @P2 STG.E.U16 desc[UR10][R22.64], R4 ;  /* 0x0000000416002986 */ /* 0x0005e2000c10150a */
[----:B------:R-:W-:Y:S02]  /*2b230*/  LEA.HI.X.SX32 R29, R21, R3, 0x1, P6 ;  /* 0x00000003151d7211 */ /* 0x000fe400030f0eff */
[----:B--2---:R-:W-:-:S05]  /*2b240*/  PRMT R23, R4, 0x7632, R23 ;  /* 0x0000763204177816 */ /* 0x004fca0000000017 */
[----:B------:R2:W-:Y:S04]  /*2b250*/  @P1 STG.E.U16 desc[UR10][R28.64], R23 ;  /* 0x000000171c001986 */ /* 0x0005e8000c10150a */
[----:B--2---:R-:W2:Y:S01]  /*2b260*/  LDL.LU R29, [R1+0x15c] ;  /* 0x00015c00011d7983 */ /* 0x004ea20000300800 */
[----:B------:R-:W-:Y:S01]  /*2b270*/  VIADD R22, R21, UR6 ;  /* 0x0000000615167c36 */ /* 0x000fe20008000000 */
[----:B------:R-:W-:Y:S01]  /*2b280*/  ISETP.LT.AND P3, PT, R2, UR41, !P0 ;  /* 0x0000002902007c0c */ /* 0x000fe2000c761270 */
[----:B------:R-:W0:Y:S02]  /*2b290*/  LDCU UR6, c[0x0][0x3b8] ;  /* 0x00007700ff0677ac */ /* 0x000e240008000800 */
[C---:B------:R-:W-:Y:S01]  /*2b2a0*/  VIADD R4, R22.reuse, UR17 ;  /* 0x0000001116047c36 */ /* 0x040fe20008000000 */
[----:B------:R-:W-:Y:S01]  /*2b2b0*/  LEA R24, P6, R22, R20, 0x1 ;  /* 0x0000001416187211 */ /* 0x000fe200078c08ff */
[----:B------:R-:W-:Y:S01]  /*2b2c0*/  VIADD R2, R27, 0xd5 ;  /* 0x000000d51b027836 */ /* 0x000fe20000000000 */
[----:B------:R-:W0:Y:S01]  /*2b2d0*/  LDCU UR17, c[0x0][0x3b8] ;  /* 0x00007700ff1177ac */ /* 0x000e220008000800 */
[----:B------:R-:W-:Y:S01]  /*2b2e0*/  VIADD R21, R4, UR4 ;  /* 0x0000000404157c36 */ /* 0x000fe20008000000 */
[----:B------:R-:W-:-:S02]  /*2b2f0*/  LEA.HI.X.SX32 R25, R22, R3, 0x1, P6 ;  /* 0x0000000316197211 */ /* 0x000fc400030f0eff */
[CC--:B------:R-:W-:Y:S01]  /*2b300*/  LEA R22, P6, R4.reuse, R20.reuse, 0x1 ;  /* 0x0000001404167211 */ /* 0x0c0fe200078c08ff */
[----:B------:R-:W1:Y:S03]  /*2b310*/  LDCU UR4, c[0x0][0x3b8] ;  /* 0x00007700ff0477ac */ /* 0x000e660008000800 */
[-C--:B------:R-:W-:Y:S02]  /*2b320*/  LEA.HI.X.SX32 R23, R4, R3.reuse, 0x1, P6 ;  /* 0x0000000304177211 */ /* 0x080fe400030f0eff */
[----:B------:R-:W-:Y:S02]  /*2b330*/  LEA R26, P6, R21, R20, 0x1 ;  /* 0x00000014151a7211 */ /* 0x000fe400078c08ff */
[----:B------:R-:W-:Y:S01]  /*2b340*/  ISETP.LT.AND P2, PT, R2, UR28, !P0 ;  /* 0x0000001c02007c0c */ /* 0x000fe2000c741270 */
[----:B------:R-:W-:Y:S01]  /*2b350*/  VIADD R2, R27, 0xd6 ;  /* 0x000000d61b027836 */ /* 0x000fe20000000000 */
[C---:B------:R-:W-:Y:S01]  /*2b360*/  LEA.HI.X.SX32 R27, R21.reuse, R3, 0x1, P6 ;  /* 0x00000003151b7211 */ /* 0x040fe200030f0eff */
[----:B------:R-:W-:Y:S01]  /*2b370*/  VIADD R21, R21, UR7 ;  /* 0x0000000715157c36 */ /* 0x000fe20008000000 */
[----:B------:R1:W-:Y:S01]  /*2b380*/  @P5 STG.E.U16 desc[UR10][R24.64], R5 ;  /* 0x0000000518005986 */ /* 0x0003e2000c10150a */
[----:B------:R-:W2:Y:S01]  /*2b390*/  LDCU UR7, c[0x0][0x3b8] ;  /* 0x00007700ff0777ac */ /* 0x000ea20008000800 */
[----:B0-----:R-:W-:Y:S01]  /*2b3a0*/  ISETP.LT.AND P1, PT, R2, UR24, !P0 ;  /* 0x0000001802007c0c */ /* 0x001fe2000c721270 */
[----:B------:R-:W-:Y:S01]  /*2b3b0*/  VIADD R4, R21, UR5 ;  /* 0x0000000515047c36 */ /* 0x000fe20008000000 */
[----:B------:R-:W0:Y:S01]  /*2b3c0*/  LDCU UR24, c[0x0][0x39c] ;  /* 0x00007380ff1877ac */ /* 0x000e220008000800 */
[----:B------:R-:W0:Y:S01]  /*2b3d0*/  LDCU UR5, c[0x0][0x3b8] ;  /* 0x00007700ff0577ac */ /* 0x000e220008000800 */
[----:B-1----:R-:W-:-:S02]  /*2b3e0*/  PRMT R25, R5, 0x7632, R25 ;  /* 0x0000763205197816 */ /* 0x002fc40000000019 */
[----:B------:R-:W-:-:S03]  /*2b3f0*/  LEA R24, P6, R21, R20, 0x1 ;  /* 0x0000001415187211 */ /* 0x000fc600078c08ff */
[----:B------:R1:W-:Y:S01]  /*2b400*/  @P4 STG.E.U16 desc[UR10][R22.64], R25 ;  /* 0x0000001916004986 */ /* 0x0003e2000c10150a */
[C---:B------:R-:W-:Y:S01]  /*2b410*/  VIADD R5, R4.reuse, UR18 ;  /* 0x0000001204057c36 */ /* 0x040fe20008000000 */
[----:B------:R-:W0:Y:S02]  /*2b420*/  LDCU UR18, c[0x0][0x39c] ;  /* 0x00007380ff1277ac */ /* 0x000e240008000800 */
[----:B------:R3:W-:Y:S01]  /*2b430*/  @P3 STG.E.U16 desc[UR10][R26.64], R6 ;  /* 0x000000061a003986 */ /* 0x0007e2000c10150a */
[-C--:B-1----:R-:W-:Y:S02]  /*2b440*/  LEA.HI.X.SX32 R25, R21, R3.reuse, 0x1, P6 ;  /* 0x0000000315197211 */ /* 0x082fe400030f0eff */
[-C--:B------:R-:W-:Y:S02]  /*2b450*/  LEA R22, P6, R4, R20.reuse, 0x1 ;  /* 0x0000001404167211 */ /* 0x080fe400078c08ff */
[----:B------:R-:W-:Y:S02]  /*2b460*/  PRMT R21, R6, 0x7632, R21 ;  /* 0x0000763206157816 */ /* 0x000fe40000000015 */
[-C--:B------:R-:W-:Y:S01]  /*2b470*/  LEA.HI.X.SX32 R23, R4, R3.reuse, 0x1, P6 ;  /* 0x0000000304177211 */ /* 0x080fe200030f0eff */
[C---:B---3--:R-:W-:Y:S01]  /*2b480*/  VIADD R6, R5.reuse, UR23 ;  /* 0x0000001705067c36 */ /* 0x048fe20008000000 */
[CC--:B------:R-:W-:Y:S01]  /*2b490*/  LEA R4, P6, R5.reuse, R20.reuse, 0x1 ;  /* 0x0000001405047211 */ /* 0x0c0fe200078c08ff */
[----:B------:R1:W-:Y:S01]  /*2b4a0*/  @P2 STG.E.U16 desc[UR10][R24.64], R21 ;  /* 0x0000001518002986 */ /* 0x0003e2000c10150a */
[----:B------:R-:W3:Y:S02]  /*2b4b0*/  LDCU UR23, c[0x0][0x39c] ;  /* 0x00007380ff1777ac */ /* 0x000ee40008000800 */
[----:B------:R-:W-:Y:S01]  /*2b4c0*/  LEA.HI.X.SX32 R5, R5, R3, 0x1, P6 ;  /* 0x0000000305057211 */ /* 0x000fe200030f0eff */
[----:B------:R0:W-:Y:S01]  /*2b4d0*/  @P1 STG.E.U16 desc[UR10][R22.64], R7 ;  /* 0x0000000716001986 */ /* 0x0001e2000c10150a */
[----:B-1----:R-:W-:-:S02]  /*2b4e0*/  LEA R24, P6, R6, R20, 0x1 ;  /* 0x0000001406187211 */ /* 0x002fc400078c08ff */
[----:B0-----:R-:W-:Y:S01]  /*2b4f0*/  PRMT R23, R7, 0x7632, R23 ;  /* 0x0000763207177816 */ /* 0x001fe20000000017 */
[C---:B------:R-:W-:Y:S01]  /*2b500*/  VIADD R7, R6.reuse, UR13 ;  /* 0x0000000d06077c36 */ /* 0x040fe20008000000 */
[-C--:B------:R-:W-:Y:S01]  /*2b510*/  LEA.HI.X.SX32 R25, R6, R3.reuse, 0x1, P6 ;  /* 0x0000000306197211 */ /* 0x080fe200030f0eff */
[----:B------:R-:W0:Y:S02]  /*2b520*/  LDCU UR13, c[0x0][0x3b8] ;  /* 0x00007700ff0d77ac */ /* 0x000e240008000800 */
[C---:B------:R-:W-:Y:S01]  /*2b530*/  VIADD R21, R7.reuse, UR9 ;  /* 0x0000000907157c36 */ /* 0x040fe20008000000 */
[C---:B------:R-:W-:Y:S01]  /*2b540*/  LEA R6, P6, R7.reuse, R20, 0x1 ;  /* 0x0000001407067211 */ /* 0x040fe200078c08ff */
[----:B------:R-:W1:Y:S03]  /*2b550*/  LDCU UR9, c[0x0][0x3b8] ;  /* 0x00007700ff0977ac */ /* 0x000e660008000800 */
[----:B------:R-:W-:Y:S01]  /*2b560*/  LEA.HI.X.SX32 R7, R7, R3, 0x1, P6 ;  /* 0x0000000307077211 */ /* 0x000fe200030f0eff */
[----:B--2---:R-:W-:-:S05]  /*2b570*/  VIADD R2, R29, 0xd7 ;  /* 0x000000d71d027836 */ /* 0x004fca0000000000 */
[----:B------:R-:W-:Y:S01]  /*2b580*/  ISETP.LT.AND P5, PT, R2, UR25, !P0 ;  /* 0x0000001902007c0c */ /* 0x000fe2000c7a1270 */
[C---:B------:R-:W-:Y:S01]  /*2b590*/  VIADD R2, R29.reuse, 0xd8 ;  /* 0x000000d81d027836 */ /* 0x040fe20000000000 */
[----:B------:R-:W2:Y:S04]  /*2b5a0*/  LDCU UR25, c[0x0][0x39c] ;  /* 0x00007380ff1977ac */ /* 0x000ea80008000800 */
[----:B------:R-:W-:Y:S01]  /*2b5b0*/  ISETP.LT.AND P4, PT, R2, UR26, !P0 ;  /* 0x0000001a02007c0c */ /* 0x000fe2000c781270 */
[C---:B------:R-:W-:Y:S01]  /*2b5c0*/  VIADD R2, R29.reuse, 0xd9 ;  /* 0x000000d91d027836 */ /* 0x040fe20000000000 */
[----:B------:R-:W0:Y:S04]  /*2b5d0*/  LDCU UR26, c[0x0][0x39c] ;  /* 0x00007380ff1a77ac */ /* 0x000e280008000800 */
[----:B------:R-:W-:Y:S01]  /*2b5e0*/  ISETP.LT.AND P3, PT, R2, UR27, !P0 ;  /* 0x0000001b02007c0c */ /* 0x000fe2000c761270 */
[----:B------:R1:W-:Y:S01]  /*2b5f0*/  @P5 STG.E.U16 desc[UR10][R4.64], R23 ;  /* 0x0000001704005986 */ /* 0x0003e2000c10150a */
[----:B------:R-:W-:Y:S01]  /*2b600*/  VIADD R2, R29, 0xda ;  /* 0x000000da1d027836 */ /* 0x000fe20000000000 */
[----:B------:R-:W0:Y:S04]  /*2b610*/  LDCU UR27, c[0x0][0x39c] ;  /* 0x00007380ff1b77ac */ /* 0x000e280008000800 */
[----:B------:R-:W-:Y:S01]  /*2b620*/  @P4 STG.E.U16 desc[UR10][R24.64], R8 ;  /* 0x0000000818004986 */ /* 0x000fe2000c10150a */
[----:B-1----:R-:W-:-:S02]  /*2b630*/  PRMT R5, R8, 0x7632, R5 ;  /* 0x0000763208057816 */ /* 0x002fc40000000005 */
[----:B------:R-:W-:-:S03]  /*2b640*/  LEA R4, P6, R21, R20, 0x1 ;  /* 0x0000001415047211 */ /* 0x000fc600078c08ff */
[----:B------:R1:W-:Y:S01]  /*2b650*/  @P3 STG.E.U16 desc[UR10][R6.64], R5 ;  /* 0x0000000506003986 */ /* 0x0003e2000c10150a */
[----:B----4-:R-:W-:Y:S01]  /*2b660*/  ISETP.LT.AND P2, PT, R2, UR29, !P0 ;  /* 0x0000001d02007c0c */ /* 0x010fe2000c741270 */
[----:B------:R-:W-:Y:S01]  /*2b670*/  VIADD R2, R29, 0xdb ;  /* 0x000000db1d027836 */ /* 0x000fe20000000000 */
[C---:B-1----:R-:W-:Y:S01]  /*2b680*/  LEA.HI.X.SX32 R5, R21.reuse, R3, 0x1, P6 ;  /* 0x0000000315057211 */ /* 0x042fe200030f0eff */
[----:B------:R-:W-:-:S03]  /*2b690*/  VIADD R21, R21, UR15 ;  /* 0x0000000f15157c36 */ /* 0x000fc60008000000 */
[----:B------:R-:W-:Y:S01]  /*2b6a0*/  ISETP.LT.AND P1, PT, R2, UR30, !P0 ;  /* 0x0000001e02007c0c */ /* 0x000fe2000c721270 */
[----:B------:R-:W1:Y:S01]  /*2b6b0*/  LDCU UR15, c[0x0][0x3b8] ;  /* 0x00007700ff0f77ac */ /* 0x000e620008000800 */
[C---:B------:R-:W-:Y:S01]  /*2b6c0*/  VIADD R8, R21.reuse, UR14 ;  /* 0x0000000e15087c36 */ /* 0x040fe20008000000 */
[----:B------:R-:W-:Y:S01]  /*2b6d0*/  LEA R22, P6, R21, R20, 0x1 ;  /* 0x0000001415167211 */ /* 0x000fe200078c08ff */
[----:B------:R-:W-:-:S03]  /*2b6e0*/  VIADD R2, R29, 0xdc ;  /* 0x000000dc1d027836 */ /* 0x000fc60000000000 */
[----:B------:R4:W-:Y:S01]  /*2b6f0*/  @P2 STG.E.U16 desc[UR10][R4.64], R9 ;  /* 0x0000000904002986 */ /* 0x0009e2000c10150a */
[----:B------:R-:W0:Y:S01]  /*2b700*/  LDCU UR14, c[0x0][0x3b8] ;  /* 0x00007700ff0e77ac */ /* 0x000e220008000800 */
[-C--:B------:R-:W-:Y:S02]  /*2b710*/  LEA.HI.X.SX32 R23, R21, R3.reuse, 0x1, P6 ;  /* 0x0000000315177211 */ /* 0x080fe400030f0eff */
[----:B------:R-:W-:Y:S02]  /*2b720*/  LEA R6, P6, R8, R20, 0x1 ;  /* 0x0000001408067211 */ /* 0x000fe400078c08ff */
[----:B------:R-:W-:Y:S01]  /*2b730*/  ISETP.LT.AND P5, PT, R2, UR31, !P0 ;  /* 0x0000001f02007c0c */ /* 0x000fe2000c7a1270 */
[----:B------:R-:W-:Y:S01]  /*2b740*/  VIADD R2, R29, 0xdd ;  /* 0x000000dd1d027836 */ /* 0x000fe20000000000 */
[C---:B------:R-:W-:Y:S01]  /*2b750*/  LEA.HI.X.SX32 R7, R8.reuse, R3, 0x1, P6 ;  /* 0x0000000308077211 */ /* 0x040fe200030f0eff */
[----:B------:R-:W-:Y:S01]  /*2b760*/  VIADD R8, R8, UR16 ;  /* 0x0000001008087c36 */ /* 0x000fe20008000000 */
[----:B------:R-:W0:Y:S01]  /*2b770*/  LDCU UR16, c[0x0][0x3b8] ;  /* 0x00007700ff1077ac */ /* 0x000e220008000800 */
[----:B----4-:R-:W-:-:S02]  /*2b780*/  PRMT R5, R9, 0x7632, R5 ;  /* 0x0000763209057816 */ /* 0x010fc40000000005 */
[----:B------:R-:W-:Y:S01]  /*2b790*/  VIADD R21, R8, UR19 ;  /* 0x0000001308157c36 */ /* 0x000fe20008000000 */
[----:B------:R-:W-:Y:S01]  /*2b7a0*/  ISETP.LT.AND P4, PT, R2, UR32, !P0 ;  /* 0x0000002002007c0c */ /* 0x000fe2000c781270 */
[C---:B------:R-:W-:Y:S01]  /*2b7b0*/  VIADD R2, R29.reuse, 0xde ;  /* 0x000000de1d027836 */ /* 0x040fe20000000000 */
[-C--:B------:R-:W-:Y:S01]  /*2b7c0*/  LEA R4, P6, R8, R20.reuse, 0x1 ;  /* 0x0000001408047211 */ /* 0x080fe200078c08ff */
[----:B------:R4:W-:Y:S01]  /*2b7d0*/  @P1 STG.E.U16 desc[UR10][R22.64], R5 ;  /* 0x0000000516001986 */ /* 0x0009e2000c10150a */
[----:B------:R-:W0:Y:S02]  /*2b7e0*/  LDCU UR19, c[0x0][0x39c] ;  /* 0x00007380ff1377ac */ /* 0x000e240008000800 */
[----:B------:R-:W-:Y:S01]  /*2b7f0*/  ISETP.LT.AND P3, PT, R2, UR21, !P0 ;  /* 0x0000001502007c0c */ /* 0x000fe2000c761270 */
[----:B------:R-:W-:Y:S01]  /*2b800*/  VIADD R2, R29, 0xdf ;  /* 0x000000df1d027836 */ /* 0x000fe20000000000 */
[----:B----4-:R-:W-:Y:S01]  /*2b810*/  LEA.HI.X.SX32 R5, R8, R3, 0x1, P6 ;  /* 0x0000000308057211 */ /* 0x010fe200030f0eff */
[----:B------:R4:W-:Y:S01]  /*2b820*/  @P5 STG.E.U16 desc[UR10][R6.64], R10 ;  /* 0x0000000a06005986 */ /* 0x0009e2000c10150a */
[----:B------:R-:W-:Y:S01]  /*2b830*/  LEA R8, P6, R21, R20, 0x1 ;  /* 0x0000001415087211 */ /* 0x000fe200078c08ff */
[----:B------:R-:W0:Y:S01]  /*2b840*/  LDCU UR21, c[0x0][0x39c] ;  /* 0x00007380ff1577ac */ /* 0x000e220008000800 */
[----:B------:R-:W-:-:S02]  /*2b850*/  ISETP.LT.AND P2, PT, R2, UR22, !P0 ;  /* 0x0000001602007c0c */ /* 0x000fc4000c741270 */
[CC--:B------:R-:W-:Y:S01]  /*2b860*/  LEA.HI.X.SX32 R9, R21.reuse, R3.reuse, 0x1, P6 ;  /* 0x0000000315097211 */ /* 0x0c0fe200030f0eff */
[----:B------:R-:W-:Y:S01]  /*2b870*/  VIADD R21, R21, UR20 ;  /* 0x0000001415157c36 */ /* 0x000fe20008000000 */
[----:B------:R-:W0:Y:S01]  /*2b880*/  LDCU UR22, c[0x0][0x39c] ;  /* 0x00007380ff1677ac */ /* 0x000e220008000800 */
[----:B----4-:R-:W-:Y:S02]  /*2b890*/  PRMT R7, R10, 0x7632, R7 ;  /* 0x000076320a077816 */ /* 0x010fe40000000007 */
[C---:B------:R-:W-:Y:S01]  /*2b8a0*/  VIADD R10, R21.reuse, UR6 ;  /* 0x00000006150a7c36 */ /* 0x040fe20008000000 */
[----:B------:R-:W-:Y:S01]  /*2b8b0*/  LEA R6, P6, R21, R20, 0x1 ;  /* 0x0000001415067211 */ /* 0x000fe200078c08ff */
[----:B------:R-:W-:Y:S01]  /*2b8c0*/  VIADD R2, R29, 0xe0 ;  /* 0x000000e01d027836 */ /* 0x000fe20000000000 */
[----:B------:R-:W4:Y:S01]  /*2b8d0*/  LDCU UR20, c[0x0][0x39c] ;  /* 0x00007380ff1477ac */ /* 0x000f220008000800 */
[----:B------:R0:W-:Y:S01]  /*2b8e0*/  @P4 STG.E.U16 desc[UR10][R4.64], R7 ;  /* 0x0000000704004986 */ /* 0x0001e2000c10150a */
[----:B------:R-:W1:Y:S03]  /*2b8f0*/  LDCU UR6, c[0x0][0x3b8] ;  /* 0x00007700ff0677ac */ /* 0x000e660008000800 */
[----:B------:R-:W-:Y:S01]  /*2b900*/  @P3 STG.E.U16 desc[UR10][R8.64], R11 ;  /* 0x0000000b08003986 */ /* 0x000fe2000c10150a */
[----:B0-----:R-:W-:-:S02]  /*2b910*/  LEA.HI.X.SX32 R7, R21, R3, 0x1, P6 ;  /* 0x0000000315077211 */ /* 0x001fc400030f0eff */
[----:B------:R-:W-:Y:S02]  /*2b920*/  PRMT R5, R11, 0x7632, R5 ;  /* 0x000076320b057816 */ /* 0x000fe40000000005 */
[----:B------:R-:W-:-:S03]  /*2b930*/  LEA R4, P6, R10, R20, 0x1 ;  /* 0x000000140a047211 */ /* 0x000fc600078c08ff */
[----:B------:R0:W-:Y:S01]  /*2b940*/  @P2 STG.E.U16 desc[UR10][R6.64], R5 ;  /* 0x0000000506002986 */ /* 0x0001e2000c10150a */
[----:B------:R-:W-:Y:S01]  /*2b950*/  ISETP.LT.AND P1, PT, R2, UR24, !P0 ;  /* 0x0000001802007c0c */ /* 0x000fe2000c721270 */
[C---:B------:R-:W-:Y:S01]  /*2b960*/  VIADD R2, R29.reuse, 0xe1 ;  /* 0x000000e11d027836 */ /* 0x040fe20000000000 */
[----:B------:R-:W1:Y:S01]  /*2b970*/  LDCU UR24, c[0x0][0x39c] ;  /* 0x00007380ff1877ac */ /* 0x000e620008000800 */
[C---:B0-----:R-:W-:Y:S01]  /*2b980*/  LEA.HI.X.SX32 R5, R10.reuse, R3, 0x1, P6 ;  /* 0x000000030a057211 */ /* 0x041fe200030f0eff */
[----:B------:R-:W-:Y:S02]  /*2b990*/  VIADD R10, R10, UR12 ;  /* 0x0000000c0a0a7c36 */ /* 0x000fe40008000000 */
[----:B--2---:R-:W-:Y:S01]  /*2b9a0*/  ISETP.LT.AND P5, PT, R2, UR25, !P0 ;  /* 0x0000001902007c0c */ /* 0x004fe2000c7a1270 */
[----:B------:R-:W0:Y:S01]  /*2b9b0*/  LDCU UR12, c[0x0][0x39c] ;  /* 0x00007380ff0c77ac */ /* 0x000e220008000800 */
        /* <DEDUP_REMOVED lines=12> */
[----:B--2---:R-:W-:-:S02]  /*2ba80*/  PRMT R5, R12, 0x7632, R5 ;  /* 0x000076320c057816 */ /* 0x004fc40000000005 */
[----:B------:R-:W-:Y:S01]  /*2ba90*/  VIADD R10, R11, UR7 ;  /* 0x000000070b0a7c36 */ /* 0x000fe20008000000 */
[----:B------:R-:W-:Y:S01]  /*2baa0*/  ISETP.LT.AND P3, PT, R2, UR27, !P0 ;  /* 0x0000001b02007c0c */ /* 0x000fe2000c761270 */
[----:B------:R-:W-:Y:S01]  /*2bab0*/  VIADD R2, R29, 0xe4 ;  /* 0x000000e41d027836 */ /* 0x000fe20000000000 */
[-C--:B------:R-:W-:Y:S01]  /*2bac0*/  LEA R4, P6, R11, R20.reuse, 0x1 ;  /* 0x000000140b047211 */ /* 0x080fe200078c08ff */
[----:B------:R2:W-:Y:S01]  /*2bad0*/  @P5 STG.E.U16 desc[UR10][R8.64], R5 ;  /* 0x0000000508005986 */ /* 0x0005e2000c10150a */
[----:B------:R-:W0:Y:S02]  /*2bae0*/  LDCU UR7, c[0x0][0x3b8] ;  /* 0x00007700ff0777ac */ /* 0x000e240008000800 */
[----:B------:R-:W-:Y:S01]  /*2baf0*/  ISETP.LT.AND P2, PT, R2, UR18, !P0 ;  /* 0x0000001202007c0c */ /* 0x000fe2000c741270 */
[----:B------:R-:W-:Y:S01]  /*2bb00*/  VIADD R2, R29, 0xe5 ;  /* 0x000000e51d027836 */ /* 0x000fe20000000000 */
[----:B--2---:R-:W-:Y:S01]  /*2bb10*/  LEA.HI.X.SX32 R5, R11, R3, 0x1, P6 ;  /* 0x000000030b057211 */ /* 0x004fe200030f0eff */
[----:B------:R2:W-:Y:S01]  /*2bb20*/  @P4 STG.E.U16 desc[UR10][R6.64], R13 ;  /* 0x0000000d06004986 */ /* 0x0005e2000c10150a */
[----:B------:R-:W-:Y:S01]  /*2bb30*/  LEA R8, P6, R10, R20, 0x1 ;  /* 0x000000140a087211 */ /* 0x000fe200078c08ff */
[----:B------:R-:W0:Y:S01]  /*2bb40*/  LDCU UR18, c[0x0][0x39c] ;  /* 0x00007380ff1277ac */ /* 0x000e220008000800 */
[----:B---3--:R-:W-:-:S02]  /*2bb50*/  ISETP.LT.AND P1, PT, R2, UR23, !P0 ;  /* 0x0000001702007c0c */ /* 0x008fc4000c721270 */
[CC--:B------:R-:W-:Y:S01]  /*2bb60*/  LEA.HI.X.SX32 R9, R10.reuse, R3.reuse, 0x1, P6 ;  /* 0x000000030a097211 */ /* 0x0c0fe200030f0eff */
[----:B------:R-:W-:Y:S01]  /*2bb70*/  VIADD R10, R10, UR17 ;  /* 0x000000110a0a7c36 */ /* 0x000fe20008000000 */
[----:B------:R-:W3:Y:S01]  /*2bb80*/  LDCU UR17, c[0x0][0x39c] ;  /* 0x00007380ff1177ac */ /* 0x000ee20008000800 */
[----:B--2---:R-:W-:Y:S02]  /*2bb90*/  PRMT R7, R13, 0x7632, R7 ;  /* 0x000076320d077816 */ /* 0x004fe40000000007 */
[C---:B------:R-:W-:Y:S01]  /*2bba0*/  VIADD R11, R10.reuse, UR9 ;  /* 0x000000090a0b7c36 */ /* 0x040fe20008000000 */
[----:B------:R-:W-:Y:S01]  /*2bbb0*/  LEA R6, P6, R10, R20, 0x1 ;  /* 0x000000140a067211 */ /* 0x000fe200078c08ff */
[C---:B------:R-:W-:Y:S01]  /*2bbc0*/  VIADD R2, R29.reuse, 0xe6 ;  /* 0x000000e61d027836 */ /* 0x040fe20000000000 */
[----:B------:R-:W2:Y:S01]  /*2bbd0*/  LDCU UR9, c[0x0][0x3b8] ;  /* 0x00007700ff0977ac */ /* 0x000ea20008000800 */
[----:B------:R0:W-:Y:S03]  /*2bbe0*/  @P3 STG.E.U16 desc[UR10][R4.64], R7 ;  /* 0x0000000704003986 */ /* 0x0001e6000c10150a */
[----:B------:R-:W-:Y:S01]  /*2bbf0*/  ISETP.LT.AND P5, PT, R2, UR21, !P0 ;  /* 0x0000001502007c0c */ /* 0x000fe2000c7a1270 */
[----:B------:R-:W-:Y:S01]  /*2bc00*/  @P2 STG.E.U16 desc[UR10][R8.64], R14 ;  /* 0x0000000e08002986 */ /* 0x000fe2000c10150a */
[----:B------:R-:W-:Y:S01]  /*2bc10*/  VIADD R2, R29, 0xe7 ;  /* 0x000000e71d027836 */ /* 0x000fe20000000000 */
[----:B------:R-:W1:Y:S01]  /*2bc20*/  LDCU UR21, c[0x0][0x39c] ;  /* 0x00007380ff1577ac */ /* 0x000e620008000800 */
[----:B0-----:R-:W-:-:S02]  /*2bc30*/  LEA.HI.X.SX32 R7, R10, R3, 0x1, P6 ;  /* 0x000000030a077211 */ /* 0x001fc400030f0eff */
[----:B------:R-:W-:Y:S02]  /*2bc40*/  PRMT R5, R14, 0x7632, R5 ;  /* 0x000076320e057816 */ /* 0x000fe40000000005 */
[----:B------:R-:W-:-:S03]  /*2bc50*/  LEA R4, P6, R11, R20, 0x1 ;  /* 0x000000140b047211 */ /* 0x000fc600078c08ff */
[----:B------:R0:W-:Y:S01]  /*2bc60*/  @P1 STG.E.U16 desc[UR10][R6.64], R5 ;  /* 0x0000000506001986 */ /* 0x0001e2000c10150a */
[----:B------:R-:W-:Y:S01]  /*2bc70*/  ISETP.LT.AND P4, PT, R2, UR22, !P0 ;  /* 0x0000001602007c0c */ /* 0x000fe2000c781270 */
[----:B------:R-:W-:Y:S01]  /*2bc80*/  VIADD R2, R29, 0xe8 ;  /* 0x000000e81d027836 */ /* 0x000fe20000000000 */
[C---:B0-----:R-:W-:Y:S01]  /*2bc90*/  LEA.HI.X.SX32 R5, R11.reuse, R3, 0x1, P6 ;  /* 0x000000030b057211 */ /* 0x041fe200030f0eff */
[----:B------:R-:W-:-:S03]  /*2bca0*/  VIADD R11, R11, UR13 ;  /* 0x0000000d0b0b7c36 */ /* 0x000fc60008000000 */
[----:B-1----:R-:W-:Y:S01]  /*2bcb0*/  ISETP.LT.AND P3, PT, R2, UR24, !P0 ;  /* 0x0000001802007c0c */ /* 0x002fe2000c761270 */
[----:B------:R-:W0:Y:S01]  /*2bcc0*/  LDCU UR13, c[0x0][0x3b8] ;  /* 0x00007700ff0d77ac */ /* 0x000e220008000800 */
[C---:B------:R-:W-:Y:S01]  /*2bcd0*/  VIADD R10, R11.reuse, UR14 ;  /* 0x0000000e0b0a7c36 */ /* 0x040fe20008000000 */
[-C--:B------:R-:W-:Y:S01]  /*2bce0*/  LEA R8, P6, R11, R20.reuse, 0x1 ;  /* 0x000000140b087211 */ /* 0x080fe200078c08ff */
[----:B------:R-:W-:Y:S01]  /*2bcf0*/  VIADD R2, R29, 0xe9 ;  /* 0x000000e91d027836 */ /* 0x000fe20000000000 */
[----:B------:R1:W-:Y:S01]  /*2bd00*/  @P5 STG.E.U16 desc[UR10][R4.64], R15 ;  /* 0x0000000f04005986 */ /* 0x0003e2000c10150a */
[----:B------:R-:W0:Y:S01]  /*2bd10*/  LDCU UR14, c[0x0][0x3b8] ;  /* 0x00007700ff0e77ac */ /* 0x000e220008000800 */
[----:B------:R-:W-:Y:S02]  /*2bd20*/  LEA.HI.X.SX32 R9, R11, R3, 0x1, P6 ;  /* 0x000000030b097211 */ /* 0x000fe400030f0eff */
[----:B------:R-:W-:Y:S02]  /*2bd30*/  LEA R6, P6, R10, R20, 0x1 ;  /* 0x000000140a067211 */ /* 0x000fe400078c08ff */
[----:B------:R-:W-:-:S02]  /*2bd40*/  ISETP.LT.AND P2, PT, R2, UR19, !P0 ;  /* 0x0000001302007c0c */ /* 0x000fc4000c741270 */
[CC--:B------:R-:W-:Y:S01]  /*2bd50*/  LEA.HI.X.SX32 R7, R10.reuse, R3.reuse, 0x1, P6 ;  /* 0x000000030a077211 */ /* 0x0c0fe200030f0eff */
[----:B------:R-:W-:Y:S01]  /*2bd60*/  VIADD R10, R10, UR15 ;  /* 0x0000000f0a0a7c36 */ /* 0x000fe20008000000 */
[----:B------:R-:W0:Y:S01]  /*2bd70*/  LDCU UR19, c[0x0][0x39c] ;  /* 0x00007380ff1377ac */ /* 0x000e220008000800 */
[----:B------:R-:W-:Y:S01]  /*2bd80*/  VIADD R2, R29, 0xea ;  /* 0x000000ea1d027836 */ /* 0x000fe20000000000 */
[----:B-1----:R-:W-:Y:S01]  /*2bd90*/  PRMT R5, R15, 0x7632, R5 ;  /* 0x000076320f057816 */ /* 0x002fe20000000005 */
[C---:B------:R-:W-:Y:S01]  /*2bda0*/  VIADD R11, R10.reuse, UR16 ;  /* 0x000000100a0b7c36 */ /* 0x040fe20008000000 */
[-C--:B------:R-:W-:Y:S01]  /*2bdb0*/  LEA R4, P6, R10, R20.reuse, 0x1 ;  /* 0x000000140a047211 */ /* 0x080fe200078c08ff */
[----:B------:R-:W1:Y:S01]  /*2bdc0*/  LDCU UR15, c[0x0][0x39c] ;  /* 0x00007380ff0f77ac */ /* 0x000e620008000800 */
[----:B----4-:R-:W-:Y:S01]  /*2bdd0*/  ISETP.LT.AND P1, PT, R2, UR20, !P0 ;  /* 0x0000001402007c0c */ /* 0x010fe2000c721270 */
[C---:B------:R-:W-:Y:S01]  /*2bde0*/  VIADD R2, R29.reuse, 0xeb ;  /* 0x000000eb1d027836 */ /* 0x040fe20000000000 */
[----:B------:R4:W-:Y:S01]  /*2bdf0*/  @P4 STG.E.U16 desc[UR10][R8.64], R5 ;  /* 0x0000000508004986 */ /* 0x0009e2000c10150a */
[----:B------:R-:W0:Y:S03]  /*2be00*/  LDCU UR20, c[0x0][0x39c] ;  /* 0x00007380ff1477ac */ /* 0x000e260008000800 */
[----:B------:R-:W-:Y:S01]  /*2be10*/  ISETP.LT.AND P5, PT, R2, UR12, !P0 ;  /* 0x0000000c02007c0c */ /* 0x000fe2000c7a1270 */
[----:B------:R-:W-:Y:S01]  /*2be20*/  VIADD R2, R29, 0xec ;  /* 0x000000ec1d027836 */ /* 0x000fe20000000000 */
[----:B------:R-:W0:Y:S01]  /*2be30*/  LDCU UR16, c[0x0][0x39c] ;  /* 0x00007380ff1077ac */ /* 0x000e220008000800 */
[-C--:B----4-:R-:W-:Y:S01]  /*2be40*/  LEA.HI.X.SX32 R5, R10, R3.reuse, 0x1, P6 ;  /* 0x000000030a057211 */ /* 0x090fe200030f0eff */
[----:B------:R4:W-:Y:S01]  /*2be50*/  @P3 STG.E.U16 desc[UR10][R6.64], R16 ;  /* 0x0000001006003986 */ /* 0x0009e2000c10150a */
[CC--:B------:R-:W-:Y:S01]  /*2be60*/  LEA R8, P6, R11.reuse, R20.reuse, 0x1 ;  /* 0x000000140b087211 */ /* 0x0c0fe200078c08ff */
[----:B------:R-:W0:Y:S03]  /*2be70*/  LDCU UR12, c[0x0][0x3b8] ;  /* 0x00007700ff0c77ac */ /* 0x000e260008000800 */
[C---:B------:R-:W-:Y:S01]  /*2be80*/  LEA.HI.X.SX32 R9, R11.reuse, R3, 0x1, P6 ;  /* 0x000000030b097211 */ /* 0x040fe200030f0eff */
[----:B------:R-:W-:Y:S01]  /*2be90*/  VIADD R11, R11, UR6 ;  /* 0x000000060b0b7c36 */ /* 0x000fe20008000000 */
[----:B------:R-:W-:Y:S01]  /*2bea0*/  ISETP.LT.AND P4, PT, R2, UR18, !P0 ;  /* 0x0000001202007c0c */ /* 0x000fe2000c781270 */
[----:B------:R-:W-:Y:S01]  /*2beb0*/  VIADD R2, R29, 0xed ;  /* 0x000000ed1d027836 */ /* 0x000fe20000000000 */
[----:B------:R-:W0:Y:S01]  /*2bec0*/  LDCU UR6, c[0x0][0x3b8] ;  /* 0x00007700ff0677ac */ /* 0x000e220008000800 */
[C---:B------:R-:W-:Y:S01]  /*2bed0*/  VIADD R14, R11.reuse, UR4 ;  /* 0x000000040b0e7c36 */ /* 0x040fe20008000000 */
[----:B------:R-:W-:-:S02]  /*2bee0*/  LEA R10, P6, R11, R20, 0x1 ;  /* 0x000000140b0a7211 */ /* 0x000fc400078c08ff */
[----:B------:R-:W-:Y:S01]  /*2bef0*/  ISETP.LT.AND P3, PT, R2, UR21, !P0 ;  /* 0x0000001502007c0c */ /* 0x000fe2000c761270 */
[----:B------:R-:W-:Y:S01]  /*2bf00*/  VIADD R2, R29, 0xee ;  /* 0x000000ee1d027836 */ /* 0x000fe20000000000 */
[----:B----4-:R-:W-:Y:S01]  /*2bf10*/  PRMT R7, R16, 0x7632, R7 ;  /* 0x0000763210077816 */ /* 0x010fe20000000007 */
[----:B------:R-:W4:Y:S01]  /*2bf20*/  LDCU UR4, c[0x0][0x3b8] ;  /* 0x00007700ff0477ac */ /* 0x000f220008000800 */
[-C--:B------:R-:W-:Y:S02]  /*2bf30*/  LEA.HI.X.SX32 R11, R11, R3.reuse, 0x1, P6 ;  /* 0x000000030b0b7211 */ /* 0x080fe400030f0eff */
[-C--:B------:R-:W-:Y:S01]  /*2bf40*/  LEA R12, P6, R14, R20.reuse, 0x1 ;  /* 0x000000140e0c7211 */ /* 0x080fe200078c08ff */
[----:B------:R-:W-:Y:S01]  /*2bf50*/  @P2 STG.E.U16 desc[UR10][R4.64], R7 ;  /* 0x0000000704002986 */ /* 0x000fe2000c10150a */
[----:B---3--:R-:W-:Y:S02]  /*2bf60*/  ISETP.LT.AND P2, PT, R2, UR17, !P0 ;  /* 0x0000001102007c0c */ /* 0x008fe4000c741270 */
[C---:B------:R-:W-:Y:S01]  /*2bf70*/  LEA.HI.X.SX32 R13, R14.reuse, R3, 0x1, P6 ;  /* 0x000000030e0d7211 */ /* 0x040fe200030f0eff */
[----:B------:R-:W-:Y:S01]  /*2bf80*/  VIADD R14, R14, UR5 ;  /* 0x000000050e0e7c36 */ /* 0x000fe20008000000 */
[----:B------:R3:W-:Y:S01]  /*2bf90*/  @P1 STG.E.U16 desc[UR10][R8.64], R17 ;  /* 0x0000001108001986 */ /* 0x0007e2000c10150a */
[C---:B------:R-:W-:Y:S01]  /*2bfa0*/  VIADD R2, R29.reuse, 0xef ;  /* 0x000000ef1d027836 */ /* 0x040fe20000000000 */
[----:B------:R-:W1:Y:S02]  /*2bfb0*/  LDCU UR17, c[0x0][0x39c] ;  /* 0x00007380ff1177ac */ /* 0x000e640008000800 */
[----:B------:R-:W2:Y:S01]  /*2bfc0*/  LDS.128 R4, [R0] ;  /* 0x0000000000047984 */ /* 0x000ea20000000c00 */
[----:B------:R-:W-:Y:S01]  /*2bfd0*/  VIADD R15, R14, UR7 ;  /* 0x000000070e0f7c36 */ /* 0x000fe20008000000 */
[----:B0-----:R-:W-:Y:S01]  /*2bfe0*/  ISETP.LT.AND P1, PT, R2, UR19, !P0 ;  /* 0x0000001302007c0c */ /* 0x001fe2000c721270 */
[----:B------:R-:W-:Y:S01]  /*2bff0*/  VIADD R2, R29, 0xf0 ;  /* 0x000000f01d027836 */ /* 0x000fe20000000000 */
[----:B------:R-:W0:Y:S01]  /*2c000*/  LDCU UR5, c[0x0][0x3b8] ;  /* 0x00007700ff0577ac */ /* 0x000e220008000800 */
[----:B---3--:R-:W-:Y:S01]  /*2c010*/  PRMT R9, R17, 0x7632, R9 ;  /* 0x0000763211097816 */ /* 0x008fe20000000009 */
[----:B------:R-:W3:Y:S01]  /*2c020*/  LDCU UR7, c[0x0][0x3b8] ;  /* 0x00007700ff0777ac */ /* 0x000ee20008000800 */
[----:B------:R-:W-:-:S03]  /*2c030*/  LEA R8, P6, R14, R20, 0x1 ;  /* 0x000000140e087211 */ /* 0x000fc600078c08ff */
[----:B------:R0:W-:Y:S01]  /*2c040*/  @P5 STG.E.U16 desc[UR10][R10.64], R9 ;  /* 0x000000090a005986 */ /* 0x0001e2000c10150a */
[----:B------:R-:W-:Y:S01]  /*2c050*/  ISETP.LT.AND P5, PT, R2, UR20, !P0 ;  /* 0x0000001402007c0c */ /* 0x000fe2000c7a1270 */
[----:B------:R-:W-:Y:S02]  /*2c060*/  VIADD R2, R29, 0xf1 ;  /* 0x000000f11d027836 */ /* 0x000fe40000000000 */
[----:B------:R-:W-:Y:S01]  /*2c070*/  @P4 STG.E.U16 desc[UR10][R12.64], R18 ;  /* 0x000000120c004986 */ /* 0x000fe2000c10150a */
[----:B0-----:R-:W-:Y:S02]  /*2c080*/  LEA.HI.X.SX32 R9, R14, R3, 0x1, P6 ;  /* 0x000000030e097211 */ /* 0x001fe400030f0eff */
[----:B------:R-:W-:Y:S02]  /*2c090*/  PRMT R11, R18, 0x7632, R11 ;  /* 0x00007632120b7816 */ /* 0x000fe4000000000b */
[----:B------:R-:W-:-:S03]  /*2c0a0*/  LEA R10, P6, R15, R20, 0x1 ;  /* 0x000000140f0a7211 */ /* 0x000fc600078c08ff */
[----:B------:R0:W-:Y:S01]  /*2c0b0*/  @P3 STG.E.U16 desc[UR10][R8.64], R11 ;  /* 0x0000000b08003986 */ /* 0x0001e2000c10150a */
[----:B-1----:R-:W-:Y:S01]  /*2c0c0*/  ISETP.LT.AND P4, PT, R2, UR15, !P0 ;  /* 0x0000000f02007c0c */ /* 0x002fe2000c781270 */
[----:B------:R-:W1:Y:S01]  /*2c0d0*/  LDCU UR15, c[0x0][0x39c] ;  /* 0x00007380ff0f77ac */ /* 0x000e620008000800 */
[----:B------:R-:W-:Y:S01]  /*2c0e0*/  VIADD R2, R29, 0xf2 ;  /* 0x000000f21d027836 */ /* 0x000fe20000000000 */
[C---:B0-----:R-:W-:Y:S01]  /*2c0f0*/  LEA.HI.X.SX32 R11, R15.reuse, R3, 0x1, P6 ;  /* 0x000000030f0b7211 */ /* 0x041fe200030f0eff */
[----:B--2---:R-:W-:-:S03]  /*2c100*/  VIADD R15, R15, UR9 ;  /* 0x000000090f0f7c36 */ /* 0x004fc60008000000 */
[----:B------:R-:W-:Y:S01]  /*2c110*/  ISETP.LT.AND P3, PT, R2, UR16, !P0 ;  /* 0x0000001002007c0c */ /* 0x000fe2000c761270 */
[----:B------:R-:W0:Y:S01]  /*2c120*/  LDCU UR16, c[0x0][0x39c] ;  /* 0x00007380ff1077ac */ /* 0x000e220008000800 */
[C---:B------:R-:W-:Y:S01]  /*2c130*/  VIADD R14, R15.reuse, UR12 ;  /* 0x0000000c0f0e7c36 */ /* 0x040fe20008000000 */
[-C--:B------:R-:W-:Y:S01]  /*2c140*/  LEA R12, P6, R15, R20.reuse, 0x1 ;  /* 0x000000140f0c7211 */ /* 0x080fe200078c08ff */
[----:B------:R-:W-:Y:S01]  /*2c150*/  VIADD R2, R29, 0xf3 ;  /* 0x000000f31d027836 */ /* 0x000fe20000000000 */
[----:B------:R-:W-:Y:S01]  /*2c160*/  PRMT R9, R19, 0x7632, R9 ;  /* 0x0000763213097816 */ /* 0x000fe20000000009 */
[----:B------:R-:W-:Y:S01]  /*2c170*/  @P2 STG.E.U16 desc[UR10][R10.64], R19 ;  /* 0x000000130a002986 */ /* 0x000fe2000c10150a */
[-C--:B------:R-:W-:Y:S01]  /*2c180*/  LEA.HI.X.SX32 R13, R15, R3.reuse, 0x1, P6 ;  /* 0x000000030f0d7211 */ /* 0x080fe200030f0eff */
[----:B------:R-:W2:Y:S01]  /*2c190*/  LDCU UR12, c[0x0][0x39c] ;  /* 0x00007380ff0c77ac */ /* 0x000ea20008000800 */
[----:B------:R-:W-:Y:S02]  /*2c1a0*/  LEA R8, P6, R14, R20, 0x1 ;  /* 0x000000140e087211 */ /* 0x000fe400078c08ff */
[----:B------:R-:W-:Y:S01]  /*2c1b0*/  ISETP.LT.AND P2, PT, R2, UR17, !P0 ;  /* 0x0000001102007c0c */ /* 0x000fe2000c741270 */
[----:B------:R0:W-:Y:S01]  /*2c1c0*/  @P1 STG.E.U16 desc[UR10][R12.64], R9 ;  /* 0x000000090c001986 */ /* 0x0001e2000c10150a */
[C---:B------:R-:W-:Y:S01]  /*2c1d0*/  VIADD R2, R29.reuse, 0xf4 ;  /* 0x000000f41d027836 */ /* 0x040fe20000000000 */
[----:B------:R-:W2:Y:S04]  /*2c1e0*/  LDCU UR9, c[0x0][0x3b8] ;  /* 0x00007700ff0977ac */ /* 0x000ea80008000800 */
[----:B-1----:R-:W-:Y:S01]  /*2c1f0*/  ISETP.LT.AND P1, PT, R2, UR15, !P0 ;  /* 0x0000000f02007c0c */ /* 0x002fe2000c721270 */
[----:B------:R-:W1:Y:S01]  /*2c200*/  LDCU UR15, c[0x0][0x39c] ;  /* 0x00007380ff0f77ac */ /* 0x000e620008000800 */
[C---:B0-----:R-:W-:Y:S01]  /*2c210*/  LEA.HI.X.SX32 R9, R14.reuse, R3, 0x1, P6 ;  /* 0x000000030e097211 */ /* 0x041fe200030f0eff */
[----:B------:R-:W-:Y:S01]  /*2c220*/  VIADD R14, R14, UR13 ;  /* 0x0000000d0e0e7c36 */ /* 0x000fe20008000000 */
[----:B------:R-:W0:Y:S01]  /*2c230*/  LDCU UR13, c[0x0][0x39c] ;  /* 0x00007380ff0d77ac */ /* 0x000e220008000800 */
[----:B------:R-:W-:-:S02]  /*2c240*/  VIADD R2, R29, 0xf5 ;  /* 0x000000f51d027836 */ /* 0x000fc40000000000 */
[C---:B------:R-:W-:Y:S01]  /*2c250*/  VIADD R15, R14.reuse, UR14 ;  /* 0x0000000e0e0f7c36 */ /* 0x040fe20008000000 */
[CC--:B------:R-:W-:Y:S01]  /*2c260*/  LEA R10, P6, R14.reuse, R20.reuse, 0x1 ;  /* 0x000000140e0a7211 */ /* 0x0c0fe200078c08ff */
[----:B------:R1:W-:Y:S01]  /*2c270*/  @P5 STG.E.U16 desc[UR10][R8.64], R4 ;  /* 0x0000000408005986 */ /* 0x0003e2000c10150a */
[----:B------:R-:W0:Y:S02]  /*2c280*/  LDCU UR14, c[0x0][0x39c] ;  /* 0x00007380ff0e77ac */ /* 0x000e240008000800 */
[-C--:B------:R-:W-:Y:S02]  /*2c290*/  LEA.HI.X.SX32 R11, R14, R3.reuse, 0x1, P6 ;  /* 0x000000030e0b7211 */ /* 0x080fe400030f0eff */
[----:B------:R-:W-:Y:S02]  /*2c2a0*/  LEA R12, P6, R15, R20, 0x1 ;  /* 0x000000140f0c7211 */ /* 0x000fe400078c08ff */
[----:B------:R-:W-:Y:S01]  /*2c2b0*/  ISETP.LT.AND P5, PT, R2, UR16, !P0 ;  /* 0x0000001002007c0c */ /* 0x000fe2000c7a1270 */
[----:B------:R-:W-:Y:S01]  /*2c2c0*/  VIADD R2, R29, 0xf6 ;  /* 0x000000f61d027836 */ /* 0x000fe20000000000 */
[----:B------:R-:W-:-:S02]  /*2c2d0*/  LEA.HI.X.SX32 R13, R15, R3, 0x1, P6 ;  /* 0x000000030f0d7211 */ /* 0x000fc400030f0eff */
[----:B-1----:R-:W-:Y:S01]  /*2c2e0*/  PRMT R9, R4, 0x7632, R9 ;  /* 0x0000763204097816 */ /* 0x002fe20000000009 */
[----:B------:R-:W-:Y:S01]  /*2c2f0*/  VIADD R15, R15, UR6 ;  /* 0x000000060f0f7c36 */ /* 0x000fe20008000000 */
[----:B------:R-:W1:Y:S03]  /*2c300*/  LDCU UR6, c[0x0][0x39c] ;  /* 0x00007380ff0677ac */ /* 0x000e660008000800 */
[----:B------:R-:W-:Y:S01]  /*2c310*/  @P4 STG.E.U16 desc[UR10][R10.64], R9 ;  /* 0x000000090a004986 */ /* 0x000fe2000c10150a */
[----:B--2---:R-:W-:Y:S01]  /*2c320*/  ISETP.LT.AND P4, PT, R2, UR12, !P0 ;  /* 0x0000000c02007c0c */ /* 0x004fe2000c781270 */
[----:B------:R-:W-:Y:S01]  /*2c330*/  VIADD R2, R29, 0xf7 ;  /* 0x000000f71d027836 */ /* 0x000fe20000000000 */
[CC--:B------:R-:W-:Y:S01]  /*2c340*/  LEA R14, P6, R15.reuse, R20.reuse, 0x1 ;  /* 0x000000140f0e7211 */ /* 0x0c0fe200078c08ff */
[----:B----4-:R-:W-:Y:S01]  /*2c350*/  VIADD R4, R15, UR4 ;  /* 0x000000040f047c36 */ /* 0x010fe20008000000 */
[----:B------:R2:W-:Y:S01]  /*2c360*/  @P3 STG.E.U16 desc[UR10][R12.64], R5 ;  /* 0x000000050c003986 */ /* 0x0005e2000c10150a */
[----:B------:R-:W4:Y:S01]  /*2c370*/  LDCU UR12, c[0x0][0x3b8] ;  /* 0x00007700ff0c77ac */ /* 0x000f220008000800 */
[----:B------:R-:W-:Y:S01]  /*2c380*/  ISETP.LT.AND P3, PT, R2, UR15, !P0 ;  /* 0x0000000f02007c0c */ /* 0x000fe2000c761270 */
[----:B------:R-:W-:Y:S01]  /*2c390*/  VIADD R2, R29, 0xf8 ;  /* 0x000000f81d027836 */ /* 0x000fe20000000000 */
[-C--:B------:R-:W-:Y:S01]  /*2c3a0*/  LEA.HI.X.SX32 R15, R15, R3.reuse, 0x1, P6 ;  /* 0x000000030f0f7211 */ /* 0x080fe200030f0eff */
[----:B------:R-:W4:Y:S01]  /*2c3b0*/  LDS.128 R8, [R0+0x400] ;  /* 0x0004000000087984 */ /* 0x000f220000000c00 */
[CC--:B------:R-:W-:Y:S01]  /*2c3c0*/  LEA R16, P6, R4.reuse, R20.reuse, 0x1 ;  /* 0x0000001404107211 */ /* 0x0c0fe200078c08ff */
[----:B------:R-:W3:Y:S01]  /*2c3d0*/  LDCU UR4, c[0x0][0x3b8] ;  /* 0x00007700ff0477ac */ /* 0x000ee20008000800 */
[----:B--2---:R-:W-:Y:S01]  /*2c3e0*/  PRMT R13, R5, 0x7632, R13 ;  /* 0x00007632050d7816 */ /* 0x004fe2000000000d */
[C---:B------:R-:W-:Y:S01]  /*2c3f0*/  VIADD R5, R4.reuse, UR5 ;  /* 0x0000000504057c36 */ /* 0x040fe20008000000 */
[-C--:B------:R-:W-:Y:S01]  /*2c400*/  LEA.HI.X.SX32 R17, R4, R3.reuse, 0x1, P6 ;  /* 0x0000000304117211 */ /* 0x080fe200030f0eff */
[----:B------:R-:W2:Y:S02]  /*2c410*/  LDCU UR5, c[0x0][0x3b8] ;  /* 0x00007700ff0577ac */ /* 0x000ea40008000800 */
[----:B------:R2:W-:Y:S01]  /*2c420*/  @P2 STG.E.U16 desc[UR10][R14.64], R13 ;  /* 0x0000000d0e002986 */ /* 0x0005e2000c10150a */
[----:B0-----:R-:W-:Y:S01]  /*2c430*/  ISETP.LT.AND P2, PT, R2, UR13, !P0 ;  /* 0x0000000d02007c0c */ /* 0x001fe2000c741270 */
[----:B------:R-:W-:Y:S01]  /*2c440*/  VIADD R2, R29, 0xf9 ;  /* 0x000000f91d027836 */ /* 0x000fe20000000000 */
[C---:B------:R-:W-:Y:S01]  /*2c450*/  LEA R4, P6, R5.reuse, R20, 0x1 ;  /* 0x0000001405047211 */ /* 0x040fe200078c08ff */
[----:B------:R-:W-:Y:S01]  /*2c460*/  @P1 STG.E.U16 desc[UR10][R16.64], R6 ;  /* 0x0000000610001986 */ /* 0x000fe2000c10150a */
[----:B------:R-:W0:Y:S02]  /*2c470*/  LDCU UR13, c[0x0][0x39c] ;  /* 0x00007380ff0d77ac */ /* 0x000e240008000800 */
[----:B-1----:R-:W-:Y:S01]  /*2c480*/  ISETP.LT.AND P1, PT, R2, UR6, !P0 ;  /* 0x0000000602007c0c */ /* 0x002fe2000c721270 */
[C---:B---3--:R-:W-:Y:S01]  /*2c490*/  VIADD R2, R5.reuse, UR7 ;  /* 0x0000000705027c36 */ /* 0x048fe20008000000 */
[----:B------:R-:W-:Y:S01]  /*2c4a0*/  LEA.HI.X.SX32 R5, R5, R3, 0x1, P6 ;  /* 0x0000000305057211 */ /* 0x000fe200030f0eff */
[----:B------:R-:W1:Y:S01]  /*2c4b0*/  LDCU UR6, c[0x0][0x3b8] ;  /* 0x00007700ff0677ac */ /* 0x000e620008000800 */
[----:B--2---:R-:W-:-:S02]  /*2c4c0*/  PRMT R13, R6, 0x7632, R13 ;  /* 0x00007632060d7816 */ /* 0x004fc4000000000d */
[CC--:B------:R-:W-:Y:S01]  /*2c4d0*/  LEA R12, P6, R2.reuse, R20.reuse, 0x1 ;  /* 0x00000014020c7211 */ /* 0x0c0fe200078c08ff */
[----:B------:R-:W2:Y:S02]  /*2c4e0*/  LDCU UR7, c[0x0][0x3b8] ;  /* 0x00007700ff0777ac */ /* 0x000ea40008000800 */
[----:B------:R3:W-:Y:S01]  /*2c4f0*/  @P5 STG.E.U16 desc[UR10][R4.64], R13 ;  /* 0x0000000d04005986 */ /* 0x0007e2000c10150a */
[----:B------:R-:W-:Y:S01]  /*2c500*/  VIADD R0, R29, 0xfa ;  /* 0x000000fa1d007836 */ /* 0x000fe20000000000 */
[C---:B---3--:R-:W-:Y:S01]  /*2c510*/  LEA.HI.X.SX32 R13, R2.reuse, R3, 0x1, P6 ;  /* 0x00000003020d7211 */ /* 0x048fe200030f0eff */
[----:B------:R-:W-:Y:S01]  /*2c520*/  VIADD R2, R2, UR9 ;  /* 0x0000000902027c36 */ /* 0x000fe20008000000 */
[----:B------:R-:W3:Y:S03]  /*2c530*/  LDCU UR9, c[0x0][0x3b8] ;  /* 0x00007700ff0977ac */ /* 0x000ee60008000800 */
[C---:B----4-:R-:W-:Y:S01]  /*2c540*/  VIADD R6, R2.reuse, UR12 ;  /* 0x0000000c02067c36 */ /* 0x050fe20008000000 */
[----:B------:R-:W-:-:S02]  /*2c550*/  LEA R14, P6, R2, R20, 0x1 ;  /* 0x00000014020e7211 */ /* 0x000fc400078c08ff */
[----:B0-----:R-:W-:Y:S01]  /*2c560*/  ISETP.LT.AND P5, PT, R0, UR13, !P0 ;  /* 0x0000000d00007c0c */ /* 0x001fe2000c7a1270 */
[----:B------:R-:W0:Y:S01]  /*2c570*/  LDCU UR13, c[0x0][0x39c] ;  /* 0x00007380ff0d77ac */ /* 0x000e220008000800 */
[-C--:B------:R-:W-:Y:S02]  /*2c580*/  LEA.HI.X.SX32 R15, R2, R3.reuse, 0x1, P6 ;  /* 0x00000003020f7211 */ /* 0x080fe400030f0eff */
[CC--:B------:R-:W-:Y:S01]  /*2c590*/  LEA R4, P6, R6.reuse, R20.reuse, 0x1 ;  /* 0x0000001406047211 */ /* 0x0c0fe200078c08ff */
[----:B------:R4:W-:Y:S01]  /*2c5a0*/  @P4 STG.E.U16 desc[UR10][R12.64], R7 ;  /* 0x000000070c004986 */ /* 0x0009e2000c10150a */
[----:B------:R-:W0:Y:S02]  /*2c5b0*/  LDCU UR12, c[0x0][0x39c] ;  /* 0x00007380ff0c77ac */ /* 0x000e240008000800 */
[C---:B------:R-:W-:Y:S01]  /*2c5c0*/  LEA.HI.X.SX32 R5, R6.reuse, R3, 0x1, P6 ;  /* 0x0000000306057211 */ /* 0x040fe200030f0eff */
[----:B------:R-:W-:Y:S01]  /*2c5d0*/  VIADD R6, R6, UR4 ;  /* 0x0000000406067c36 */ /* 0x000fe20008000000 */
[----:B------:R-:W0:Y:S03]  /*2c5e0*/  LDCU UR4, c[0x0][0x3b8] ;  /* 0x00007700ff0477ac */ /* 0x000e260008000800 */
[C---:B------:R-:W-:Y:S01]  /*2c5f0*/  VIADD R2, R6.reuse, UR5 ;  /* 0x0000000506027c36 */ /* 0x040fe20008000000 */
[----:B------:R-:W0:Y:S01]  /*2c600*/  LDCU UR5, c[0x0][0x3b8] ;  /* 0x00007700ff0577ac */ /* 0x000e220008000800 */
[----:B----4-:R-:W-:Y:S01]  /*2c610*/  PRMT R13, R7, 0x7632, R13 ;  /* 0x00007632070d7816 */ /* 0x010fe2000000000d */
[----:B------:R-:W-:Y:S01]  /*2c620*/  VIADD R0, R29, 0xfb ;  /* 0x000000fb1d007836 */ /* 0x000fe20000000000 */
[----:B------:R-:W-:Y:S01]  /*2c630*/  LEA R16, P6, R6, R20, 0x1 ;  /* 0x0000001406107211 */ /* 0x000fe200078c08ff */
[----:B-1----:R-:W-:Y:S01]  /*2c640*/  VIADD R7, R2, UR6 ;  /* 0x0000000602077c36 */ /* 0x002fe20008000000 */
[----:B------:R-:W1:Y:S01]  /*2c650*/  LDCU UR6, c[0x0][0x39c] ;  /* 0x00007380ff0677ac */ /* 0x000e620008000800 */
[----:B------:R-:W-:Y:S01]  /*2c660*/  @P3 STG.E.U16 desc[UR10][R14.64], R13 ;  /* 0x0000000d0e003986 */ /* 0x000fe2000c10150a */
[----:B------:R-:W-:-:S03]  /*2c670*/  ISETP.LT.AND P4, PT, R0, UR14, !P0 ;  /* 0x0000000e00007c0c */ /* 0x000fc6000c781270 */
[----:B------:R4:W-:Y:S01]  /*2c680*/  @P2 STG.E.U16 desc[UR10][R4.64], R8 ;  /* 0x0000000804002986 */ /* 0x0009e2000c10150a */
[----:B------:R-:W-:Y:S01]  /*2c690*/  LEA.HI.X.SX32 R17, R6, R3, 0x1, P6 ;  /* 0x0000000306117211 */ /* 0x000fe200030f0eff */
[----:B------:R-:W-:Y:S01]  /*2c6a0*/  VIADD R0, R29, 0xfc ;  /* 0x000000fc1d007836 */ /* 0x000fe20000000000 */
[----:B----4-:R-:W-:Y:S01]  /*2c6b0*/  PRMT R5, R8, 0x7632, R5 ;  /* 0x0000763208057816 */ /* 0x010fe20000000005 */
[----:B--2---:R-:W-:Y:S01]  /*2c6c0*/  VIADD R8, R7, UR7 ;  /* 0x0000000707087c36 */ /* 0x004fe20008000000 */
[----:B------:R-:W-:-:S03]  /*2c6d0*/  LEA R4, P6, R2, R20, 0x1 ;  /* 0x0000001402047211 */ /* 0x000fc600078c08ff */
[----:B---3--:R-:W-:Y:S01]  /*2c6e0*/  VIADD R15, R8, UR9 ;  /* 0x00000009080f7c36 */ /* 0x008fe20008000000 */
[----:B------:R2:W-:Y:S01]  /*2c6f0*/  @P1 STG.E.U16 desc[UR10][R16.64], R5 ;  /* 0x0000000510001986 */ /* 0x0005e2000c10150a */
[----:B0-----:R-:W-:Y:S01]  /*2c700*/  ISETP.LT.AND P3, PT, R0, UR13, !P0 ;  /* 0x0000000d00007c0c */ /* 0x001fe2000c761270 */
[----:B------:R-:W-:Y:S01]  /*2c710*/  VIADD R0, R29, 0xfd ;  /* 0x000000fd1d007836 */ /* 0x000fe20000000000 */
[----:B------:R-:W-:Y:S01]  /*2c720*/  LEA R6, P1, R7, R20, 0x1 ;  /* 0x0000001407067211 */ /* 0x000fe200078208ff */
[----:B------:R-:W-:-:S03]  /*2c730*/  VIADD R18, R15, UR4 ;  /* 0x000000040f127c36 */ /* 0x000fc60008000000 */
[-C--:B------:R-:W-:Y:S02]  /*2c740*/  LEA.HI.X.SX32 R7, R7, R3.reuse, 0x1, P1 ;  /* 0x0000000307077211 */ /* 0x080fe400008f0eff */
[-C--:B--2---:R-:W-:Y:S02]  /*2c750*/  LEA.HI.X.SX32 R5, R2, R3.reuse, 0x1, P6 ;  /* 0x0000000302057211 */ /* 0x084fe400030f0eff */
[-C--:B------:R-:W-:Y:S01]  /*2c760*/  LEA R12, P6, R8, R20.reuse, 0x1 ;  /* 0x00000014080c7211 */ /* 0x080fe200078c08ff */
[----:B------:R-:W-:Y:S01]  /*2c770*/  VIADD R2, R29, 0xfe ;  /* 0x000000fe1d027836 */ /* 0x000fe20000000000 */
[----:B------:R-:W-:Y:S02]  /*2c780*/  ISETP.LT.AND P2, PT, R0, UR12, !P0 ;  /* 0x0000000c00007c0c */ /* 0x000fe4000c741270 */
[----:B------:R-:W-:Y:S01]  /*2c790*/  LEA.HI.X.SX32 R13, R8, R3, 0x1, P6 ;  /* 0x00000003080d7211 */ /* 0x000fe200030f0eff */
[C---:B------:R-:W-:Y:S01]  /*2c7a0*/  VIADD R8, R18.reuse, UR5 ;  /* 0x0000000512087c36 */ /* 0x040fe20008000000 */
[-C--:B------:R-:W-:Y:S01]  /*2c7b0*/  LEA R14, P6, R15, R20.reuse, 0x1 ;  /* 0x000000140f0e7211 */ /* 0x080fe200078c08ff */
[----:B------:R-:W-:Y:S01]  /*2c7c0*/  VIADD R0, R29, 0xff ;  /* 0x000000ff1d007836 */ /* 0x000fe20000000000 */
[----:B------:R-:W-:-:S02]  /*2c7d0*/  LEA R16, P1, R18, R20, 0x1 ;  /* 0x0000001412107211 */ /* 0x000fc400078208ff */
[-C--:B------:R-:W-:Y:S02]  /*2c7e0*/  LEA.HI.X.SX32 R15, R15, R3.reuse, 0x1, P6 ;  /* 0x000000030f0f7211 */ /* 0x080fe400030f0eff */
[-C--:B------:R-:W-:Y:S02]  /*2c7f0*/  LEA.HI.X.SX32 R17, R18, R3.reuse, 0x1, P1 ;  /* 0x0000000312117211 */ /* 0x080fe400008f0eff */
[----:B------:R-:W-:Y:S02]  /*2c800*/  LEA R20, P6, R8, R20, 0x1 ;  /* 0x0000001408147211 */ /* 0x000fe400078c08ff */
[----:B-1----:R-:W-:Y:S02]  /*2c810*/  ISETP.LT.AND P1, PT, R2, UR6, !P0 ;  /* 0x0000000602007c0c */ /* 0x002fe4000c721270 */
[----:B------:R-:W-:Y:S02]  /*2c820*/  ISETP.LT.AND P0, PT, R0, UR8, !P0 ;  /* 0x0000000800007c0c */ /* 0x000fe4000c701270 */
[----:B------:R-:W-:-:S02]  /*2c830*/  LEA.HI.X.SX32 R21, R8, R3, 0x1, P6 ;  /* 0x0000000308157211 */ /* 0x000fc400030f0eff */
[----:B------:R-:W-:Y:S02]  /*2c840*/  PRMT R3, R9, 0x7632, R3 ;  /* 0x0000763209037816 */ /* 0x000fe40000000003 */
[----:B------:R-:W-:Y:S01]  /*2c850*/  PRMT R0, R10, 0x7632, R0 ;  /* 0x000076320a007816 */ /* 0x000fe20000000000 */
[----:B------:R0:W-:Y:S04]  /*2c860*/  @P5 STG.E.U16 desc[UR10][R4.64], R9 ;  /* 0x0000000904005986 */ /* 0x0001e8000c10150a */
[----:B------:R0:W-:Y:S04]  /*2c870*/  @P4 STG.E.U16 desc[UR10][R6.64], R3 ;  /* 0x0000000306004986 */ /* 0x0001e8000c10150a */
[----:B------:R0:W-:Y:S04]  /*2c880*/  @P3 STG.E.U16 desc[UR10][R12.64], R10 ;  /* 0x0000000a0c003986 */ /* 0x0001e8000c10150a */
[----:B------:R0:W-:Y:S04]  /*2c890*/  @P2 STG.E.U16 desc[UR10][R14.64], R0 ;  /* 0x000000000e002986 */ /* 0x0001e8000c10150a */
[----:B------:R0:W-:Y:S01]  /*2c8a0*/  @P1 STG.E.U16 desc[UR10][R16.64], R11 ;  /* 0x0000000b10001986 */ /* 0x0001e2000c10150a */
[----:B------:R-:W-:Y:S05]  /*2c8b0*/  @!P0 EXIT ;  /* 0x000000000000894d */ /* 0x000fea0003800000 */
[----:B0-----:R-:W-:-:S05]  /*2c8c0*/  PRMT R10, R11, 0x7632, R10 ;  /* 0x000076320b0a7816 */ /* 0x001fca000000000a */
[----:B------:R-:W-:Y:S01]  /*2c8d0*/  STG.E.U16 desc[UR10][R20.64], R10 ;  /* 0x0000000a14007986 */ /* 0x000fe2000c10150a */
[----:B------:R-:W-:Y:S05]  /*2c8e0*/  EXIT ;  /* 0x000000000000794d */ /* 0x000fea0003800000 */
.L_x_2:
[----:B------:R-:W-:-:S00]  /*2c8f0*/  BRA `(.L_x_2) ;  /* 0xfffffffc00fc7947 */ /* 0x000fc0000383ffff */
[----:B------:R-:W-:-:S00]  /*2c900*/  NOP ;  /* 0x0000000000007918 */ /* 0x000fc00000000000 */
[----:B------:R-:W-:-:S00]  /*2c910*/  NOP ;  /* 0x0000000000007918 */ /* 0x000fc00000000000 */
[----:B------:R-:W-:-:S00]  /*2c920*/  NOP ;  /* 0x0000000000007918 */ /* 0x000fc00000000000 */
[----:B------:R-:W-:-:S00]  /*2c930*/  NOP ;  /* 0x0000000000007918 */ /* 0x000fc00000000000 */
[----:B------:R-:W-:-:S00]  /*2c940*/  NOP ;  /* 0x0000000000007918 */ /* 0x000fc00000000000 */
[----:B------:R-:W-:-:S00]  /*2c950*/  NOP ;  /* 0x0000000000007918 */ /* 0x000fc00000000000 */
[----:B------:R-:W-:-:S00]  /*2c960*/  NOP ;  /* 0x0000000000007918 */ /* 0x000fc00000000000 */
[----:B------:R-:W-:-:S00]  /*2c970*/  NOP ;  /* 0x0000000000007918 */ /* 0x000fc00000000000 */
.L_x_3:


//--------------------- .nv.shared.matmul_kernel  --------------------------
	.section	.nv.shared.matmul_kernel,"aw",@nobits
	.sectionflags	@""
	.align	16
	.zero		1024


//--------------------- .nv.shared.reserved.0     --------------------------
	.section	.nv.shared.reserved.0,"aw",@nobits
	.weak		__nv_reservedSMEM_offset_0_alias
	.size		__nv_reservedSMEM_offset_0_alias, 0, 64
	.other		__nv_reservedSMEM_offset_0_alias,@"STO_CUDA_RESERVED_SHARED STV_DEFAULT"
__nv_reservedSMEM_offset_0_alias:
	.zero		0
	.zero		64


//--------------------- .nv.constant0.matmul_kernel --------------------------
	.section	.nv.constant0.matmul_kernel,"a",@progbits
	.sectionflags	@""
	.align	4
.nv.constant0.matmul_kernel:
	.zero		976


//--------------------- SYMBOLS --------------------------

	.type		.nv.reservedSmem.offset0,@object
	.size		.nv.reservedSmem.offset0,0x4
	.type		.nv.reservedSmem.cap,@object
	.size		.nv.reservedSmem.cap,0x4
